def matmul_kernel(
    a_ptr,
    b_ptr,
    c_ptr,
    M,
    N,
    K,
    stride_am,
    stride_ak,
    stride_bk,
    stride_bn,
    stride_cm,
    stride_cn,
    BLOCK_M: tl.constexpr,
    BLOCK_N: tl.constexpr,
    BLOCK_K: tl.constexpr,
    GROUP_M: tl.constexpr,
):
    pid = tl.program_id(axis=0)
    num_pid_m = tl.cdiv(M, BLOCK_M)
    num_pid_n = tl.cdiv(N, BLOCK_N)
    num_pid_in_group = GROUP_M * num_pid_n
    group_id = pid // num_pid_in_group
    first_pid_m = group_id * GROUP_M
    group_size_m = min(num_pid_m - first_pid_m, GROUP_M)
    pid_m = first_pid_m + ((pid % num_pid_in_group) % group_size_m)
    pid_n = (pid % num_pid_in_group) // group_size_m

    offs_am = (pid_m * BLOCK_M + tl.arange(0, BLOCK_M)) % M
    offs_bn = (pid_n * BLOCK_N + tl.arange(0, BLOCK_N)) % N
    offs_k = tl.arange(0, BLOCK_K)
    a_ptrs = a_ptr + offs_am[:, None] * stride_am + offs_k[None, :] * stride_ak
    b_ptrs = b_ptr + offs_k[:, None] * stride_bk + offs_bn[None, :] * stride_bn

    acc = tl.zeros((BLOCK_M, BLOCK_N), dtype=tl.float32)
    for kk in range(0, tl.cdiv(K, BLOCK_K)):
        a = tl.load(a_ptrs, mask=offs_k[None, :] < K - kk * BLOCK_K, other=0.0)
        b = tl.load(b_ptrs, mask=offs_k[:, None] < K - kk * BLOCK_K, other=0.0)
        acc = tl.dot(a, b, acc)
        a_ptrs += BLOCK_K * stride_ak
        b_ptrs += BLOCK_K * stride_bk

    c = acc.to(c_ptr.dtype.element_ty)
    offs_cm = pid_m * BLOCK_M + tl.arange(0, BLOCK_M)
    offs_cn = pid_n * BLOCK_N + tl.arange(0, BLOCK_N)
    c_ptrs = c_ptr + offs_cm[:, None] * stride_cm + offs_cn[None, :] * stride_cn
    mask = (offs_cm[:, None] < M) & (offs_cn[None, :] < N)
    tl.store(c_ptrs, c, mask=mask)

# config = {"BLOCK_K": 128, "BLOCK_M": 32, "BLOCK_N": 256, "GROUP_M": 8, "arch": "sm_100", "dtype": "bf16", "num_ctas": 1, "num_stages": 2, "num_warps": 2}
# arch = sm_100


// ===== COMPILED SASS (sm_100a) =====

	.target	sm_100a

	.elftype	@"ET_EXEC"


//--------------------- .note.nv.tkinfo           --------------------------
	.section	.note.nv.tkinfo,"",@"SHT_NOTE"
	.sectionflags	@"SHF_NOTE_NV_TKINFO"
	.tkinfo
        /*0018*/ 	.word	0x00000081
        /*0030*/ 	.string	""
        /*0030*/ 	.string	"ptxas-blackwell"
        /*0030*/ 	.string	"Cuda compilation tools, release 12.9, V12.9.86"
        /*0030*/ 	.string	"Build cuda_12.9.r12.9/compiler.36037853_0"
        /*0030*/ 	.string	"-v  -suppress-debug-info  -lineinfo  -arch sm_100a "



//--------------------- .note.nv.cuver            --------------------------
	.section	.note.nv.cuver,"",@"SHT_NOTE"
	.sectionflags	@"SHF_NOTE_NV_CUVER"
        /*0018*/ 	.short	0x0001
        /*001a*/ 	.short	0x0064
        /*001c*/ 	.short	0x0001
        /*001e*/ 	.short	0x0000
        /*0020*/ 	.short	0x0001
        /*0022*/ 	.short	0x0000


//--------------------- .nv.info                  --------------------------
	.section	.nv.info,"",@"SHT_CUDA_INFO"
	.align	4


	//----- nvinfo : EIATTR_REGCOUNT
	.align		4
        /*0000*/ 	.byte	0x04, 0x2f
        /*0002*/ 	.short	(.L_1 - .L_0)
	.align		4
.L_0:
        /*0004*/ 	.word	index@(matmul_kernel)
        /*0008*/ 	.word	0x00000020


	//----- nvinfo : EIATTR_FRAME_SIZE
	.align		4
.L_1:
        /*000c*/ 	.byte	0x04, 0x11
        /*000e*/ 	.short	(.L_3 - .L_2)
	.align		4
.L_2:
        /*0010*/ 	.word	index@(matmul_kernel)
        /*0014*/ 	.word	0x000039c0


	//----- nvinfo : EIATTR_MIN_STACK_SIZE
	.align		4
.L_3:
        /*0018*/ 	.byte	0x04, 0x12
        /*001a*/ 	.short	(.L_5 - .L_4)
	.align		4
.L_4:
        /*001c*/ 	.word	index@(matmul_kernel)
        /*0020*/ 	.word	0x000039c0
.L_5:


//--------------------- .nv.info.matmul_kernel    --------------------------
	.section	.nv.info.matmul_kernel,"",@"SHT_CUDA_INFO"
	.sectionflags	@""
	.align	4


	//----- nvinfo : EIATTR_CUDA_API_VERSION
	.align		4
        /*0000*/ 	.byte	0x04, 0x37
        /*0002*/ 	.short	(.L_7 - .L_6)
.L_6:
        /*0004*/ 	.word	0x00000081


	//----- nvinfo : EIATTR_KPARAM_INFO
	.align		4
.L_7:
        /*0008*/ 	.byte	0x04, 0x17
        /*000a*/ 	.short	(.L_9 - .L_8)
.L_8:
        /*000c*/ 	.word	0x00000000
        /*0010*/ 	.short	0x000d
        /*0012*/ 	.short	0x0048
        /*0014*/ 	.byte	0x00, 0xf4, 0x21, 0x00


	//----- nvinfo : EIATTR_KPARAM_INFO
	.align		4
.L_9:
        /*0018*/ 	.byte	0x04, 0x17
        /*001a*/ 	.short	(.L_11 - .L_10)
.L_10:
        /*001c*/ 	.word	0x00000000
        /*0020*/ 	.short	0x000c
        /*0022*/ 	.short	0x0040
        /*0024*/ 	.byte	0x00, 0xf4, 0x21, 0x00


	//----- nvinfo : EIATTR_KPARAM_INFO
	.align		4
.L_11:
        /*0028*/ 	.byte	0x04, 0x17
        /*002a*/ 	.short	(.L_13 - .L_12)
.L_12:
        /*002c*/ 	.word	0x00000000
        /*0030*/ 	.short	0x000b
        /*0032*/ 	.short	0x0038
        /*0034*/ 	.byte	0x00, 0xf0, 0x11, 0x00


	//----- nvinfo : EIATTR_KPARAM_INFO
	.align		4
.L_13:
        /*0038*/ 	.byte	0x04, 0x17
        /*003a*/ 	.short	(.L_15 - .L_14)
.L_14:
        /*003c*/ 	.word	0x00000000
        /*0040*/ 	.short	0x000a
        /*0042*/ 	.short	0x0034
        /*0044*/ 	.byte	0x00, 0xf0, 0x11, 0x00


	//----- nvinfo : EIATTR_KPARAM_INFO
	.align		4
.L_15:
        /*0048*/ 	.byte	0x04, 0x17
        /*004a*/ 	.short	(.L_17 - .L_16)
.L_16:
        /*004c*/ 	.word	0x00000000
        /*0050*/ 	.short	0x0009
        /*0052*/ 	.short	0x0030
        /*0054*/ 	.byte	0x00, 0xf0, 0x11, 0x00


	//----- nvinfo : EIATTR_KPARAM_INFO
	.align		4
.L_17:
        /*0058*/ 	.byte	0x04, 0x17
        /*005a*/ 	.short	(.L_19 - .L_18)
.L_18:
        /*005c*/ 	.word	0x00000000
        /*0060*/ 	.short	0x0008
        /*0062*/ 	.short	0x002c
        /*0064*/ 	.byte	0x00, 0xf0, 0x11, 0x00


	//----- nvinfo : EIATTR_KPARAM_INFO
	.align		4
.L_19:
        /*0068*/ 	.byte	0x04, 0x17
        /*006a*/ 	.short	(.L_21 - .L_20)
.L_20:
        /*006c*/ 	.word	0x00000000
        /*0070*/ 	.short	0x0007
        /*0072*/ 	.short	0x0028
        /*0074*/ 	.byte	0x00, 0xf0, 0x11, 0x00


	//----- nvinfo : EIATTR_KPARAM_INFO
	.align		4
.L_21:
        /*0078*/ 	.byte	0x04, 0x17
        /*007a*/ 	.short	(.L_23 - .L_22)
.L_22:
        /*007c*/ 	.word	0x00000000
        /*0080*/ 	.short	0x0006
        /*0082*/ 	.short	0x0024
        /*0084*/ 	.byte	0x00, 0xf0, 0x11, 0x00


	//----- nvinfo : EIATTR_KPARAM_INFO
	.align		4
.L_23:
        /*0088*/ 	.byte	0x04, 0x17
        /*008a*/ 	.short	(.L_25 - .L_24)
.L_24:
        /*008c*/ 	.word	0x00000000
        /*0090*/ 	.short	0x0005
        /*0092*/ 	.short	0x0020
        /*0094*/ 	.byte	0x00, 0xf0, 0x11, 0x00


	//----- nvinfo : EIATTR_KPARAM_INFO
	.align		4
.L_25:
        /*0098*/ 	.byte	0x04, 0x17
        /*009a*/ 	.short	(.L_27 - .L_26)
.L_26:
        /*009c*/ 	.word	0x00000000
        /*00a0*/ 	.short	0x0004
        /*00a2*/ 	.short	0x001c
        /*00a4*/ 	.byte	0x00, 0xf0, 0x11, 0x00


	//----- nvinfo : EIATTR_KPARAM_INFO
	.align		4
.L_27:
        /*00a8*/ 	.byte	0x04, 0x17
        /*00aa*/ 	.short	(.L_29 - .L_28)
.L_28:
        /*00ac*/ 	.word	0x00000000
        /*00b0*/ 	.short	0x0003
        /*00b2*/ 	.short	0x0018
        /*00b4*/ 	.byte	0x00, 0xf0, 0x11, 0x00


	//----- nvinfo : EIATTR_KPARAM_INFO
	.align		4
.L_29:
        /*00b8*/ 	.byte	0x04, 0x17
        /*00ba*/ 	.short	(.L_31 - .L_30)
.L_30:
        /*00bc*/ 	.word	0x00000000
        /*00c0*/ 	.short	0x0002
        /*00c2*/ 	.short	0x0010
        /*00c4*/ 	.byte	0x00, 0xf4, 0x21, 0x00


	//----- nvinfo : EIATTR_KPARAM_INFO
	.align		4
.L_31:
        /*00c8*/ 	.byte	0x04, 0x17
        /*00ca*/ 	.short	(.L_33 - .L_32)
.L_32:
        /*00cc*/ 	.word	0x00000000
        /*00d0*/ 	.short	0x0001
        /*00d2*/ 	.short	0x0008
        /*00d4*/ 	.byte	0x00, 0xf4, 0x21, 0x00


	//----- nvinfo : EIATTR_KPARAM_INFO
	.align		4
.L_33:
        /*00d8*/ 	.byte	0x04, 0x17
        /*00da*/ 	.short	(.L_35 - .L_34)
.L_34:
        /*00dc*/ 	.word	0x00000000
        /*00e0*/ 	.short	0x0000
        /*00e2*/ 	.short	0x0000
        /*00e4*/ 	.byte	0x00, 0xf4, 0x21, 0x00


	//----- nvinfo : EIATTR_SPARSE_MMA_MASK
	.align		4
.L_35:
        /*00e8*/ 	.byte	0x03, 0x50
        /*00ea*/ 	.short	0x0000


	//----- nvinfo : EIATTR_MAXREG_COUNT
	.align		4
        /*00ec*/ 	.byte	0x03, 0x1b
        /*00ee*/ 	.short	0x00ff


	//----- nvinfo : EIATTR_NUM_BARRIERS
	.align		4
        /*00f0*/ 	.byte	0x02, 0x4c
        /*00f2*/ 	.byte	0x01
	.zero		1


	//----- nvinfo : EIATTR_ANNOTATIONS
	.align		4
        /*00f4*/ 	.byte	0x04, 0x55
        /*00f6*/ 	.short	(.L_37 - .L_36)


	//   ....[0]....
.L_36:
        /*00f8*/ 	.word	0x00000001
        /*00fc*/ 	.byte	0x40, 0x05, 0x00, 0x00, 0x01, 0x00, 0x00, 0x00, 0x70, 0x05, 0x00, 0x00, 0x01, 0x00, 0x00, 0x00
        /* <DEDUP_REMOVED lines=2809> */
        /*b09c*/ 	.byte	0x40, 0xe9, 0x02, 0x00, 0x01, 0x00, 0x00, 0x00, 0x50, 0xe9, 0x02, 0x00


	//----- nvinfo : EIATTR_VRC_CTA_INIT_COUNT
	.align		4
.L_37:
        /*b0a8*/ 	.byte	0x02, 0x4a
	.zero		1
	.zero		1


	//----- nvinfo : EIATTR_EXIT_INSTR_OFFSETS
	.align		4
        /*b0ac*/ 	.byte	0x04, 0x1c
        /*b0ae*/ 	.short	(.L_39 - .L_38)


	//   ....[0]....
.L_38:
        /*b0b0*/ 	.word	0x00065430


	//   ....[1]....
        /*b0b4*/ 	.word	0x00065460


	//----- nvinfo : EIATTR_REQNTID
	.align		4
.L_39:
        /*b0b8*/ 	.byte	0x04, 0x10
        /*b0ba*/ 	.short	(.L_41 - .L_40)
.L_40:
        /*b0bc*/ 	.word	0x00000040
        /*b0c0*/ 	.word	0x00000001
        /*b0c4*/ 	.word	0x00000001


	//----- nvinfo : EIATTR_CBANK_PARAM_SIZE
	.align		4
.L_41:
        /*b0c8*/ 	.byte	0x03, 0x19
        /*b0ca*/ 	.short	0x0050


	//----- nvinfo : EIATTR_PARAM_CBANK
	.align		4
        /*b0cc*/ 	.byte	0x04, 0x0a
        /*b0ce*/ 	.short	(.L_43 - .L_42)
	.align		4
.L_42:
        /*b0d0*/ 	.word	index@(.nv.constant0.matmul_kernel)
        /*b0d4*/ 	.short	0x0380
        /*b0d6*/ 	.short	0x0050


	//----- nvinfo : EIATTR_SW_WAR
	.align		4
.L_43:
        /*b0d8*/ 	.byte	0x04, 0x36
        /*b0da*/ 	.short	(.L_45 - .L_44)
.L_44:
        /*b0dc*/ 	.word	0x00000008
.L_45:


//--------------------- .nv.compat                --------------------------
	.section	.nv.compat,"",@"SHT_CUDA_COMPAT_INFO"
	.align	4
        /*0000*/ 	.byte	0x02, 0x02, 0x01, 0x00, 0x02, 0x05, 0x05, 0x00, 0x02, 0x03, 0x00, 0x00, 0x02, 0x06, 0x01, 0x00


//--------------------- .nv.callgraph             --------------------------
	.section	.nv.callgraph,"",@"SHT_CUDA_CALLGRAPH"
	.align	4
	.sectionentsize	8
	.align		4
        /*0000*/ 	.word	0x00000000
	.align		4
        /*0004*/ 	.word	0xffffffff
	.align		4
        /*0008*/ 	.word	0x00000000
	.align		4
        /*000c*/ 	.word	0xfffffffe
	.align		4
        /*0010*/ 	.word	0x00000000
	.align		4
        /*0014*/ 	.word	0xfffffffd
	.align		4
        /*0018*/ 	.word	0x00000000
	.align		4
        /*001c*/ 	.word	0xfffffffc


//--------------------- .text.matmul_kernel       --------------------------
	.section	.text.matmul_kernel,"ax",@progbits
	.align	128
        .global         matmul_kernel
        .type           matmul_kernel,@function
        .size           matmul_kernel,(.L_x_4 - matmul_kernel)
        .other          matmul_kernel,@"STO_CUDA_ENTRY STV_DEFAULT"
matmul_kernel:
.text.matmul_kernel:
[----:B------:R-:W0:Y:S08]  /*0000*/  LDC R1, c[0x0][0x37c] ;  /* 0x0000df00ff017b82 */ /* 0x000e300000000800 */
[----:B------:R-:W1:Y:S01]  /*0010*/  LDC.64 R4, c[0x0][0x398] ;  /* 0x0000e600ff047b82 */ /* 0x000e620000000a00 */
[----:B------:R-:W2:Y:S01]  /*0020*/  S2R R14, SR_TID.X ;  /* 0x00000000000e7919 */ /* 0x000ea20000002100 */
[----:B------:R-:W3:Y:S01]  /*0030*/  LDCU UR4, c[0x0][0x3a0] ;  /* 0x00007400ff0477ac */ /* 0x000ee20008000800 */
[----:B0-----:R-:W-:Y:S01]  /*0040*/  VIADD R1, R1, 0xffffc640 ;  /* 0xffffc64001017836 */ /* 0x001fe20000000000 */
[----:B------:R-:W-:Y:S01]  /*0050*/  UMOV UR5, 0x400 ;  /* 0x0000040000057882 */ /* 0x000fe20000000000 */
[----:B------:R-:W0:Y:S03]  /*0060*/  LDCU.64 UR8, c[0x0][0x358] ;  /* 0x00006b00ff0877ac */ /* 0x000e260008000a00 */
[----:B------:R-:W4:Y:S01]  /*0070*/  S2UR UR6, SR_CgaCtaId ;  /* 0x00000000000679c3 */ /* 0x000f220000008800 */
[----:B---3--:R-:W-:Y:S01]  /*0080*/  UIADD3 UR4, UPT, UPT, UR4, 0x7f, URZ ;  /* 0x0000007f04047890 */ /* 0x008fe2000fffe0ff */
[----:B-1----:R-:W-:-:S03]  /*0090*/  VIADD R0, R5, 0xff ;  /* 0x000000ff05007836 */ /* 0x002fc60000000000 */
[----:B------:R-:W-:Y:S02]  /*00a0*/  UISETP.GT.AND UP0, UPT, UR4, 0x7f, UPT ;  /* 0x0000007f0400788c */ /* 0x000fe4000bf04270 */
[----:B------:R-:W-:Y:S01]  /*00b0*/  SHF.R.S32.HI R3, RZ, 0x1f, R0 ;  /* 0x0000001fff037819 */ /* 0x000fe20000011400 */
[----:B----4-:R-:W-:-:S03]  /*00c0*/  ULEA UR5, UR6, UR5, 0x18 ;  /* 0x0000000506057291 */ /* 0x010fc6000f8ec0ff */
[----:B------:R-:W-:-:S04]  /*00d0*/  LEA.HI R3, R3, R0, RZ, 0x8 ;  /* 0x0000000003037211 */ /* 0x000fc800078f40ff */
[----:B------:R-:W-:Y:S02]  /*00e0*/  SHF.R.S32.HI R0, RZ, 0x8, R3 ;  /* 0x00000008ff007819 */ /* 0x000fe40000011403 */
[----:B------:R-:W1:Y:S03]  /*00f0*/  S2R R3, SR_CTAID.X ;  /* 0x0000000000037919 */ /* 0x000e660000002500 */
[----:B------:R-:W-:-:S05]  /*0100*/  IMAD.SHL.U32 R0, R0, 0x8, RZ ;  /* 0x0000000800007824 */ /* 0x000fca00078e00ff */
[-C--:B------:R-:W-:Y:S02]  /*0110*/  IABS R9, R0.reuse ;  /* 0x0000000000097213 */ /* 0x080fe40000000000 */
[----:B------:R-:W-:Y:S02]  /*0120*/  IABS R12, R0 ;  /* 0x00000000000c7213 */ /* 0x000fe40000000000 */
[----:B------:R-:W3:Y:S08]  /*0130*/  I2F.RP R2, R9 ;  /* 0x0000000900027306 */ /* 0x000ef00000209400 */
[----:B---3--:R-:W3:Y:S01]  /*0140*/  MUFU.RCP R2, R2 ;  /* 0x0000000200027308 */ /* 0x008ee20000001000 */
[----:B-1----:R-:W-:Y:S01]  /*0150*/  IABS R10, R3 ;  /* 0x00000003000a7213 */ /* 0x002fe20000000000 */
[----:B---3--:R-:W-:-:S02]  /*0160*/  VIADD R6, R2, 0xffffffe ;  /* 0x0ffffffe02067836 */ /* 0x008fc40000000000 */
[----:B------:R-:W-:-:S04]  /*0170*/  IMAD.MOV R2, RZ, RZ, -R12 ;  /* 0x000000ffff027224 */ /* 0x000fc800078e0a0c */
[----:B------:R1:W3:Y:S02]  /*0180*/  F2I.FTZ.U32.TRUNC.NTZ R7, R6 ;  /* 0x0000000600077305 */ /* 0x0002e4000021f000 */
[----:B-1----:R-:W-:Y:S02]  /*0190*/  IMAD.MOV.U32 R6, RZ, RZ, RZ ;  /* 0x000000ffff067224 */ /* 0x002fe400078e00ff */
[----:B---3--:R-:W-:-:S04]  /*01a0*/  IMAD.MOV R8, RZ, RZ, -R7 ;  /* 0x000000ffff087224 */ /* 0x008fc800078e0a07 */
[----:B------:R-:W-:Y:S02]  /*01b0*/  IMAD R11, R8, R9, RZ ;  /* 0x00000009080b7224 */ /* 0x000fe400078e02ff */
[----:B------:R-:W-:Y:S02]  /*01c0*/  IMAD.MOV.U32 R8, RZ, RZ, R10 ;  /* 0x000000ffff087224 */ /* 0x000fe400078e000a */
[----:B------:R-:W-:-:S06]  /*01d0*/  IMAD.HI.U32 R7, R7, R11, R6 ;  /* 0x0000000b07077227 */ /* 0x000fcc00078e0006 */
[----:B------:R-:W-:-:S04]  /*01e0*/  IMAD.HI.U32 R7, R7, R8, RZ ;  /* 0x0000000807077227 */ /* 0x000fc800078e00ff */
[----:B------:R-:W-:-:S05]  /*01f0*/  IMAD R2, R7, R2, R8 ;  /* 0x0000000207027224 */ /* 0x000fca00078e0208 */
[----:B------:R-:W-:-:S13]  /*0200*/  ISETP.GT.U32.AND P1, PT, R9, R2, PT ;  /* 0x000000020900720c */ /* 0x000fda0003f24070 */
[----:B------:R-:W-:Y:S02]  /*0210*/  @!P1 IMAD.IADD R2, R2, 0x1, -R9 ;  /* 0x0000000102029824 */ /* 0x000fe400078e0a09 */
[----:B------:R-:W-:Y:S01]  /*0220*/  @!P1 VIADD R7, R7, 0x1 ;  /* 0x0000000107079836 */ /* 0x000fe20000000000 */
[----:B------:R-:W-:Y:S02]  /*0230*/  ISETP.NE.AND P1, PT, R0, RZ, PT ;  /* 0x000000ff0000720c */ /* 0x000fe40003f25270 */
[----:B------:R-:W-:Y:S02]  /*0240*/  ISETP.GE.U32.AND P0, PT, R2, R9, PT ;  /* 0x000000090200720c */ /* 0x000fe40003f06070 */
[----:B------:R-:W-:-:S04]  /*0250*/  LOP3.LUT R2, R3, R0, RZ, 0x3c, !PT ;  /* 0x0000000003027212 */ /* 0x000fc800078e3cff */
[----:B------:R-:W-:Y:S01]  /*0260*/  ISETP.GE.AND P2, PT, R2, RZ, PT ;  /* 0x000000ff0200720c */ /* 0x000fe20003f46270 */
[----:B------:R-:W-:-:S06]  /*0270*/  VIADD R2, R4, 0x1f ;  /* 0x0000001f04027836 */ /* 0x000fcc0000000000 */
[----:B------:R-:W-:-:S04]  /*0280*/  @P0 VIADD R7, R7, 0x1 ;  /* 0x0000000107070836 */ /* 0x000fc80000000000 */
[----:B------:R-:W-:Y:S01]  /*0290*/  IMAD.MOV.U32 R8, RZ, RZ, R7 ;  /* 0x000000ffff087224 */ /* 0x000fe200078e0007 */
[----:B------:R-:W-:-:S03]  /*02a0*/  SHF.R.S32.HI R7, RZ, 0x1f, R2 ;  /* 0x0000001fff077819 */ /* 0x000fc60000011402 */
[----:B------:R-:W-:Y:S01]  /*02b0*/  @!P2 IMAD.MOV R8, RZ, RZ, -R8 ;  /* 0x000000ffff08a224 */ /* 0x000fe200078e0a08 */
[----:B------:R-:W-:Y:S02]  /*02c0*/  @!P1 LOP3.LUT R8, RZ, R0, RZ, 0x33, !PT ;  /* 0x00000000ff089212 */ /* 0x000fe400078e33ff */
[----:B------:R-:W-:-:S03]  /*02d0*/  LEA.HI R7, R7, R2, RZ, 0x5 ;  /* 0x0000000207077211 */ /* 0x000fc600078f28ff */
[----:B------:R-:W-:Y:S02]  /*02e0*/  IMAD.SHL.U32 R6, R8, 0x8, RZ ;  /* 0x0000000808067824 */ /* 0x000fe400078e00ff */
[----:B------:R-:W-:-:S03]  /*02f0*/  IMAD.MOV R8, RZ, RZ, -R8 ;  /* 0x000000ffff087224 */ /* 0x000fc600078e0a08 */
[----:B------:R-:W-:Y:S01]  /*0300*/  LEA.HI.SX32 R7, R7, -R6, 0x1b ;  /* 0x8000000607077211 */ /* 0x000fe200078fdaff */
[----:B------:R-:W-:Y:S02]  /*0310*/  IMAD R10, R0, R8, R3 ;  /* 0x00000008000a7224 */ /* 0x000fe400078e0203 */
[----:B------:R-:W-:Y:S01]  /*0320*/  IMAD.MOV.U32 R8, RZ, RZ, RZ ;  /* 0x000000ffff087224 */ /* 0x000fe200078e00ff */
[----:B------:R-:W-:Y:S02]  /*0330*/  VIMNMX R7, PT, PT, R7, 0x8, PT ;  /* 0x0000000807077848 */ /* 0x000fe40003fe0100 */
[----:B------:R-:W-:Y:S02]  /*0340*/  IABS R13, R10 ;  /* 0x0000000a000d7213 */ /* 0x000fe40000000000 */
[----:B------:R-:W-:-:S04]  /*0350*/  IABS R11, R7 ;  /* 0x00000007000b7213 */ /* 0x000fc80000000000 */
[----:B------:R-:W1:Y:S08]  /*0360*/  I2F.RP R2, R11 ;  /* 0x0000000b00027306 */ /* 0x000e700000209400 */
[----:B-1----:R-:W1:Y:S02]  /*0370*/  MUFU.RCP R2, R2 ;  /* 0x0000000200027308 */ /* 0x002e640000001000 */
[----:B-1----:R-:W-:-:S06]  /*0380*/  VIADD R9, R2, 0xffffffe ;  /* 0x0ffffffe02097836 */ /* 0x002fcc0000000000 */
[----:B------:R-:W1:Y:S02]  /*0390*/  F2I.FTZ.U32.TRUNC.NTZ R9, R9 ;  /* 0x0000000900097305 */ /* 0x000e64000021f000 */
[----:B-1----:R-:W-:-:S04]  /*03a0*/  IMAD.MOV R12, RZ, RZ, -R9 ;  /* 0x000000ffff0c7224 */ /* 0x002fc800078e0a09 */
[----:B------:R-:W-:-:S04]  /*03b0*/  IMAD.MOV.U32 R0, RZ, RZ, R12 ;  /* 0x000000ffff007224 */ /* 0x000fc800078e000c */
[----:B------:R-:W-:Y:S01]  /*03c0*/  IMAD R3, R0, R11, RZ ;  /* 0x0000000b00037224 */ /* 0x000fe200078e02ff */
[----:B------:R-:W-:-:S03]  /*03d0*/  IABS R0, R7 ;  /* 0x0000000700007213 */ /* 0x000fc60000000000 */
[----:B------:R-:W-:Y:S01]  /*03e0*/  IMAD.HI.U32 R8, R9, R3, R8 ;  /* 0x0000000309087227 */ /* 0x000fe200078e0008 */
[----:B--2---:R-:W-:-:S03]  /*03f0*/  SHF.R.U32.HI R3, RZ, 0x5, R14 ;  /* 0x00000005ff037819 */ /* 0x004fc6000001160e */
[----:B------:R-:W-:Y:S02]  /*0400*/  IMAD.MOV R0, RZ, RZ, -R0 ;  /* 0x000000ffff007224 */ /* 0x000fe400078e0a00 */
        /* <DEDUP_REMOVED lines=8> */
[----:B------:R-:W-:-:S07]  /*0490*/  ISETP.GE.AND P2, PT, R0, RZ, PT ;  /* 0x000000ff0000720c */ /* 0x000fce0003f46270 */
[----:B------:R-:W-:-:S06]  /*04a0*/  @P0 VIADD R2, R2, 0x1 ;  /* 0x0000000102020836 */ /* 0x000fcc0000000000 */
[----:B------:R-:W-:Y:S01]  /*04b0*/  @!P2 IMAD.MOV R2, RZ, RZ, -R2 ;  /* 0x000000ffff02a224 */ /* 0x000fe200078e0a02 */
[----:B------:R-:W-:-:S05]  /*04c0*/  @!P1 LOP3.LUT R2, RZ, R7, RZ, 0x33, !PT ;  /* 0x00000007ff029212 */ /* 0x000fca00078e33ff */
[----:B------:R-:W-:Y:S02]  /*04d0*/  IMAD.MOV R0, RZ, RZ, -R2 ;  /* 0x000000ffff007224 */ /* 0x000fe400078e0a02 */
[----:B------:R-:W-:Y:S02]  /*04e0*/  IMAD.SHL.U32 R29, R2, 0x100, RZ ;  /* 0x00000100021d7824 */ /* 0x000fe400078e00ff */
[----:B------:R-:W-:Y:S01]  /*04f0*/  IMAD R7, R7, R0, R10 ;  /* 0x0000000007077224 */ /* 0x000fe200078e020a */
[----:B------:R-:W-:-:S03]  /*0500*/  LOP3.LUT R0, R14, 0x1f, RZ, 0xc0, !PT ;  /* 0x0000001f0e007812 */ /* 0x000fc600078ec0ff */
[----:B------:R-:W-:-:S04]  /*0510*/  IMAD.IADD R7, R6, 0x1, R7 ;  /* 0x0000000106077824 */ /* 0x000fc800078e0207 */
[----:B------:R-:W-:Y:S01]  /*0520*/  IMAD R6, R7, 0x20, R0 ;  /* 0x0000002007067824 */ /* 0x000fe200078e0200 */
[----:B------:R-:W-:-:S04]  /*0530*/  SGXT.U32 R0, R3, 0x1 ;  /* 0x000000010300781a */ /* 0x000fc80000000000 */
[----:B------:R1:W-:Y:S01]  /*0540*/  STL [R1+0x1ab0], R6 ;  /* 0x001ab00601007387 */ /* 0x0003e20000100800 */
[C---:B------:R-:W-:Y:S02]  /*0550*/  LOP3.LUT R3, R0.reuse, 0x4, RZ, 0xfc, !PT ;  /* 0x0000000400037812 */ /* 0x040fe400078efcff */
[C---:B------:R-:W-:Y:S01]  /*0560*/  LOP3.LUT R7, R0.reuse, 0x6, RZ, 0xfc, !PT ;  /* 0x0000000600077812 */ /* 0x040fe200078efcff */
[----:B------:R2:W-:Y:S01]  /*0570*/  STL [R1+0x348], R29 ;  /* 0x0003481d01007387 */ /* 0x0005e20000100800 */
[C---:B------:R-:W-:Y:S02]  /*0580*/  LOP3.LUT R3, R0.reuse, 0xa, RZ, 0xfc, !PT ;  /* 0x0000000a00037812 */ /* 0x040fe400078efcff */
[C---:B------:R-:W-:Y:S02]  /*0590*/  LOP3.LUT R7, R0.reuse, 0xc, RZ, 0xfc, !PT ;  /* 0x0000000c00077812 */ /* 0x040fe400078efcff */
[C---:B------:R-:W-:Y:S02]  /*05a0*/  LOP3.LUT R3, R0.reuse, 0x10, RZ, 0xfc, !PT ;  /* 0x0000001000037812 */ /* 0x040fe400078efcff */
[----:B-1----:R-:W-:-:S02]  /*05b0*/  LOP3.LUT R6, R0, 0x2, RZ, 0xfc, !PT ;  /* 0x0000000200067812 */ /* 0x002fc400078efcff */
[C---:B------:R-:W-:Y:S02]  /*05c0*/  LOP3.LUT R6, R0.reuse, 0x8, RZ, 0xfc, !PT ;  /* 0x0000000800067812 */ /* 0x040fe400078efcff */
[C---:B------:R-:W-:Y:S02]  /*05d0*/  LOP3.LUT R6, R0.reuse, 0xe, RZ, 0xfc, !PT ;  /* 0x0000000e00067812 */ /* 0x040fe400078efcff */
[C---:B------:R-:W-:Y:S02]  /*05e0*/  LOP3.LUT R7, R0.reuse, 0x12, RZ, 0xfc, !PT ;  /* 0x0000001200077812 */ /* 0x040fe400078efcff */
[C---:B------:R-:W-:Y:S02]  /*05f0*/  LOP3.LUT R6, R0.reuse, 0x14, RZ, 0xfc, !PT ;  /* 0x0000001400067812 */ /* 0x040fe400078efcff */
[C---:B------:R-:W-:Y:S02]  /*0600*/  LOP3.LUT R3, R0.reuse, 0x16, RZ, 0xfc, !PT ;  /* 0x0000001600037812 */ /* 0x040fe400078efcff */
[----:B------:R-:W-:-:S02]  /*0610*/  LOP3.LUT R7, R0, 0x18, RZ, 0xfc, !PT ;  /* 0x0000001800077812 */ /* 0x000fc400078efcff */
        /* <DEDUP_REMOVED lines=50> */
[----:B------:R-:W-:Y:S01]  /*0940*/  LOP3.LUT R28, R0, 0x7e, RZ, 0xfc, !PT ;  /* 0x0000007e001c7812 */ /* 0x000fe200078efcff */
[----:B0-2---:R-:W-:Y:S06]  /*0950*/  BRA.U UP0, `(.L_x_0) ;  /* 0x0000000100dc7547 */ /* 0x005fec000b800000 */
[----:B------:R-:W-:Y:S01]  /*0960*/  IMAD.SHL.U32 R0, R14, 0x8, RZ ;  /* 0x000000080e007824 */ /* 0x000fe200078e00ff */
[----:B------:R-:W-:Y:S02]  /*0970*/  CS2R R24, SRZ ;  /* 0x0000000000187805 */ /* 0x000fe4000001ff00 */
[----:B------:R-:W-:Y:S02]  /*0980*/  CS2R R26, SRZ ;  /* 0x00000000001a7805 */ /* 0x000fe4000001ff00 */
[----:B------:R-:W-:Y:S02]  /*0990*/  CS2R R20, SRZ ;  /* 0x0000000000147805 */ /* 0x000fe4000001ff00 */
[----:B------:R-:W-:Y:S01]  /*09a0*/  CS2R R22, SRZ ;  /* 0x0000000000167805 */ /* 0x000fe2000001ff00 */
[----:B------:R0:W-:Y:S01]  /*09b0*/  STL [R1+0x1ab4], R0 ;  /* 0x001ab40001007387 */ /* 0x0001e20000100800 */
[----:B------:R-:W-:Y:S02]  /*09c0*/  CS2R R16, SRZ ;  /* 0x0000000000107805 */ /* 0x000fe4000001ff00 */
[----:B------:R-:W-:-:S02]  /*09d0*/  CS2R R18, SRZ ;  /* 0x0000000000127805 */ /* 0x000fc4000001ff00 */
[----:B------:R-:W-:Y:S01]  /*09e0*/  CS2R R12, SRZ ;  /* 0x00000000000c7805 */ /* 0x000fe2000001ff00 */
[----:B------:R0:W-:Y:S01]  /*09f0*/  STL [R1], RZ ;  /* 0x000000ff01007387 */ /* 0x0001e20000100800 */
[----:B------:R-:W-:Y:S02]  /*0a00*/  CS2R R14, SRZ ;  /* 0x00000000000e7805 */ /* 0x000fe4000001ff00 */
[----:B------:R-:W-:Y:S02]  /*0a10*/  CS2R R8, SRZ ;  /* 0x0000000000087805 */ /* 0x000fe4000001ff00 */
[----:B------:R-:W-:Y:S01]  /*0a20*/  CS2R R10, SRZ ;  /* 0x00000000000a7805 */ /* 0x000fe2000001ff00 */
[----:B------:R0:W-:Y:S01]  /*0a30*/  STL [R1+0x4], RZ ;  /* 0x000004ff01007387 */ /* 0x0001e20000100800 */
[----:B------:R-:W-:Y:S02]  /*0a40*/  CS2R R4, SRZ ;  /* 0x0000000000047805 */ /* 0x000fe4000001ff00 */
[----:B------:R-:W-:Y:S01]  /*0a50*/  CS2R R6, SRZ ;  /* 0x0000000000067805 */ /* 0x000fe2000001ff00 */
[----:B------:R0:W-:Y:S04]  /*0a60*/  STL [R1+0x8], RZ ;  /* 0x000008ff01007387 */ /* 0x0001e80000100800 */
        /* <DEDUP_REMOVED lines=36> */
[----:B------:R0:W-:Y:S01]  /*0cb0*/  STL [R1+0x9c], RZ ;  /* 0x00009cff01007387 */ /* 0x0001e20000100800 */
[----:B------:R-:W-:Y:S05]  /*0cc0*/  BRA `(.L_x_1) ;  /* 0x000005f000587947 */ /* 0x000fea0003800000 */
.L_x_0:
[----:B------:R-:W2:Y:S01]  /*0cd0*/  LDL R0, [R1+0x1ab0] ;  /* 0x001ab00001007983 */ /* 0x000ea20000100800 */
[----:B------:R-:W-:Y:S01]  /*0ce0*/  IABS R10, R4 ;  /* 0x00000004000a7213 */ /* 0x000fe20000000000 */
[----:B------:R-:W-:Y:S01]  /*0cf0*/  IMAD.MOV.U32 R6, RZ, RZ, RZ ;  /* 0x000000ffff067224 */ /* 0x000fe200078e00ff */
[----:B------:R-:W-:Y:S01]  /*0d00*/  IABS R3, R5 ;  /* 0x0000000500037213 */ /* 0x000fe20000000000 */
[C---:B------:R-:W-:Y:S01]  /*0d10*/  VIADD R11, R29.reuse, 0xfe ;  /* 0x000000fe1d0b7836 */ /* 0x040fe20000000000 */
[----:B------:R-:W0:Y:S01]  /*0d20*/  I2F.RP R2, R10 ;  /* 0x0000000a00027306 */ /* 0x000e220000209400 */
[C---:B------:R-:W-:Y:S01]  /*0d30*/  VIADD R16, R29.reuse, 0xfd ;  /* 0x000000fd1d107836 */ /* 0x040fe20000000000 */
[----:B------:R-:W-:Y:S01]  /*0d40*/  ISETP.NE.AND P1, PT, R4, RZ, PT ;  /* 0x000000ff0400720c */ /* 0x000fe20003f25270 */
[----:B------:R-:W-:Y:S01]  /*0d50*/  VIADD R19, R29, 0xf0 ;  /* 0x000000f01d137836 */ /* 0x000fe20000000000 */
[----:B------:R-:W-:Y:S01]  /*0d60*/  ISETP.GE.AND P2, PT, R11, RZ, PT ;  /* 0x000000ff0b00720c */ /* 0x000fe20003f46270 */
[C---:B------:R-:W-:Y:S01]  /*0d70*/  VIADD R27, R29.reuse, 0x3f ;  /* 0x0000003f1d1b7836 */ /* 0x040fe20000000000 */
[----:B------:R-:W-:Y:S01]  /*0d80*/  ISETP.GE.AND P6, PT, R16, RZ, PT ;  /* 0x000000ff1000720c */ /* 0x000fe20003fc6270 */
[----:B------:R-:W-:Y:S01]  /*0d90*/  VIADD R26, R29, 0x6 ;  /* 0x000000061d1a7836 */ /* 0x000fe20000000000 */
[----:B------:R-:W1:Y:S01]  /*0da0*/  I2F.RP R9, R3 ;  /* 0x0000000300097306 */ /* 0x000e620000209400 */
[----:B------:R-:W-:Y:S01]  /*0db0*/  IABS R16, R16 ;  /* 0x0000001000107213 */ /* 0x000fe20000000000 */
[----:B------:R-:W3:Y:S01]  /*0dc0*/  LDCU UR6, c[0x0][0x3a8] ;  /* 0x00007500ff0677ac */ /* 0x000ee20008000800 */
[----:B------:R-:W-:Y:S01]  /*0dd0*/  IABS R20, R19 ;  /* 0x0000001300147213 */ /* 0x000fe20000000000 */
[----:B------:R-:W4:Y:S04]  /*0de0*/  LDCU.128 UR12, c[0x0][0x380] ;  /* 0x00007000ff0c77ac */ /* 0x000f280008000c00 */
[----:B0-----:R-:W0:Y:S01]  /*0df0*/  MUFU.RCP R2, R2 ;  /* 0x0000000200027308 */ /* 0x001e220000001000 */
[----:B------:R-:W5:Y:S07]  /*0e00*/  LDCU UR7, c[0x0][0x3a4] ;  /* 0x00007480ff0777ac */ /* 0x000f6e0008000800 */
[----:B-1----:R-:W1:Y:S01]  /*0e10*/  MUFU.RCP R9, R9 ;  /* 0x0000000900097308 */ /* 0x002e620000001000 */
[----:B0-----:R-:W-:-:S07]  /*0e20*/  VIADD R2, R2, 0xffffffe ;  /* 0x0ffffffe02027836 */ /* 0x001fce0000000000 */
[----:B------:R-:W0:Y:S01]  /*0e30*/  F2I.FTZ.U32.TRUNC.NTZ R7, R2 ;  /* 0x0000000200077305 */ /* 0x000e22000021f000 */
[----:B-1----:R-:W-:-:S07]  /*0e40*/  VIADD R9, R9, 0xffffffe ;  /* 0x0ffffffe09097836 */ /* 0x002fce0000000000 */
[----:B------:R-:W1:Y:S01]  /*0e50*/  F2I.FTZ.U32.TRUNC.NTZ R9, R9 ;  /* 0x0000000900097305 */ /* 0x000e62000021f000 */
[----:B0-----:R-:W-:-:S04]  /*0e60*/  IMAD.MOV R2, RZ, RZ, -R7 ;  /* 0x000000ffff027224 */ /* 0x001fc800078e0a07 */
[----:B------:R-:W-:-:S04]  /*0e70*/  IMAD R2, R2, R10, RZ ;  /* 0x0000000a02027224 */ /* 0x000fc800078e02ff */
[----:B------:R-:W-:-:S04]  /*0e80*/  IMAD.HI.U32 R2, R7, R2, R6 ;  /* 0x0000000207027227 */ /* 0x000fc800078e0006 */
[----:B-1----:R-:W-:Y:S02]  /*0e90*/  IMAD.MOV R6, RZ, RZ, -R9 ;  /* 0x000000ffff067224 */ /* 0x002fe400078e0a09 */
[----:B------:R-:W-:Y:S02]  /*0ea0*/  VIADD R7, R29, 0xff ;  /* 0x000000ff1d077836 */ /* 0x000fe40000000000 */
[----:B------:R-:W-:-:S03]  /*0eb0*/  IMAD R6, R6, R3, RZ ;  /* 0x0000000306067224 */ /* 0x000fc600078e02ff */
[----:B------:R-:W-:Y:S02]  /*0ec0*/  IABS R12, R7 ;  /* 0x00000007000c7213 */ /* 0x000fe40000000000 */
[----:B------:R-:W-:Y:S02]  /*0ed0*/  ISETP.GE.AND P4, PT, R7, RZ, PT ;  /* 0x000000ff0700720c */ /* 0x000fe40003f86270 */
[----:B--2---:R-:W-:Y:S02]  /*0ee0*/  IABS R8, R0 ;  /* 0x0000000000087213 */ /* 0x004fe40000000000 */
[----:B------:R-:W-:-:S03]  /*0ef0*/  ISETP.GE.AND P5, PT, R0, RZ, PT ;  /* 0x000000ff0000720c */ /* 0x000fc60003fa6270 */
[----:B------:R-:W-:-:S04]  /*0f00*/  IMAD.HI.U32 R2, R2, R8, RZ ;  /* 0x0000000802027227 */ /* 0x000fc800078e00ff */
[----:B------:R-:W-:-:S04]  /*0f10*/  IMAD.MOV R2, RZ, RZ, -R2 ;  /* 0x000000ffff027224 */ /* 0x000fc800078e0a02 */
[----:B------:R-:W-:Y:S02]  /*0f20*/  IMAD R2, R10, R2, R8 ;  /* 0x000000020a027224 */ /* 0x000fe400078e0208 */
[----:B------:R-:W-:-:S03]  /*0f30*/  IMAD.MOV.U32 R8, RZ, RZ, RZ ;  /* 0x000000ffff087224 */ /* 0x000fc600078e00ff */
[----:B------:R-:W-:Y:S01]  /*0f40*/  ISETP.GT.U32.AND P0, PT, R10, R2, PT ;  /* 0x000000020a00720c */ /* 0x000fe20003f04070 */
[----:B------:R-:W-:Y:S01]  /*0f50*/  IMAD.HI.U32 R6, R9, R6, R8 ;  /* 0x0000000609067227 */ /* 0x000fe200078e0008 */
[----:B------:R-:W-:-:S03]  /*0f60*/  IABS R9, R11 ;  /* 0x0000000b00097213 */ /* 0x000fc60000000000 */
[----:B------:R-:W-:Y:S02]  /*0f70*/  IMAD.MOV.U32 R8, RZ, RZ, R12 ;  /* 0x000000ffff087224 */ /* 0x000fe400078e000c */
[----:B------:R-:W-:-:S04]  /*0f80*/  IMAD.HI.U32 R12, R6, R9, RZ ;  /* 0x00000009060c7227 */ /* 0x000fc800078e00ff */
[----:B------:R-:W-:-:S04]  /*0f90*/  IMAD.HI.U32 R13, R6, R8, RZ ;  /* 0x00000008060d7227 */ /* 0x000fc800078e00ff */
[----:B------:R-:W-:Y:S02]  /*0fa0*/  @!P0 IMAD.IADD R2, R2, 0x1, -R10 ;  /* 0x0000000102028824 */ /* 0x000fe400078e0a0a */
[----:B------:R-:W-:Y:S02]  /*0fb0*/  IMAD.MOV R13, RZ, RZ, -R13 ;  /* 0x000000ffff0d7224 */ /* 0x000fe400078e0a0d */
[----:B------:R-:W-:Y:S01]  /*0fc0*/  IMAD.MOV R12, RZ, RZ, -R12 ;  /* 0x000000ffff0c7224 */ /* 0x000fe200078e0a0c */
[----:B------:R-:W-:Y:S01]  /*0fd0*/  ISETP.GT.U32.AND P0, PT, R10, R2, PT ;  /* 0x000000020a00720c */ /* 0x000fe20003f04070 */
[C---:B------:R-:W-:Y:S02]  /*0fe0*/  IMAD R8, R3.reuse, R13, R8 ;  /* 0x0000000d03087224 */ /* 0x040fe400078e0208 */
[----:B------:R-:W-:Y:S02]  /*0ff0*/  IMAD R7, R3, R12, R9 ;  /* 0x0000000c03077224 */ /* 0x000fe400078e0209 */
[----:B------:R-:W-:-:S03]  /*1000*/  IMAD.HI.U32 R13, R6, R16, RZ ;  /* 0x00000010060d7227 */ /* 0x000fc600078e00ff */
[----:B------:R-:W-:Y:S01]  /*1010*/  ISETP.GT.U32.AND P3, PT, R3, R7, PT ;  /* 0x000000070300720c */ /* 0x000fe20003f64070 */
[----:B------:R-:W-:Y:S02]  /*1020*/  VIADD R9, R29, 0xfa ;  /* 0x000000fa1d097836 */ /* 0x000fe40000000000 */
[----:B------:R-:W-:Y:S02]  /*1030*/  IMAD.MOV R13, RZ, RZ, -R13 ;  /* 0x000000ffff0d7224 */ /* 0x000fe400078e0a0d */
[----:B------:R-:W-:Y:S01]  /*1040*/  @!P0 IMAD.IADD R2, R2, 0x1, -R10 ;  /* 0x0000000102028824 */ /* 0x000fe200078e0a0a */
[----:B------:R-:W-:Y:S01]  /*1050*/  ISETP.GT.U32.AND P0, PT, R3, R8, PT ;  /* 0x000000080300720c */ /* 0x000fe20003f04070 */
[C---:B------:R-:W-:Y:S01]  /*1060*/  VIADD R10, R29.reuse, 0xfc ;  /* 0x000000fc1d0a7836 */ /* 0x040fe20000000000 */
[----:B------:R-:W-:Y:S01]  /*1070*/  IABS R14, R9 ;  /* 0x00000009000e7213 */ /* 0x000fe20000000000 */
[----:B------:R-:W-:Y:S02]  /*1080*/  IMAD.MOV.U32 R0, RZ, RZ, R2 ;  /* 0x000000ffff007224 */ /* 0x000fe400078e0002 */
[----:B------:R-:W-:Y:S01]  /*1090*/  VIADD R11, R29, 0xfb ;  /* 0x000000fb1d0b7836 */ /* 0x000fe20000000000 */
[----:B------:R-:W-:Y:S01]  /*10a0*/  IABS R12, R10 ;  /* 0x0000000a000c7213 */ /* 0x000fe20000000000 */
[----:B------:R-:W-:-:S02]  /*10b0*/  @!P3 IMAD.IADD R7, R7, 0x1, -R3 ;  /* 0x000000010707b824 */ /* 0x000fc400078e0a03 */
[----:B------:R-:W-:Y:S01]  /*10c0*/  @!P5 IMAD.MOV R0, RZ, RZ, -R0 ;  /* 0x000000ffff00d224 */ /* 0x000fe200078e0a00 */
[----:B------:R-:W-:Y:S01]  /*10d0*/  @!P1 LOP3.LUT R0, RZ, R4, RZ, 0x33, !PT ;  /* 0x00000004ff009212 */ /* 0x000fe200078e33ff */
[C---:B------:R-:W-:Y:S01]  /*10e0*/  IMAD R13, R3.reuse, R13, R16 ;  /* 0x0000000d030d7224 */ /* 0x040fe200078e0210 */
[C---:B------:R-:W-:Y:S01]  /*10f0*/  ISETP.GT.U32.AND P1, PT, R3.reuse, R7, PT ;  /* 0x000000070300720c */ /* 0x040fe20003f24070 */
[----:B------:R-:W-:Y:S01]  /*1100*/  @!P0 IMAD.IADD R8, R8, 0x1, -R3 ;  /* 0x0000000108088824 */ /* 0x000fe200078e0a03 */
[----:B------:R-:W-:Y:S01]  /*1110*/  IABS R17, R11 ;  /* 0x0000000b00117213 */ /* 0x000fe20000000000 */
[----:B------:R-:W-:Y:S01]  /*1120*/  IMAD.HI.U32 R15, R6, R12, RZ ;  /* 0x0000000c060f7227 */ /* 0x000fe200078e00ff */
[----:B------:R-:W-:Y:S01]  /*1130*/  ISETP.GE.AND P5, PT, R10, RZ, PT ;  /* 0x000000ff0a00720c */ /* 0x000fe20003fa6270 */
[----:B------:R0:W-:Y:S01]  /*1140*/  STL [R1+0x1c5c], R0 ;  /* 0x001c5c0001007387 */ /* 0x0001e20000100800 */
[----:B------:R-:W-:Y:S01]  /*1150*/  ISETP.GT.U32.AND P0, PT, R3, R8, PT ;  /* 0x000000080300720c */ /* 0x000fe20003f04070 */
[----:B------:R-:W-:-:S02]  /*1160*/  IMAD.MOV R15, RZ, RZ, -R15 ;  /* 0x000000ffff0f7224 */ /* 0x000fc400078e0a0f */
[----:B------:R-:W-:-:S04]  /*1170*/  IMAD.HI.U32 R2, R6, R14, RZ ;  /* 0x0000000e06027227 */ /* 0x000fc800078e00ff */
[----:B------:R-:W-:-:S04]  /*1180*/  IMAD.HI.U32 R10, R6, R17, RZ ;  /* 0x00000011060a7227 */ /* 0x000fc800078e00ff */
[C---:B------:R-:W-:Y:S02]  /*1190*/  IMAD R12, R3.reuse, R15, R12 ;  /* 0x0000000f030c7224 */ /* 0x040fe400078e020c */
[--C-:B------:R-:W-:Y:S01]  /*11a0*/  @!P0 IMAD.IADD R8, R8, 0x1, -R3.reuse ;  /* 0x0000000108088824 */ /* 0x100fe200078e0a03 */
[C---:B------:R-:W-:Y:S01]  /*11b0*/  ISETP.GT.U32.AND P0, PT, R3.reuse, R13, PT ;  /* 0x0000000d0300720c */ /* 0x040fe20003f04070 */
[----:B------:R-:W-:Y:S01]  /*11c0*/  IMAD.MOV R4, RZ, RZ, -R2 ;  /* 0x000000ffff047224 */ /* 0x000fe200078e0a02 */
[----:B------:R-:W-:Y:S01]  /*11d0*/  ISETP.GT.U32.AND P3, PT, R3, R12, PT ;  /* 0x0000000c0300720c */ /* 0x000fe20003f64070 */
[----:B------:R-:W-:Y:S02]  /*11e0*/  @!P1 IMAD.IADD R7, R7, 0x1, -R3 ;  /* 0x0000000107079824 */ /* 0x000fe400078e0a03 */
[----:B------:R-:W-:Y:S02]  /*11f0*/  IMAD.MOV R10, RZ, RZ, -R10 ;  /* 0x000000ffff0a7224 */ /* 0x000fe400078e0a0a */
[----:B------:R-:W-:-:S02]  /*1200*/  IMAD R14, R3, R4, R14 ;  /* 0x00000004030e7224 */ /* 0x000fc400078e020e */
[----:B0-----:R-:W-:Y:S02]  /*1210*/  IMAD.MOV.U32 R0, RZ, RZ, R7 ;  /* 0x000000ffff007224 */ /* 0x001fe400078e0007 */
[----:B------:R-:W-:Y:S02]  /*1220*/  IMAD R17, R3, R10, R17 ;  /* 0x0000000a03117224 */ /* 0x000fe400078e0211 */
[--C-:B------:R-:W-:Y:S02]  /*1230*/  @!P0 IMAD.IADD R13, R13, 0x1, -R3.reuse ;  /* 0x000000010d0d8824 */ /* 0x100fe400078e0a03 */
[----:B------:R-:W-:Y:S01]  /*1240*/  @!P2 IMAD.MOV R0, RZ, RZ, -R0 ;  /* 0x000000ffff00a224 */ /* 0x000fe200078e0a00 */
[C---:B------:R-:W-:Y:S01]  /*1250*/  ISETP.GT.U32.AND P2, PT, R3.reuse, R14, PT ;  /* 0x0000000e0300720c */ /* 0x040fe20003f44070 */
[----:B------:R-:W-:Y:S01]  /*1260*/  IMAD.MOV.U32 R18, RZ, RZ, R8 ;  /* 0x000000ffff127224 */ /* 0x000fe200078e0008 */
[----:B------:R-:W-:Y:S01]  /*1270*/  ISETP.GT.U32.AND P1, PT, R3, R17, PT ;  /* 0x000000110300720c */ /* 0x000fe20003f24070 */
[----:B------:R-:W-:Y:S01]  /*1280*/  VIADD R2, R29, 0xf9 ;  /* 0x000000f91d027836 */ /* 0x000fe20000000000 */
[----:B------:R-:W-:Y:S01]  /*1290*/  ISETP.GT.U32.AND P0, PT, R3, R13, PT ;  /* 0x0000000d0300720c */ /* 0x000fe20003f04070 */
[----:B------:R-:W-:Y:S01]  /*12a0*/  @!P4 IMAD.MOV R18, RZ, RZ, -R18 ;  /* 0x000000ffff12c224 */ /* 0x000fe200078e0a12 */
[----:B------:R-:W-:Y:S01]  /*12b0*/  ISETP.GE.AND P4, PT, R11, RZ, PT ;  /* 0x000000ff0b00720c */ /* 0x000fe20003f86270 */
[--C-:B------:R-:W-:Y:S01]  /*12c0*/  @!P3 IMAD.IADD R12, R12, 0x1, -R3.reuse ;  /* 0x000000010c0cb824 */ /* 0x100fe200078e0a03 */
[----:B------:R-:W-:Y:S01]  /*12d0*/  IABS R11, R2 ;  /* 0x00000002000b7213 */ /* 0x000fe20000000000 */
[C---:B------:R-:W-:Y:S01]  /*12e0*/  VIADD R4, R29.reuse, 0xf8 ;  /* 0x000000f81d047836 */ /* 0x040fe20000000000 */
[----:B------:R-:W-:Y:S01]  /*12f0*/  STL [R1+0x3ec], R18 ;  /* 0x0003ec1201007387 */ /* 0x000fe20000100800 */
[----:B------:R-:W-:Y:S01]  /*1300*/  VIADD R8, R29, 0xf7 ;  /* 0x000000f71d087836 */ /* 0x000fe20000000000 */
[----:B------:R-:W-:Y:S01]  /*1310*/  ISETP.GT.U32.AND P3, PT, R3, R12, PT ;  /* 0x0000000c0300720c */ /* 0x000fe20003f64070 */
[----:B------:R-:W-:Y:S01]  /*1320*/  @!P2 IMAD.IADD R14, R14, 0x1, -R3 ;  /* 0x000000010e0ea824 */ /* 0x000fe200078e0a03 */
[----:B------:R-:W-:Y:S01]  /*1330*/  IABS R15, R4 ;  /* 0x00000004000f7213 */ /* 0x000fe20000000000 */
[----:B------:R-:W-:Y:S01]  /*1340*/  IMAD.HI.U32 R7, R6, R11, RZ ;  /* 0x0000000b06077227 */ /* 0x000fe200078e00ff */
[----:B------:R0:W-:Y:S01]  /*1350*/  STL [R1+0x3e8], R0 ;  /* 0x0003e80001007387 */ /* 0x0001e20000100800 */
[----:B------:R-:W-:-:S02]  /*1360*/  IABS R10, R8 ;  /* 0x00000008000a7213 */ /* 0x000fc40000000000 */
[--C-:B------:R-:W-:Y:S01]  /*1370*/  @!P1 IMAD.IADD R17, R17, 0x1, -R3.reuse ;  /* 0x0000000111119824 */ /* 0x100fe200078e0a03 */
[----:B------:R-:W-:Y:S01]  /*1380*/  ISETP.GT.U32.AND P2, PT, R3, R14, PT ;  /* 0x0000000e0300720c */ /* 0x000fe20003f44070 */
[----:B------:R-:W-:Y:S01]  /*1390*/  @!P0 IMAD.IADD R13, R13, 0x1, -R3 ;  /* 0x000000010d0d8824 */ /* 0x000fe200078e0a03 */
[----:B------:R-:W-:Y:S01]  /*13a0*/  ISETP.GE.AND P0, PT, R9, RZ, PT ;  /* 0x000000ff0900720c */ /* 0x000fe20003f06270 */
[----:B------:R-:W-:Y:S01]  /*13b0*/  IMAD.MOV R7, RZ, RZ, -R7 ;  /* 0x000000ffff077224 */ /* 0x000fe200078e0a07 */
[----:B------:R-:W-:Y:S01]  /*13c0*/  ISETP.GT.U32.AND P1, PT, R3, R17, PT ;  /* 0x000000110300720c */ /* 0x000fe20003f24070 */
[----:B------:R-:W-:-:S04]  /*13d0*/  IMAD.HI.U32 R9, R6, R15, RZ ;  /* 0x0000000f06097227 */ /* 0x000fc800078e00ff */
[C---:B------:R-:W-:Y:S02]  /*13e0*/  IMAD R7, R3.reuse, R7, R11 ;  /* 0x0000000703077224 */ /* 0x040fe400078e020b */
[----:B------:R-:W-:Y:S02]  /*13f0*/  IMAD.MOV R9, RZ, RZ, -R9 ;  /* 0x000000ffff097224 */ /* 0x000fe400078e0a09 */
[----:B------:R-:W-:Y:S01]  /*1400*/  @!P3 IMAD.IADD R12, R12, 0x1, -R3 ;  /* 0x000000010c0cb824 */ /* 0x000fe200078e0a03 */
[C---:B------:R-:W-:Y:S01]  /*1410*/  ISETP.GT.U32.AND P3, PT, R3.reuse, R7, PT ;  /* 0x000000070300720c */ /* 0x040fe20003f64070 */
[----:B------:R-:W-:Y:S02]  /*1420*/  IMAD R15, R3, R9, R15 ;  /* 0x00000009030f7224 */ /* 0x000fe400078e020f */
[----:B------:R-:W-:Y:S02]  /*1430*/  IMAD.MOV.U32 R16, RZ, RZ, R13 ;  /* 0x000000ffff107224 */ /* 0x000fe400078e000d */
[----:B0-----:R-:W-:-:S02]  /*1440*/  IMAD.MOV.U32 R0, RZ, RZ, R12 ;  /* 0x000000ffff007224 */ /* 0x001fc400078e000c */
[--C-:B------:R-:W-:Y:S01]  /*1450*/  @!P2 IMAD.IADD R14, R14, 0x1, -R3.reuse ;  /* 0x000000010e0ea824 */ /* 0x100fe200078e0a03 */
[----:B------:R-:W-:Y:S01]  /*1460*/  ISETP.GT.U32.AND P2, PT, R3, R15, PT ;  /* 0x0000000f0300720c */ /* 0x000fe20003f44070 */
[----:B------:R-:W-:Y:S01]  /*1470*/  @!P1 IMAD.IADD R17, R17, 0x1, -R3 ;  /* 0x0000000111119824 */ /* 0x000fe200078e0a03 */
[----:B------:R-:W-:Y:S01]  /*1480*/  ISETP.GE.AND P1, PT, R8, RZ, PT ;  /* 0x000000ff0800720c */ /* 0x000fe20003f26270 */
[----:B------:R-:W-:Y:S01]  /*1490*/  @!P6 IMAD.MOV R16, RZ, RZ, -R16 ;  /* 0x000000ffff10e224 */ /* 0x000fe200078e0a10 */
[----:B------:R-:W-:Y:S01]  /*14a0*/  ISETP.GE.AND P6, PT, R2, RZ, PT ;  /* 0x000000ff0200720c */ /* 0x000fe20003fc6270 */
[----:B------:R-:W-:Y:S01]  /*14b0*/  @!P5 IMAD.MOV R0, RZ, RZ, -R0 ;  /* 0x000000ffff00d224 */ /* 0x000fe200078e0a00 */
[----:B------:R-:W-:Y:S01]  /*14c0*/  ISETP.GE.AND P5, PT, R4, RZ, PT ;  /* 0x000000ff0400720c */ /* 0x000fe20003fa6270 */
[----:B------:R-:W-:Y:S01]  /*14d0*/  VIADD R2, R29, 0xf6 ;  /* 0x000000f61d027836 */ /* 0x000fe20000000000 */
[----:B------:R-:W-:Y:S01]  /*14e0*/  STL [R1+0x3e4], R16 ;  /* 0x0003e41001007387 */ /* 0x000fe20000100800 */
[----:B------:R-:W-:-:S02]  /*14f0*/  IMAD.MOV.U32 R12, RZ, RZ, R17 ;  /* 0x000000ffff0c7224 */ /* 0x000fc400078e0011 */
[--C-:B------:R-:W-:Y:S01]  /*1500*/  @!P3 IMAD.IADD R7, R7, 0x1, -R3.reuse ;  /* 0x000000010707b824 */ /* 0x100fe200078e0a03 */
[----:B------:R0:W-:Y:S01]  /*1510*/  STL [R1+0x3e0], R0 ;  /* 0x0003e00001007387 */ /* 0x0001e20000100800 */
[----:B------:R-:W-:Y:S01]  /*1520*/  @!P4 IMAD.MOV R12, RZ, RZ, -R12 ;  /* 0x000000ffff0cc224 */ /* 0x000fe200078e0a0c */
[----:B------:R-:W-:Y:S01]  /*1530*/  ISETP.GE.AND P4, PT, R2, RZ, PT ;  /* 0x000000ff0200720c */ /* 0x000fe20003f86270 */
[----:B------:R-:W-:Y:S01]  /*1540*/  VIADD R4, R29, 0xf5 ;  /* 0x000000f51d047836 */ /* 0x000fe20000000000 */
[----:B------:R-:W-:Y:S01]  /*1550*/  IABS R2, R2 ;  /* 0x0000000200027213 */ /* 0x000fe20000000000 */
[----:B------:R-:W-:Y:S01]  /*1560*/  IMAD.HI.U32 R11, R6, R10, RZ ;  /* 0x0000000a060b7227 */ /* 0x000fe200078e00ff */
[----:B------:R-:W-:Y:S01]  /*1570*/  ISETP.GT.U32.AND P3, PT, R3, R7, PT ;  /* 0x000000070300720c */ /* 0x000fe20003f64070 */
[----:B------:R1:W-:Y:S02]  /*1580*/  STL [R1+0x3dc], R12 ;  /* 0x0003dc0c01007387 */ /* 0x0003e40000100800 */
[----:B------:R-:W-:-:S02]  /*1590*/  @!P2 IMAD.IADD R15, R15, 0x1, -R3 ;  /* 0x000000010f0fa824 */ /* 0x000fc400078e0a03 */
[----:B0-----:R-:W-:Y:S01]  /*15a0*/  IMAD.MOV.U32 R0, RZ, RZ, R14 ;  /* 0x000000ffff007224 */ /* 0x001fe200078e000e */
[----:B------:R-:W-:Y:S01]  /*15b0*/  IABS R14, R4 ;  /* 0x00000004000e7213 */ /* 0x000fe20000000000 */
[----:B------:R-:W-:Y:S01]  /*15c0*/  IMAD.MOV R11, RZ, RZ, -R11 ;  /* 0x000000ffff0b7224 */ /* 0x000fe200078e0a0b */
[C---:B------:R-:W-:Y:S01]  /*15d0*/  ISETP.GT.U32.AND P2, PT, R3.reuse, R15, PT ;  /* 0x0000000f0300720c */ /* 0x040fe20003f44070 */
[----:B------:R-:W-:Y:S01]  /*15e0*/  @!P0 IMAD.MOV R0, RZ, RZ, -R0 ;  /* 0x000000ffff008224 */ /* 0x000fe200078e0a00 */
[----:B------:R-:W-:Y:S01]  /*15f0*/  ISETP.GE.AND P0, PT, R4, RZ, PT ;  /* 0x000000ff0400720c */ /* 0x000fe20003f06270 */
[----:B------:R-:W-:Y:S02]  /*1600*/  IMAD.MOV.U32 R4, RZ, RZ, R2 ;  /* 0x000000ffff047224 */ /* 0x000fe400078e0002 */
[----:B------:R-:W-:Y:S01]  /*1610*/  IMAD R13, R3, R11, R10 ;  /* 0x0000000b030d7224 */ /* 0x000fe200078e020a */
[----:B------:R0:W-:Y:S01]  /*1620*/  STL [R1+0x3d8], R0 ;  /* 0x0003d80001007387 */ /* 0x0001e20000100800 */
[----:B------:R-:W-:-:S04]  /*1630*/  IMAD.HI.U32 R11, R6, R4, RZ ;  /* 0x00000004060b7227 */ /* 0x000fc800078e00ff */
[----:B------:R-:W-:Y:S02]  /*1640*/  IMAD.MOV R11, RZ, RZ, -R11 ;  /* 0x000000ffff0b7224 */ /* 0x000fe400078e0a0b */
[----:B------:R-:W-:Y:S01]  /*1650*/  @!P3 IMAD.IADD R7, R7, 0x1, -R3 ;  /* 0x000000010707b824 */ /* 0x000fe200078e0a03 */
[C---:B------:R-:W-:Y:S01]  /*1660*/  ISETP.GT.U32.AND P3, PT, R3.reuse, R13, PT ;  /* 0x0000000d0300720c */ /* 0x040fe20003f64070 */
[----:B------:R-:W-:Y:S02]  /*1670*/  IMAD R4, R3, R11, R4 ;  /* 0x0000000b03047224 */ /* 0x000fe400078e0204 */
[----:B------:R-:W-:-:S04]  /*1680*/  IMAD.HI.U32 R10, R6, R14, RZ ;  /* 0x0000000e060a7227 */ /* 0x000fc800078e00ff */
[----:B------:R-:W-:Y:S01]  /*1690*/  @!P2 IMAD.IADD R15, R15, 0x1, -R3 ;  /* 0x000000010f0fa824 */ /* 0x000fe200078e0a03 */
[----:B------:R-:W-:Y:S01]  /*16a0*/  ISETP.GT.U32.AND P2, PT, R3, R4, PT ;  /* 0x000000040300720c */ /* 0x000fe20003f44070 */
[----:B------:R-:W-:Y:S02]  /*16b0*/  IMAD.MOV R10, RZ, RZ, -R10 ;  /* 0x000000ffff0a7224 */ /* 0x000fe400078e0a0a */
[----:B------:R-:W-:Y:S02]  /*16c0*/  VIADD R8, R29, 0xf3 ;  /* 0x000000f31d087836 */ /* 0x000fe40000000000 */
[----:B------:R-:W-:Y:S02]  /*16d0*/  IMAD R14, R3, R10, R14 ;  /* 0x0000000a030e7224 */ /* 0x000fe400078e020e */
[----:B-1----:R-:W-:Y:S01]  /*16e0*/  IMAD.MOV.U32 R12, RZ, RZ, R7 ;  /* 0x000000ffff0c7224 */ /* 0x002fe200078e0007 */
[----:B------:R-:W-:Y:S01]  /*16f0*/  IABS R17, R8 ;  /* 0x0000000800117213 */ /* 0x000fe20000000000 */
[----:B------:R-:W-:-:S02]  /*1700*/  @!P3 IMAD.IADD R13, R13, 0x1, -R3 ;  /* 0x000000010d0db824 */ /* 0x000fc400078e0a03 */
[----:B------:R-:W-:Y:S02]  /*1710*/  VIADD R2, R29, 0xf4 ;  /* 0x000000f41d027836 */ /* 0x000fe40000000000 */
[----:B------:R-:W-:Y:S01]  /*1720*/  @!P6 IMAD.MOV R12, RZ, RZ, -R12 ;  /* 0x000000ffff0ce224 */ /* 0x000fe200078e0a0c */
[C---:B------:R-:W-:Y:S01]  /*1730*/  ISETP.GT.U32.AND P6, PT, R3.reuse, R14, PT ;  /* 0x0000000e0300720c */ /* 0x040fe20003fc4070 */
[----:B------:R-:W-:Y:S01]  /*1740*/  @!P2 IMAD.IADD R4, R4, 0x1, -R3 ;  /* 0x000000010404a824 */ /* 0x000fe200078e0a03 */
[C---:B------:R-:W-:Y:S01]  /*1750*/  ISETP.GT.U32.AND P3, PT, R3.reuse, R13, PT ;  /* 0x0000000d0300720c */ /* 0x040fe20003f64070 */
[----:B------:R-:W-:Y:S01]  /*1760*/  IMAD.HI.U32 R11, R6, R17, RZ ;  /* 0x00000011060b7227 */ /* 0x000fe200078e00ff */
[----:B------:R-:W-:Y:S01]  /*1770*/  IABS R9, R2 ;  /* 0x0000000200097213 */ /* 0x000fe20000000000 */
[----:B------:R1:W-:Y:S01]  /*1780*/  STL [R1+0x3d4], R12 ;  /* 0x0003d40c01007387 */ /* 0x0003e20000100800 */
[----:B------:R-:W-:Y:S01]  /*1790*/  ISETP.GT.U32.AND P2, PT, R3, R4, PT ;  /* 0x000000040300720c */ /* 0x000fe20003f44070 */
[----:B------:R-:W-:-:S02]  /*17a0*/  IMAD.MOV R11, RZ, RZ, -R11 ;  /* 0x000000ffff0b7224 */ /* 0x000fc400078e0a0b */
[----:B------:R-:W-:-:S04]  /*17b0*/  IMAD.HI.U32 R10, R6, R9, RZ ;  /* 0x00000009060a7227 */ /* 0x000fc800078e00ff */
[----:B0-----:R-:W-:Y:S02]  /*17c0*/  IMAD.MOV.U32 R0, RZ, RZ, R15 ;  /* 0x000000ffff007224 */ /* 0x001fe400078e000f */
[----:B------:R-:W-:Y:S02]  /*17d0*/  IMAD R17, R3, R11, R17 ;  /* 0x0000000b03117224 */ /* 0x000fe400078e0211 */
[----:B------:R-:W-:Y:S02]  /*17e0*/  IMAD.MOV R10, RZ, RZ, -R10 ;  /* 0x000000ffff0a7224 */ /* 0x000fe400078e0a0a */
[----:B------:R-:W-:Y:S02]  /*17f0*/  VIADD R11, R29, 0xf2 ;  /* 0x000000f21d0b7836 */ /* 0x000fe40000000000 */
[--C-:B------:R-:W-:Y:S02]  /*1800*/  @!P6 IMAD.IADD R14, R14, 0x1, -R3.reuse ;  /* 0x000000010e0ee824 */ /* 0x100fe400078e0a03 */
[----:B------:R-:W-:Y:S01]  /*1810*/  @!P5 IMAD.MOV R0, RZ, RZ, -R0 ;  /* 0x000000ffff00d224 */ /* 0x000fe200078e0a00 */
[----:B------:R-:W-:Y:S01]  /*1820*/  ISETP.GE.AND P5, PT, R2, RZ, PT ;  /* 0x000000ff0200720c */ /* 0x000fe20003fa6270 */
[----:B------:R-:W-:Y:S01]  /*1830*/  @!P3 IMAD.IADD R13, R13, 0x1, -R3 ;  /* 0x000000010d0db824 */ /* 0x000fe200078e0a03 */
[----:B------:R-:W-:Y:S01]  /*1840*/  ISETP.GE.AND P3, PT, R8, RZ, PT ;  /* 0x000000ff0800720c */ /* 0x000fe20003f66270 */
[C---:B------:R-:W-:Y:S01]  /*1850*/  IMAD R2, R3.reuse, R10, R9 ;  /* 0x0000000a03027224 */ /* 0x040fe200078e0209 */
[----:B------:R-:W-:Y:S01]  /*1860*/  IABS R8, R11 ;  /* 0x0000000b00087213 */ /* 0x000fe20000000000 */
[----:B------:R-:W-:Y:S01]  /*1870*/  @!P2 IMAD.IADD R4, R4, 0x1, -R3 ;  /* 0x000000010404a824 */ /* 0x000fe200078e0a03 */
[----:B------:R-:W-:Y:S01]  /*1880*/  ISETP.GT.U32.AND P6, PT, R3, R14, PT ;  /* 0x0000000e0300720c */ /* 0x000fe20003fc4070 */
[----:B------:R-:W-:Y:S01]  /*1890*/  VIADD R10, R29, 0xf1 ;  /* 0x000000f11d0a7836 */ /* 0x000fe20000000000 */
[----:B------:R-:W-:Y:S01]  /*18a0*/  ISETP.GT.U32.AND P2, PT, R3, R2, PT ;  /* 0x000000020300720c */ /* 0x000fe20003f44070 */
[----:B-1----:R-:W-:Y:S01]  /*18b0*/  IMAD.HI.U32 R12, R6, R8, RZ ;  /* 0x00000008060c7227 */ /* 0x002fe200078e00ff */
[----:B------:R0:W-:Y:S02]  /*18c0*/  STL [R1+0x3d0], R0 ;  /* 0x0003d00001007387 */ /* 0x0001e40000100800 */
[----:B------:R-:W-:Y:S01]  /*18d0*/  IABS R22, R10 ;  /* 0x0000000a00167213 */ /* 0x000fe20000000000 */
[----:B------:R-:W-:-:S02]  /*18e0*/  IMAD.MOV R12, RZ, RZ, -R12 ;  /* 0x000000ffff0c7224 */ /* 0x000fc400078e0a0c */
[----:B------:R-:W-:Y:S02]  /*18f0*/  VIADD R16, R29, 0xef ;  /* 0x000000ef1d107836 */ /* 0x000fe40000000000 */
[C---:B------:R-:W-:Y:S02]  /*1900*/  IMAD R8, R3.reuse, R12, R8 ;  /* 0x0000000c03087224 */ /* 0x040fe400078e0208 */
[----:B------:R-:W-:Y:S01]  /*1910*/  @!P6 IMAD.IADD R14, R14, 0x1, -R3 ;  /* 0x000000010e0ee824 */ /* 0x000fe200078e0a03 */
[----:B------:R-:W-:Y:S01]  /*1920*/  ISETP.GT.U32.AND P6, PT, R3, R17, PT ;  /* 0x000000110300720c */ /* 0x000fe20003fc4070 */
[----:B------:R-:W-:Y:S01]  /*1930*/  IMAD.HI.U32 R21, R6, R22, RZ ;  /* 0x0000001606157227 */ /* 0x000fe200078e00ff */
[----:B------:R-:W-:-:S03]  /*1940*/  IABS R7, R16 ;  /* 0x0000001000077213 */ /* 0x000fc60000000000 */
[----:B0-----:R-:W-:Y:S02]  /*1950*/  IMAD.MOV.U32 R0, RZ, RZ, R13 ;  /* 0x000000ffff007224 */ /* 0x001fe400078e000d */
[----:B------:R-:W-:Y:S01]  /*1960*/  @!P2 IMAD.IADD R2, R2, 0x1, -R3 ;  /* 0x000000010202a824 */ /* 0x000fe200078e0a03 */
[C---:B------:R-:W-:Y:S01]  /*1970*/  ISETP.GT.U32.AND P2, PT, R3.reuse, R8, PT ;  /* 0x000000080300720c */ /* 0x040fe20003f44070 */
[----:B------:R-:W-:Y:S02]  /*1980*/  IMAD.MOV R21, RZ, RZ, -R21 ;  /* 0x000000ffff157224 */ /* 0x000fe400078e0a15 */
[----:B------:R-:W-:Y:S02]  /*1990*/  @!P1 IMAD.MOV R0, RZ, RZ, -R0 ;  /* 0x000000ffff009224 */ /* 0x000fe400078e0a00 */
[----:B------:R-:W-:Y:S02]  /*19a0*/  IMAD R21, R3, R21, R22 ;  /* 0x0000001503157224 */ /* 0x000fe400078e0216 */
[----:B------:R-:W-:Y:S01]  /*19b0*/  IMAD.HI.U32 R23, R6, R20, RZ ;  /* 0x0000001406177227 */ /* 0x000fe200078e00ff */
[----:B------:R0:W-:Y:S03]  /*19c0*/  STL [R1+0x3cc], R0 ;  /* 0x0003cc0001007387 */ /* 0x0001e60000100800 */
[----:B------:R-:W-:Y:S01]  /*19d0*/  @!P6 IMAD.IADD R17, R17, 0x1, -R3 ;  /* 0x000000011111e824 */ /* 0x000fe200078e0a03 */
[----:B------:R-:W-:Y:S01]  /*19e0*/  ISETP.GT.U32.AND P6, PT, R3, R21, PT ;  /* 0x000000150300720c */ /* 0x000fe20003fc4070 */
[----:B------:R-:W-:-:S02]  /*19f0*/  VIADD R9, R29, 0xee ;  /* 0x000000ee1d097836 */ /* 0x000fc40000000000 */
[----:B------:R-:W-:Y:S01]  /*1a00*/  IMAD.MOV R23, RZ, RZ, -R23 ;  /* 0x000000ffff177224 */ /* 0x000fe200078e0a17 */
[C---:B------:R-:W-:Y:S01]  /*1a10*/  ISETP.GT.U32.AND P1, PT, R3.reuse, R17, PT ;  /* 0x000000110300720c */ /* 0x040fe20003f24070 */
[----:B------:R-:W-:Y:S01]  /*1a20*/  @!P2 IMAD.IADD R8, R8, 0x1, -R3 ;  /* 0x000000010808a824 */ /* 0x000fe200078e0a03 */
[----:B------:R-:W-:Y:S01]  /*1a30*/  ISETP.GT.U32.AND P2, PT, R3, R2, PT ;  /* 0x000000020300720c */ /* 0x000fe20003f44070 */
[----:B0-----:R-:W-:Y:S01]  /*1a40*/  IMAD.MOV.U32 R0, RZ, RZ, R4 ;  /* 0x000000ffff007224 */ /* 0x001fe200078e0004 */
[----:B------:R-:W-:Y:S01]  /*1a50*/  IABS R15, R9 ;  /* 0x00000009000f7213 */ /* 0x000fe20000000000 */
[----:B------:R-:W-:-:S04]  /*1a60*/  IMAD.HI.U32 R18, R6, R7, RZ ;  /* 0x0000000706127227 */ /* 0x000fc800078e00ff */
[----:B------:R-:W-:Y:S02]  /*1a70*/  @!P4 IMAD.MOV R0, RZ, RZ, -R0 ;  /* 0x000000ffff00c224 */ /* 0x000fe400078e0a00 */
[----:B------:R-:W-:Y:S02]  /*1a80*/  IMAD R20, R3, R23, R20 ;  /* 0x0000001703147224 */ /* 0x000fe400078e0214 */
[----:B------:R-:W-:Y:S01]  /*1a90*/  IMAD.MOV R18, RZ, RZ, -R18 ;  /* 0x000000ffff127224 */ /* 0x000fe200078e0a12 */
[----:B------:R0:W-:Y:S01]  /*1aa0*/  STL [R1+0x3c8], R0 ;  /* 0x0003c80001007387 */ /* 0x0001e20000100800 */
[----:B------:R-:W-:-:S04]  /*1ab0*/  IMAD.HI.U32 R12, R6, R15, RZ ;  /* 0x0000000f060c7227 */ /* 0x000fc800078e00ff */
[----:B------:R-:W-:Y:S02]  /*1ac0*/  IMAD R7, R3, R18, R7 ;  /* 0x0000001203077224 */ /* 0x000fe400078e0207 */
[--C-:B------:R-:W-:Y:S01]  /*1ad0*/  @!P6 IMAD.IADD R21, R21, 0x1, -R3.reuse ;  /* 0x000000011515e824 */ /* 0x100fe200078e0a03 */
[C---:B------:R-:W-:Y:S01]  /*1ae0*/  ISETP.GT.U32.AND P6, PT, R3.reuse, R8, PT ;  /* 0x000000080300720c */ /* 0x040fe20003fc4070 */
[----:B------:R-:W-:Y:S02]  /*1af0*/  IMAD.MOV R12, RZ, RZ, -R12 ;  /* 0x000000ffff0c7224 */ /* 0x000fe400078e0a0c */
[----:B0-----:R-:W-:Y:S01]  /*1b00*/  IMAD.MOV.U32 R0, RZ, RZ, R14 ;  /* 0x000000ffff007224 */ /* 0x001fe200078e000e */
[C---:B------:R-:W-:Y:S01]  /*1b10*/  ISETP.GT.U32.AND P4, PT, R3.reuse, R21, PT ;  /* 0x000000150300720c */ /* 0x040fe20003f84070 */
[----:B------:R-:W-:Y:S01]  /*1b20*/  @!P2 IMAD.IADD R2, R2, 0x1, -R3 ;  /* 0x000000010202a824 */ /* 0x000fe200078e0a03 */
[C---:B------:R-:W-:Y:S01]  /*1b30*/  ISETP.GT.U32.AND P2, PT, R3.reuse, R7, PT ;  /* 0x000000070300720c */ /* 0x040fe20003f44070 */
[----:B------:R-:W-:Y:S01]  /*1b40*/  @!P0 IMAD.MOV R0, RZ, RZ, -R0 ;  /* 0x000000ffff008224 */ /* 0x000fe200078e0a00 */
[C---:B------:R-:W-:Y:S01]  /*1b50*/  ISETP.GT.U32.AND P0, PT, R3.reuse, R20, PT ;  /* 0x000000140300720c */ /* 0x040fe20003f04070 */
[----:B------:R-:W-:-:S02]  /*1b60*/  IMAD R12, R3, R12, R15 ;  /* 0x0000000c030c7224 */ /* 0x000fc400078e020f */
[C---:B------:R-:W-:Y:S01]  /*1b70*/  VIADD R18, R29.reuse, 0xed ;  /* 0x000000ed1d127836 */ /* 0x040fe20000000000 */
[----:B------:R0:W-:Y:S01]  /*1b80*/  STL [R1+0x3c4], R0 ;  /* 0x0003c40001007387 */ /* 0x0001e20000100800 */
[----:B------:R-:W-:Y:S02]  /*1b90*/  VIADD R15, R29, 0xec ;  /* 0x000000ec1d0f7836 */ /* 0x000fe40000000000 */
[----:B------:R-:W-:Y:S01]  /*1ba0*/  IMAD.MOV.U32 R22, RZ, RZ, R2 ;  /* 0x000000ffff167224 */ /* 0x000fe200078e0002 */
[----:B------:R-:W-:Y:S01]  /*1bb0*/  IABS R13, R18 ;  /* 0x00000012000d7213 */ /* 0x000fe20000000000 */
[--C-:B------:R-:W-:Y:S01]  /*1bc0*/  @!P1 IMAD.IADD R17, R17, 0x1, -R3.reuse ;  /* 0x0000000111119824 */ /* 0x100fe200078e0a03 */
[----:B------:R-:W-:Y:S01]  /*1bd0*/  IABS R4, R15 ;  /* 0x0000000f00047213 */ /* 0x000fe20000000000 */
[--C-:B------:R-:W-:Y:S01]  /*1be0*/  @!P6 IMAD.IADD R8, R8, 0x1, -R3.reuse ;  /* 0x000000010808e824 */ /* 0x100fe200078e0a03 */
[----:B------:R-:W-:Y:S01]  /*1bf0*/  ISETP.GT.U32.AND P6, PT, R3, R12, PT ;  /* 0x0000000c0300720c */ /* 0x000fe20003fc4070 */
[----:B------:R-:W-:Y:S01]  /*1c00*/  @!P0 IMAD.IADD R20, R20, 0x1, -R3 ;  /* 0x0000000114148824 */ /* 0x000fe200078e0a03 */
[----:B------:R-:W-:Y:S01]  /*1c10*/  ISETP.GE.AND P1, PT, R11, RZ, PT ;  /* 0x000000ff0b00720c */ /* 0x000fe20003f26270 */
[----:B------:R-:W-:Y:S01]  /*1c20*/  @!P5 IMAD.MOV R22, RZ, RZ, -R22 ;  /* 0x000000ffff16d224 */ /* 0x000fe200078e0a16 */
[----:B------:R-:W-:Y:S01]  /*1c30*/  ISETP.GE.AND P0, PT, R19, RZ, PT ;  /* 0x000000ff1300720c */ /* 0x000fe20003f06270 */
[----:B------:R-:W-:Y:S01]  /*1c40*/  IMAD.HI.U32 R11, R6, R13, RZ ;  /* 0x0000000d060b7227 */ /* 0x000fe200078e00ff */
[----:B------:R-:W-:-:S02]  /*1c50*/  ISETP.GT.U32.AND P5, PT, R3, R20, PT ;  /* 0x000000140300720c */ /* 0x000fc40003fa4070 */
[----:B------:R-:W-:Y:S01]  /*1c60*/  STL [R1+0x3c0], R22 ;  /* 0x0003c01601007387 */ /* 0x000fe20000100800 */
[----:B------:R-:W-:-:S04]  /*1c70*/  IMAD.HI.U32 R14, R6, R4, RZ ;  /* 0x00000004060e7227 */ /* 0x000fc800078e00ff */
[----:B------:R-:W-:Y:S01]  /*1c80*/  @!P2 IMAD.IADD R7, R7, 0x1, -R3 ;  /* 0x000000010707a824 */ /* 0x000fe200078e0a03 */
[----:B------:R-:W-:Y:S01]  /*1c90*/  ISETP.GE.AND P2, PT, R16, RZ, PT ;  /* 0x000000ff1000720c */ /* 0x000fe20003f46270 */
[----:B0-----:R-:W-:Y:S02]  /*1ca0*/  IMAD.MOV.U32 R0, RZ, RZ, R17 ;  /* 0x000000ffff007224 */ /* 0x001fe400078e0011 */
[----:B------:R-:W-:Y:S01]  /*1cb0*/  @!P4 IMAD.IADD R21, R21, 0x1, -R3 ;  /* 0x000000011515c824 */ /* 0x000fe200078e0a03 */
[----:B------:R-:W-:Y:S01]  /*1cc0*/  ISETP.GE.AND P4, PT, R10, RZ, PT ;  /* 0x000000ff0a00720c */ /* 0x000fe20003f86270 */
[----:B------:R-:W-:Y:S02]  /*1cd0*/  IMAD.MOV R11, RZ, RZ, -R11 ;  /* 0x000000ffff0b7224 */ /* 0x000fe400078e0a0b */
[----:B------:R-:W-:Y:S02]  /*1ce0*/  IMAD.MOV R14, RZ, RZ, -R14 ;  /* 0x000000ffff0e7224 */ /* 0x000fe400078e0a0e */
[----:B------:R-:W-:Y:S01]  /*1cf0*/  @!P3 IMAD.MOV R0, RZ, RZ, -R0 ;  /* 0x000000ffff00b224 */ /* 0x000fe200078e0a00 */
[C---:B------:R-:W-:Y:S01]  /*1d00*/  ISETP.GT.U32.AND P3, PT, R3.reuse, R7, PT ;  /* 0x000000070300720c */ /* 0x040fe20003f64070 */
[----:B------:R-:W-:-:S02]  /*1d10*/  IMAD R11, R3, R11, R13 ;  /* 0x0000000b030b7224 */ /* 0x000fc400078e020d */
[C---:B------:R-:W-:Y:S01]  /*1d20*/  IMAD R4, R3.reuse, R14, R4 ;  /* 0x0000000e03047224 */ /* 0x040fe200078e0204 */
[----:B------:R0:W-:Y:S01]  /*1d30*/  STL [R1+0x3bc], R0 ;  /* 0x0003bc0001007387 */ /* 0x0001e20000100800 */
[----:B------:R-:W-:Y:S02]  /*1d40*/  IMAD.MOV.U32 R10, RZ, RZ, R8 ;  /* 0x000000ffff0a7224 */ /* 0x000fe400078e0008 */
[--C-:B------:R-:W-:Y:S02]  /*1d50*/  @!P6 IMAD.IADD R12, R12, 0x1, -R3.reuse ;  /* 0x000000010c0ce824 */ /* 0x100fe400078e0a03 */
[----:B------:R-:W-:Y:S01]  /*1d60*/  @!P1 IMAD.MOV R10, RZ, RZ, -R10 ;  /* 0x000000ffff0a9224 */ /* 0x000fe200078e0a0a */
[C---:B------:R-:W-:Y:S01]  /*1d70*/  ISETP.GT.U32.AND P1, PT, R3.reuse, R11, PT ;  /* 0x0000000b0300720c */ /* 0x040fe20003f24070 */
[----:B------:R-:W-:Y:S01]  /*1d80*/  @!P5 IMAD.IADD R20, R20, 0x1, -R3 ;  /* 0x000000011414d824 */ /* 0x000fe200078e0a03 */
[----:B------:R-:W-:Y:S01]  /*1d90*/  ISETP.GT.U32.AND P5, PT, R3, R4, PT ;  /* 0x000000040300720c */ /* 0x000fe20003fa4070 */
[----:B------:R-:W-:Y:S01]  /*1da0*/  VIADD R8, R29, 0xea ;  /* 0x000000ea1d087836 */ /* 0x000fe20000000000 */
[----:B------:R-:W-:Y:S01]  /*1db0*/  ISETP.GT.U32.AND P6, PT, R3, R12, PT ;  /* 0x0000000c0300720c */ /* 0x000fe20003fc4070 */
[----:B0-----:R-:W-:Y:S01]  /*1dc0*/  IMAD.MOV.U32 R0, RZ, RZ, R21 ;  /* 0x000000ffff007224 */ /* 0x001fe200078e0015 */
[----:B------:R0:W-:Y:S01]  /*1dd0*/  STL [R1+0x3b8], R10 ;  /* 0x0003b80a01007387 */ /* 0x0001e20000100800 */
[----:B------:R-:W-:-:S02]  /*1de0*/  VIADD R2, R29, 0xeb ;  /* 0x000000eb1d027836 */ /* 0x000fc40000000000 */
[----:B------:R-:W-:Y:S01]  /*1df0*/  @!P4 IMAD.MOV R0, RZ, RZ, -R0 ;  /* 0x000000ffff00c224 */ /* 0x000fe200078e0a00 */
[----:B------:R-:W-:Y:S01]  /*1e00*/  ISETP.GE.AND P4, PT, R9, RZ, PT ;  /* 0x000000ff0900720c */ /* 0x000fe20003f86270 */
[--C-:B------:R-:W-:Y:S01]  /*1e10*/  @!P3 IMAD.IADD R7, R7, 0x1, -R3.reuse ;  /* 0x000000010707b824 */ /* 0x100fe200078e0a03 */
[----:B------:R-:W-:Y:S01]  /*1e20*/  IABS R9, R8 ;  /* 0x0000000800097213 */ /* 0x000fe20000000000 */
[----:B------:R-:W-:Y:S01]  /*1e30*/  IMAD.MOV.U32 R14, RZ, RZ, R20 ;  /* 0x000000ffff0e7224 */ /* 0x000fe200078e0014 */
[----:B------:R1:W-:Y:S01]  /*1e40*/  STL [R1+0x3b4], R0 ;  /* 0x0003b40001007387 */ /* 0x0003e20000100800 */
[----:B------:R-:W-:Y:S01]  /*1e50*/  @!P1 IMAD.IADD R11, R11, 0x1, -R3 ;  /* 0x000000010b0b9824 */ /* 0x000fe200078e0a03 */
[----:B0-----:R-:W-:Y:S01]  /*1e60*/  IABS R10, R2 ;  /* 0x00000002000a7213 */ /* 0x001fe20000000000 */
[----:B------:R-:W-:Y:S01]  /*1e70*/  IMAD.MOV.U32 R13, RZ, RZ, R9 ;  /* 0x000000ffff0d7224 */ /* 0x000fe200078e0009 */
[----:B------:R-:W-:Y:S01]  /*1e80*/  ISETP.GE.AND P1, PT, R2, RZ, PT ;  /* 0x000000ff0200720c */ /* 0x000fe20003f26270 */
[----:B------:R-:W-:Y:S01]  /*1e90*/  @!P0 IMAD.MOV R14, RZ, RZ, -R14 ;  /* 0x000000ffff0e8224 */ /* 0x000fe200078e0a0e */
[----:B------:R-:W-:Y:S01]  /*1ea0*/  ISETP.GT.U32.AND P0, PT, R3, R11, PT ;  /* 0x0000000b0300720c */ /* 0x000fe20003f04070 */
[----:B------:R-:W-:Y:S01]  /*1eb0*/  IMAD.HI.U32 R9, R6, R10, RZ ;  /* 0x0000000a06097227 */ /* 0x000fe200078e00ff */
[----:B------:R-:W-:-:S02]  /*1ec0*/  ISETP.GE.AND P3, PT, R18, RZ, PT ;  /* 0x000000ff1200720c */ /* 0x000fc40003f66270 */
[----:B------:R-:W-:Y:S01]  /*1ed0*/  STL [R1+0x3b0], R14 ;  /* 0x0003b00e01007387 */ /* 0x000fe20000100800 */
[----:B-1----:R-:W-:Y:S02]  /*1ee0*/  IMAD.MOV.U32 R0, RZ, RZ, R7 ;  /* 0x000000ffff007224 */ /* 0x002fe400078e0007 */
[--C-:B------:R-:W-:Y:S02]  /*1ef0*/  @!P5 IMAD.IADD R4, R4, 0x1, -R3.reuse ;  /* 0x000000010404d824 */ /* 0x100fe400078e0a03 */
[----:B------:R-:W-:Y:S01]  /*1f00*/  @!P2 IMAD.MOV R0, RZ, RZ, -R0 ;  /* 0x000000ffff00a224 */ /* 0x000fe200078e0a00 */
[----:B------:R-:W-:Y:S01]  /*1f10*/  ISETP.GE.AND P2, PT, R8, RZ, PT ;  /* 0x000000ff0800720c */ /* 0x000fe20003f46270 */
[----:B------:R-:W-:Y:S01]  /*1f20*/  @!P6 IMAD.IADD R12, R12, 0x1, -R3 ;  /* 0x000000010c0ce824 */ /* 0x000fe200078e0a03 */
[----:B------:R-:W-:Y:S01]  /*1f30*/  ISETP.GT.U32.AND P5, PT, R3, R4, PT ;  /* 0x000000040300720c */ /* 0x000fe20003fa4070 */
[----:B------:R-:W-:Y:S01]  /*1f40*/  IMAD.MOV R9, RZ, RZ, -R9 ;  /* 0x000000ffff097224 */ /* 0x000fe200078e0a09 */
[----:B------:R0:W-:Y:S01]  /*1f50*/  STL [R1+0x3ac], R0 ;  /* 0x0003ac0001007387 */ /* 0x0001e20000100800 */
[----:B------:R-:W-:Y:S01]  /*1f60*/  IMAD.HI.U32 R2, R6, R13, RZ ;  /* 0x0000000d06027227 */ /* 0x000fe200078e00ff */
[----:B------:R-:W-:-:S03]  /*1f70*/  ISETP.GE.AND P6, PT, R15, RZ, PT ;  /* 0x000000ff0f00720c */ /* 0x000fc60003fc6270 */
[----:B------:R-:W-:Y:S02]  /*1f80*/  IMAD R9, R3, R9, R10 ;  /* 0x0000000903097224 */ /* 0x000fe400078e020a */
[----:B------:R-:W-:Y:S02]  /*1f90*/  IMAD.MOV R2, RZ, RZ, -R2 ;  /* 0x000000ffff027224 */ /* 0x000fe400078e0a02 */
[----:B------:R-:W-:Y:S02]  /*1fa0*/  @!P0 IMAD.IADD R11, R11, 0x1, -R3 ;  /* 0x000000010b0b8824 */ /* 0x000fe400078e0a03 */
[----:B0-----:R-:W-:Y:S02]  /*1fb0*/  IMAD.MOV.U32 R0, RZ, RZ, R12 ;  /* 0x000000ffff007224 */ /* 0x001fe400078e000c */
[C---:B------:R-:W-:Y:S02]  /*1fc0*/  IMAD R7, R3.reuse, R2, R13 ;  /* 0x0000000203077224 */ /* 0x040fe400078e020d */
[----:B------:R-:W-:Y:S01]  /*1fd0*/  @!P4 IMAD.MOV R0, RZ, RZ, -R0 ;  /* 0x000000ffff00c224 */ /* 0x000fe200078e0a00 */
[C---:B------:R-:W-:Y:S01]  /*1fe0*/  ISETP.GT.U32.AND P4, PT, R3.reuse, R9, PT ;  /* 0x000000090300720c */ /* 0x040fe20003f84070 */
[----:B------:R-:W-:Y:S01]  /*1ff0*/  @!P5 IMAD.IADD R4, R4, 0x1, -R3 ;  /* 0x000000010404d824 */ /* 0x000fe200078e0a03 */
[----:B------:R-:W-:Y:S01]  /*2000*/  ISETP.GT.U32.AND P5, PT, R3, R7, PT ;  /* 0x000000070300720c */ /* 0x000fe20003fa4070 */
[C---:B------:R-:W-:Y:S01]  /*2010*/  VIADD R12, R29.reuse, 0xe9 ;  /* 0x000000e91d0c7836 */ /* 0x040fe20000000000 */
[----:B------:R0:W-:Y:S01]  /*2020*/  STL [R1+0x3a8], R0 ;  /* 0x0003a80001007387 */ /* 0x0001e20000100800 */
[----:B------:R-:W-:-:S02]  /*2030*/  VIADD R13, R29, 0xe8 ;  /* 0x000000e81d0d7836 */ /* 0x000fc40000000000 */
[----:B------:R-:W-:Y:S01]  /*2040*/  VIADD R8, R29, 0xe7 ;  /* 0x000000e71d087836 */ /* 0x000fe20000000000 */
[----:B------:R-:W-:Y:S02]  /*2050*/  ISETP.GE.AND P0, PT, R12, RZ, PT ;  /* 0x000000ff0c00720c */ /* 0x000fe40003f06270 */
[----:B------:R-:W-:Y:S02]  /*2060*/  IABS R12, R12 ;  /* 0x0000000c000c7213 */ /* 0x000fe40000000000 */
[----:B------:R-:W-:Y:S01]  /*2070*/  IABS R2, R13 ;  /* 0x0000000d00027213 */ /* 0x000fe20000000000 */
[----:B------:R-:W-:Y:S01]  /*2080*/  @!P4 IMAD.IADD R9, R9, 0x1, -R3 ;  /* 0x000000010909c824 */ /* 0x000fe200078e0a03 */
[----:B------:R-:W-:Y:S01]  /*2090*/  IABS R10, R8 ;  /* 0x00000008000a7213 */ /* 0x000fe20000000000 */
[----:B0-----:R-:W-:Y:S01]  /*20a0*/  IMAD.MOV.U32 R0, RZ, RZ, R11 ;  /* 0x000000ffff007224 */ /* 0x001fe200078e000b */
[----:B------:R-:W-:Y:S01]  /*20b0*/  ISETP.GE.AND P4, PT, R13, RZ, PT ;  /* 0x000000ff0d00720c */ /* 0x000fe20003f86270 */
[----:B------:R-:W-:-:S04]  /*20c0*/  IMAD.HI.U32 R14, R6, R12, RZ ;  /* 0x0000000c060e7227 */ /* 0x000fc800078e00ff */
[----:B------:R-:W-:Y:S01]  /*20d0*/  @!P3 IMAD.MOV R0, RZ, RZ, -R0 ;  /* 0x000000ffff00b224 */ /* 0x000fe200078e0a00 */
[----:B------:R-:W-:Y:S01]  /*20e0*/  ISETP.GT.U32.AND P3, PT, R3, R9, PT ;  /* 0x000000090300720c */ /* 0x000fe20003f64070 */
[----:B------:R-:W-:Y:S02]  /*20f0*/  @!P5 IMAD.IADD R7, R7, 0x1, -R3 ;  /* 0x000000010707d824 */ /* 0x000fe400078e0a03 */
[----:B------:R-:W-:Y:S01]  /*2100*/  IMAD.MOV R14, RZ, RZ, -R14 ;  /* 0x000000ffff0e7224 */ /* 0x000fe200078e0a0e */
[----:B------:R0:W-:Y:S01]  /*2110*/  STL [R1+0x3a4], R0 ;  /* 0x0003a40001007387 */ /* 0x0001e20000100800 */
[----:B------:R-:W-:Y:S01]  /*2120*/  IMAD.HI.U32 R13, R6, R2, RZ ;  /* 0x00000002060d7227 */ /* 0x000fe200078e00ff */
[----:B------:R-:W-:-:S03]  /*2130*/  ISETP.GT.U32.AND P5, PT, R3, R7, PT ;  /* 0x000000070300720c */ /* 0x000fc60003fa4070 */
[----:B------:R-:W-:-:S04]  /*2140*/  IMAD.HI.U32 R11, R6, R10, RZ ;  /* 0x0000000a060b7227 */ /* 0x000fc800078e00ff */
[----:B------:R-:W-:Y:S02]  /*2150*/  IMAD.MOV R13, RZ, RZ, -R13 ;  /* 0x000000ffff0d7224 */ /* 0x000fe400078e0a0d */
[----:B0-----:R-:W-:Y:S02]  /*2160*/  IMAD.MOV.U32 R0, RZ, RZ, R4 ;  /* 0x000000ffff007224 */ /* 0x001fe400078e0004 */
[----:B------:R-:W-:Y:S02]  /*2170*/  @!P3 IMAD.IADD R9, R9, 0x1, -R3 ;  /* 0x000000010909b824 */ /* 0x000fe400078e0a03 */
[----:B------:R-:W-:Y:S01]  /*2180*/  @!P6 IMAD.MOV R0, RZ, RZ, -R0 ;  /* 0x000000ffff00e224 */ /* 0x000fe200078e0a00 */
[----:B------:R-:W-:Y:S01]  /*2190*/  ISETP.GE.AND P6, PT, R8, RZ, PT ;  /* 0x000000ff0800720c */ /* 0x000fe20003fc6270 */
[C---:B------:R-:W-:Y:S02]  /*21a0*/  IMAD R8, R3.reuse, R14, R12 ;  /* 0x0000000e03087224 */ /* 0x040fe400078e020c */
[----:B------:R-:W-:Y:S01]  /*21b0*/  IMAD.MOV R11, RZ, RZ, -R11 ;  /* 0x000000ffff0b7224 */ /* 0x000fe200078e0a0b */
[----:B------:R0:W-:Y:S01]  /*21c0*/  STL [R1+0x3a0], R0 ;  /* 0x0003a00001007387 */ /* 0x0001e20000100800 */
[C---:B------:R-:W-:Y:S01]  /*21d0*/  IMAD R2, R3.reuse, R13, R2 ;  /* 0x0000000d03027224 */ /* 0x040fe200078e0202 */
[C---:B------:R-:W-:Y:S01]  /*21e0*/  ISETP.GT.U32.AND P3, PT, R3.reuse, R8, PT ;  /* 0x000000080300720c */ /* 0x040fe20003f64070 */
[----:B------:R-:W-:-:S02]  /*21f0*/  IMAD R4, R3, R11, R10 ;  /* 0x0000000b03047224 */ /* 0x000fc400078e020a */
[----:B------:R-:W-:Y:S01]  /*2200*/  @!P5 IMAD.IADD R7, R7, 0x1, -R3 ;  /* 0x000000010707d824 */ /* 0x000fe200078e0a03 */
[----:B------:R-:W-:Y:S01]  /*2210*/  ISETP.GT.U32.AND P5, PT, R3, R2, PT ;  /* 0x000000020300720c */ /* 0x000fe20003fa4070 */
[C---:B------:R-:W-:Y:S02]  /*2220*/  VIADD R14, R29.reuse, 0xe6 ;  /* 0x000000e61d0e7836 */ /* 0x040fe40000000000 */
[C---:B------:R-:W-:Y:S02]  /*2230*/  VIADD R10, R29.reuse, 0xe4 ;  /* 0x000000e41d0a7836 */ /* 0x040fe40000000000 */
[----:B0-----:R-:W-:Y:S01]  /*2240*/  IMAD.MOV.U32 R0, RZ, RZ, R9 ;  /* 0x000000ffff007224 */ /* 0x001fe200078e0009 */
[----:B------:R-:W-:Y:S01]  /*2250*/  IABS R15, R14 ;  /* 0x0000000e000f7213 */ /* 0x000fe20000000000 */
[----:B------:R-:W-:Y:S01]  /*2260*/  VIADD R13, R29, 0xe5 ;  /* 0x000000e51d0d7836 */ /* 0x000fe20000000000 */
[----:B------:R-:W-:Y:S01]  /*2270*/  IABS R17, R10 ;  /* 0x0000000a00117213 */ /* 0x000fe20000000000 */
[----:B------:R-:W-:Y:S01]  /*2280*/  @!P1 IMAD.MOV R0, RZ, RZ, -R0 ;  /* 0x000000ffff009224 */ /* 0x000fe200078e0a00 */
[C---:B------:R-:W-:Y:S01]  /*2290*/  ISETP.GT.U32.AND P1, PT, R3.reuse, R4, PT ;  /* 0x000000040300720c */ /* 0x040fe20003f24070 */
[--C-:B------:R-:W-:Y:S01]  /*22a0*/  @!P3 IMAD.IADD R8, R8, 0x1, -R3.reuse ;  /* 0x000000010808b824 */ /* 0x100fe200078e0a03 */
[----:B------:R-:W-:Y:S01]  /*22b0*/  IABS R16, R13 ;  /* 0x0000000d00107213 */ /* 0x000fe20000000000 */
[----:B------:R-:W-:Y:S01]  /*22c0*/  IMAD.HI.U32 R9, R6, R15, RZ ;  /* 0x0000000f06097227 */ /* 0x000fe200078e00ff */
[----:B------:R0:W-:Y:S02]  /*22d0*/  STL [R1+0x39c], R0 ;  /* 0x00039c0001007387 */ /* 0x0001e40000100800 */
[----:B------:R-:W-:Y:S01]  /*22e0*/  ISETP.GT.U32.AND P3, PT, R3, R8, PT ;  /* 0x000000080300720c */ /* 0x000fe20003f64070 */
[----:B------:R-:W-:-:S02]  /*22f0*/  @!P5 IMAD.IADD R2, R2, 0x1, -R3 ;  /* 0x000000010202d824 */ /* 0x000fc400078e0a03 */
[----:B------:R-:W-:-:S03]  /*2300*/  VIADD R11, R29, 0xe3 ;  /* 0x000000e31d0b7836 */ /* 0x000fc60000000000 */
[C---:B------:R-:W-:Y:S01]  /*2310*/  ISETP.GT.U32.AND P5, PT, R3.reuse, R2, PT ;  /* 0x000000020300720c */ /* 0x040fe20003fa4070 */
[----:B------:R-:W-:Y:S01]  /*2320*/  @!P1 IMAD.IADD R4, R4, 0x1, -R3 ;  /* 0x0000000104049824 */ /* 0x000fe200078e0a03 */
[----:B------:R-:W-:Y:S01]  /*2330*/  IABS R12, R11 ;  /* 0x0000000b000c7213 */ /* 0x000fe20000000000 */
[----:B0-----:R-:W-:Y:S02]  /*2340*/  IMAD.MOV.U32 R0, RZ, RZ, R7 ;  /* 0x000000ffff007224 */ /* 0x001fe400078e0007 */
[----:B------:R-:W-:Y:S01]  /*2350*/  IMAD.MOV R7, RZ, RZ, -R9 ;  /* 0x000000ffff077224 */ /* 0x000fe200078e0a09 */
[C---:B------:R-:W-:Y:S01]  /*2360*/  ISETP.GT.U32.AND P1, PT, R3.reuse, R4, PT ;  /* 0x000000040300720c */ /* 0x040fe20003f24070 */
[----:B------:R-:W-:Y:S02]  /*2370*/  IMAD.MOV.U32 R9, RZ, RZ, R17 ;  /* 0x000000ffff097224 */ /* 0x000fe400078e0011 */
[----:B------:R-:W-:Y:S01]  /*2380*/  @!P2 IMAD.MOV R0, RZ, RZ, -R0 ;  /* 0x000000ffff00a224 */ /* 0x000fe200078e0a00 */
[----:B------:R-:W-:Y:S01]  /*2390*/  ISETP.GE.AND P2, PT, R14, RZ, PT ;  /* 0x000000ff0e00720c */ /* 0x000fe20003f46270 */
[----:B------:R-:W-:-:S02]  /*23a0*/  IMAD R7, R3, R7, R15 ;  /* 0x0000000703077224 */ /* 0x000fc400078e020f */
[----:B------:R-:W-:Y:S01]  /*23b0*/  @!P3 IMAD.IADD R8, R8, 0x1, -R3 ;  /* 0x000000010808b824 */ /* 0x000fe200078e0a03 */
[----:B------:R0:W-:Y:S01]  /*23c0*/  STL [R1+0x398], R0 ;  /* 0x0003980001007387 */ /* 0x0001e20000100800 */
[----:B------:R-:W-:Y:S01]  /*23d0*/  IMAD.HI.U32 R17, R6, R16, RZ ;  /* 0x0000001006117227 */ /* 0x000fe200078e00ff */
[----:B------:R-:W-:-:S03]  /*23e0*/  ISETP.GT.U32.AND P3, PT, R3, R7, PT ;  /* 0x000000070300720c */ /* 0x000fc60003f64070 */
[----:B------:R-:W-:-:S04]  /*23f0*/  IMAD.HI.U32 R15, R6, R9, RZ ;  /* 0x00000009060f7227 */ /* 0x000fc800078e00ff */
[----:B------:R-:W-:-:S04]  /*2400*/  IMAD.HI.U32 R14, R6, R12, RZ ;  /* 0x0000000c060e7227 */ /* 0x000fc800078e00ff */
[----:B0-----:R-:W-:Y:S02]  /*2410*/  IMAD.MOV.U32 R0, RZ, RZ, R8 ;  /* 0x000000ffff007224 */ /* 0x001fe400078e0008 */
[----:B------:R-:W-:Y:S02]  /*2420*/  IMAD.MOV R17, RZ, RZ, -R17 ;  /* 0x000000ffff117224 */ /* 0x000fe400078e0a11 */
[----:B------:R-:W-:Y:S02]  /*2430*/  IMAD.MOV R15, RZ, RZ, -R15 ;  /* 0x000000ffff0f7224 */ /* 0x000fe400078e0a0f */
[----:B------:R-:W-:Y:S01]  /*2440*/  @!P5 IMAD.IADD R2, R2, 0x1, -R3 ;  /* 0x000000010202d824 */ /* 0x000fe200078e0a03 */
[----:B------:R-:W-:Y:S01]  /*2450*/  ISETP.GE.AND P5, PT, R13, RZ, PT ;  /* 0x000000ff0d00720c */ /* 0x000fe20003fa6270 */
[----:B------:R-:W-:Y:S02]  /*2460*/  @!P0 IMAD.MOV R0, RZ, RZ, -R0 ;  /* 0x000000ffff008224 */ /* 0x000fe400078e0a00 */
[----:B------:R-:W-:-:S02]  /*2470*/  IMAD R13, R3, R17, R16 ;  /* 0x00000011030d7224 */ /* 0x000fc400078e0210 */
[----:B------:R-:W-:Y:S01]  /*2480*/  IMAD.MOV R14, RZ, RZ, -R14 ;  /* 0x000000ffff0e7224 */ /* 0x000fe200078e0a0e */
[----:B------:R0:W-:Y:S01]  /*2490*/  STL [R1+0x394], R0 ;  /* 0x0003940001007387 */ /* 0x0001e20000100800 */
[C---:B------:R-:W-:Y:S01]  /*24a0*/  IMAD R9, R3.reuse, R15, R9 ;  /* 0x0000000f03097224 */ /* 0x040fe200078e0209 */
[C---:B------:R-:W-:Y:S01]  /*24b0*/  ISETP.GT.U32.AND P0, PT, R3.reuse, R13, PT ;  /* 0x0000000d0300720c */ /* 0x040fe20003f04070 */
[--C-:B------:R-:W-:Y:S02]  /*24c0*/  @!P1 IMAD.IADD R4, R4, 0x1, -R3.reuse ;  /* 0x0000000104049824 */ /* 0x100fe400078e0a03 */
[C---:B------:R-:W-:Y:S01]  /*24d0*/  IMAD R8, R3.reuse, R14, R12 ;  /* 0x0000000e03087224 */ /* 0x040fe200078e020c */
[----:B------:R-:W-:Y:S01]  /*24e0*/  ISETP.GT.U32.AND P1, PT, R3, R9, PT ;  /* 0x000000090300720c */ /* 0x000fe20003f24070 */
[----:B------:R-:W-:Y:S02]  /*24f0*/  @!P3 IMAD.IADD R7, R7, 0x1, -R3 ;  /* 0x000000010707b824 */ /* 0x000fe400078e0a03 */
[----:B------:R-:W-:-:S02]  /*2500*/  IMAD.MOV.U32 R14, RZ, RZ, R2 ;  /* 0x000000ffff0e7224 */ /* 0x000fc400078e0002 */
[----:B0-----:R-:W-:Y:S01]  /*2510*/  IMAD.MOV.U32 R0, RZ, RZ, R4 ;  /* 0x000000ffff007224 */ /* 0x001fe200078e0004 */
[----:B------:R-:W-:Y:S01]  /*2520*/  ISETP.GT.U32.AND P3, PT, R3, R7, PT ;  /* 0x000000070300720c */ /* 0x000fe20003f64070 */
[----:B------:R-:W-:Y:S02]  /*2530*/  VIADD R15, R29, 0xe2 ;  /* 0x000000e21d0f7836 */ /* 0x000fe40000000000 */
[----:B------:R-:W-:Y:S01]  /*2540*/  @!P6 IMAD.MOV R0, RZ, RZ, -R0 ;  /* 0x000000ffff00e224 */ /* 0x000fe200078e0a00 */
[----:B------:R-:W-:Y:S01]  /*2550*/  ISETP.GT.U32.AND P6, PT, R3, R8, PT ;  /* 0x000000080300720c */ /* 0x000fe20003fc4070 */
[----:B------:R-:W-:Y:S01]  /*2560*/  @!P4 IMAD.MOV R14, RZ, RZ, -R14 ;  /* 0x000000ffff0ec224 */ /* 0x000fe200078e0a0e */
[----:B------:R-:W-:Y:S01]  /*2570*/  IABS R12, R15 ;  /* 0x0000000f000c7213 */ /* 0x000fe20000000000 */
[----:B------:R-:W-:Y:S01]  /*2580*/  VIADD R16, R29, 0xe1 ;  /* 0x000000e11d107836 */ /* 0x000fe20000000000 */
[----:B------:R-:W-:Y:S01]  /*2590*/  ISETP.GE.AND P4, PT, R10, RZ, PT ;  /* 0x000000ff0a00720c */ /* 0x000fe20003f86270 */
[--C-:B------:R-:W-:Y:S01]  /*25a0*/  @!P0 IMAD.IADD R13, R13, 0x1, -R3.reuse ;  /* 0x000000010d0d8824 */ /* 0x100fe200078e0a03 */
[----:B------:R0:W-:Y:S01]  /*25b0*/  STL [R1+0x390], R14 ;  /* 0x0003900e01007387 */ /* 0x0001e20000100800 */
[--C-:B------:R-:W-:Y:S01]  /*25c0*/  @!P1 IMAD.IADD R9, R9, 0x1, -R3.reuse ;  /* 0x0000000109099824 */ /* 0x100fe200078e0a03 */
[----:B------:R-:W-:Y:S01]  /*25d0*/  ISETP.GE.AND P0, PT, R15, RZ, PT ;  /* 0x000000ff0f00720c */ /* 0x000fe20003f06270 */
[----:B------:R-:W-:Y:S01]  /*25e0*/  IMAD.MOV.U32 R2, RZ, RZ, R12 ;  /* 0x000000ffff027224 */ /* 0x000fe200078e000c */
[----:B------:R-:W-:Y:S01]  /*25f0*/  ISETP.GT.U32.AND P1, PT, R3, R13, PT ;  /* 0x0000000d0300720c */ /* 0x000fe20003f24070 */
[--C-:B------:R-:W-:Y:S01]  /*2600*/  @!P3 IMAD.IADD R7, R7, 0x1, -R3.reuse ;  /* 0x000000010707b824 */ /* 0x100fe200078e0a03 */
[----:B------:R1:W-:Y:S01]  /*2610*/  STL [R1+0x38c], R0 ;  /* 0x00038c0001007387 */ /* 0x0003e20000100800 */
[----:B------:R-:W-:Y:S01]  /*2620*/  @!P6 IMAD.IADD R8, R8, 0x1, -R3 ;  /* 0x000000010808e824 */ /* 0x000fe200078e0a03 */
[----:B------:R-:W-:Y:S01]  /*2630*/  ISETP.GT.U32.AND P6, PT, R3, R9, PT ;  /* 0x000000090300720c */ /* 0x000fe20003fc4070 */
[----:B------:R-:W-:Y:S01]  /*2640*/  IMAD.HI.U32 R4, R6, R2, RZ ;  /* 0x0000000206047227 */ /* 0x000fe200078e00ff */
[----:B0-----:R-:W-:-:S02]  /*2650*/  IABS R14, R16 ;  /* 0x00000010000e7213 */ /* 0x001fc40000000000 */
[----:B------:R-:W-:Y:S01]  /*2660*/  ISETP.GE.AND P3, PT, R11, RZ, PT ;  /* 0x000000ff0b00720c */ /* 0x000fe20003f66270 */
[----:B------:R-:W-:Y:S02]  /*2670*/  IMAD.MOV R4, RZ, RZ, -R4 ;  /* 0x000000ffff047224 */ /* 0x000fe400078e0a04 */
[----:B------:R-:W-:-:S04]  /*2680*/  IMAD.HI.U32 R10, R6, R14, RZ ;  /* 0x0000000e060a7227 */ /* 0x000fc800078e00ff */
[----:B-1----:R-:W-:Y:S02]  /*2690*/  IMAD.MOV.U32 R0, RZ, RZ, R7 ;  /* 0x000000ffff007224 */ /* 0x002fe400078e0007 */
[----:B------:R-:W-:Y:S02]  /*26a0*/  IMAD.MOV R10, RZ, RZ, -R10 ;  /* 0x000000ffff0a7224 */ /* 0x000fe400078e0a0a */
[C---:B------:R-:W-:Y:S02]  /*26b0*/  IMAD R4, R3.reuse, R4, R2 ;  /* 0x0000000403047224 */ /* 0x040fe400078e0202 */
[----:B------:R-:W-:Y:S01]  /*26c0*/  @!P2 IMAD.MOV R0, RZ, RZ, -R0 ;  /* 0x000000ffff00a224 */ /* 0x000fe200078e0a00 */
[C---:B------:R-:W-:Y:S01]  /*26d0*/  ISETP.GT.U32.AND P2, PT, R3.reuse, R8, PT ;  /* 0x000000080300720c */ /* 0x040fe20003f44070 */
[----:B------:R-:W-:Y:S02]  /*26e0*/  IMAD R14, R3, R10, R14 ;  /* 0x0000000a030e7224 */ /* 0x000fe400078e020e */
[--C-:B------:R-:W-:Y:S01]  /*26f0*/  @!P1 IMAD.IADD R13, R13, 0x1, -R3.reuse ;  /* 0x000000010d0d9824 */ /* 0x100fe200078e0a03 */
[----:B------:R-:W-:Y:S01]  /*2700*/  ISETP.GT.U32.AND P1, PT, R3, R4, PT ;  /* 0x000000040300720c */ /* 0x000fe20003f24070 */
[----:B------:R-:W-:Y:S01]  /*2710*/  @!P6 IMAD.IADD R9, R9, 0x1, -R3 ;  /* 0x000000010909e824 */ /* 0x000fe200078e0a03 */
[----:B------:R-:W-:Y:S01]  /*2720*/  ISETP.GT.U32.AND P6, PT, R3, R14, PT ;  /* 0x0000000e0300720c */ /* 0x000fe20003fc4070 */
[C---:B------:R-:W-:Y:S01]  /*2730*/  VIADD R12, R29.reuse, 0xe0 ;  /* 0x000000e01d0c7836 */ /* 0x040fe20000000000 */
[----:B------:R0:W-:Y:S01]  /*2740*/  STL [R1+0x388], R0 ;  /* 0x0003880001007387 */ /* 0x0001e20000100800 */
[----:B------:R-:W-:-:S02]  /*2750*/  VIADD R2, R29, 0xdf ;  /* 0x000000df1d027836 */ /* 0x000fc40000000000 */
[----:B------:R-:W-:Y:S01]  /*2760*/  VIADD R7, R29, 0xde ;  /* 0x000000de1d077836 */ /* 0x000fe20000000000 */
[----:B------:R-:W-:Y:S01]  /*2770*/  IABS R15, R12 ;  /* 0x0000000c000f7213 */ /* 0x000fe20000000000 */
[----:B------:R-:W-:Y:S01]  /*2780*/  @!P2 IMAD.IADD R8, R8, 0x1, -R3 ;  /* 0x000000010808a824 */ /* 0x000fe200078e0a03 */
[----:B------:R-:W-:Y:S01]  /*2790*/  IABS R10, R2 ;  /* 0x00000002000a7213 */ /* 0x000fe20000000000 */
[----:B------:R-:W-:Y:S01]  /*27a0*/  @!P4 IMAD.MOV R9, RZ, RZ, -R9 ;  /* 0x000000ffff09c224 */ /* 0x000fe200078e0a09 */
[----:B------:R-:W-:Y:S01]  /*27b0*/  ISETP.GE.AND P2, PT, R16, RZ, PT ;  /* 0x000000ff1000720c */ /* 0x000fe20003f46270 */
[----:B------:R-:W-:Y:S01]  /*27c0*/  IMAD.HI.U32 R16, R6, R15, RZ ;  /* 0x0000000f06107227 */ /* 0x000fe200078e00ff */
[----:B------:R-:W-:-:S03]  /*27d0*/  IABS R11, R7 ;  /* 0x00000007000b7213 */ /* 0x000fc60000000000 */
[----:B------:R-:W-:Y:S01]  /*27e0*/  @!P1 IMAD.IADD R4, R4, 0x1, -R3 ;  /* 0x0000000104049824 */ /* 0x000fe200078e0a03 */
[----:B------:R-:W-:Y:S01]  /*27f0*/  ISETP.GE.AND P1, PT, R12, RZ, PT ;  /* 0x000000ff0c00720c */ /* 0x000fe20003f26270 */
[----:B0-----:R-:W-:Y:S02]  /*2800*/  IMAD.MOV.U32 R0, RZ, RZ, R13 ;  /* 0x000000ffff007224 */ /* 0x001fe400078e000d */
[----:B------:R-:W-:Y:S02]  /*2810*/  @!P6 IMAD.IADD R14, R14, 0x1, -R3 ;  /* 0x000000010e0ee824 */ /* 0x000fe400078e0a03 */
[----:B------:R-:W-:-:S03]  /*2820*/  IMAD.HI.U32 R17, R6, R10, RZ ;  /* 0x0000000a06117227 */ /* 0x000fc600078e00ff */
[C---:B------:R-:W-:Y:S01]  /*2830*/  ISETP.GT.U32.AND P6, PT, R3.reuse, R14, PT ;  /* 0x0000000e0300720c */ /* 0x040fe20003fc4070 */
[----:B------:R-:W-:Y:S02]  /*2840*/  IMAD.MOV R16, RZ, RZ, -R16 ;  /* 0x000000ffff107224 */ /* 0x000fe400078e0a10 */
[----:B------:R-:W-:Y:S01]  /*2850*/  @!P5 IMAD.MOV R0, RZ, RZ, -R0 ;  /* 0x000000ffff00d224 */ /* 0x000fe200078e0a00 */
[----:B------:R-:W-:Y:S01]  /*2860*/  ISETP.GT.U32.AND P5, PT, R3, R4, PT ;  /* 0x000000040300720c */ /* 0x000fe20003fa4070 */
[----:B------:R-:W-:-:S03]  /*2870*/  IMAD.HI.U32 R12, R6, R11, RZ ;  /* 0x0000000b060c7227 */ /* 0x000fc600078e00ff */
[----:B------:R0:W-:Y:S01]  /*2880*/  STL [R1+0x384], R0 ;  /* 0x0003840001007387 */ /* 0x0001e20000100800 */
[----:B------:R-:W-:Y:S02]  /*2890*/  IMAD.MOV R17, RZ, RZ, -R17 ;  /* 0x000000ffff117224 */ /* 0x000fe400078e0a11 */
[C---:B------:R-:W-:Y:S01]  /*28a0*/  IMAD R15, R3.reuse, R16, R15 ;  /* 0x00000010030f7224 */ /* 0x040fe200078e020f */
[----:B------:R1:W-:Y:S01]  /*28b0*/  STL [R1+0x380], R9 ;  /* 0x0003800901007387 */ /* 0x0003e20000100800 */
[----:B------:R-:W-:Y:S02]  /*28c0*/  IMAD.MOV R12, RZ, RZ, -R12 ;  /* 0x000000ffff0c7224 */ /* 0x000fe400078e0a0c */
[C---:B------:R-:W-:Y:S01]  /*28d0*/  IMAD R10, R3.reuse, R17, R10 ;  /* 0x00000011030a7224 */ /* 0x040fe200078e020a */
[C---:B------:R-:W-:Y:S01]  /*28e0*/  ISETP.GT.U32.AND P4, PT, R3.reuse, R15, PT ;  /* 0x0000000f0300720c */ /* 0x040fe20003f84070 */
[----:B------:R-:W-:Y:S02]  /*28f0*/  IMAD R11, R3, R12, R11 ;  /* 0x0000000c030b7224 */ /* 0x000fe400078e020b */
[----:B0-----:R-:W-:-:S02]  /*2900*/  IMAD.MOV.U32 R0, RZ, RZ, R8 ;  /* 0x000000ffff007224 */ /* 0x001fc400078e0008 */
[--C-:B------:R-:W-:Y:S01]  /*2910*/  @!P5 IMAD.IADD R4, R4, 0x1, -R3.reuse ;  /* 0x000000010404d824 */ /* 0x100fe200078e0a03 */
[----:B------:R-:W-:Y:S01]  /*2920*/  ISETP.GE.AND P5, PT, R2, RZ, PT ;  /* 0x000000ff0200720c */ /* 0x000fe20003fa6270 */
[----:B------:R-:W-:Y:S01]  /*2930*/  @!P3 IMAD.MOV R0, RZ, RZ, -R0 ;  /* 0x000000ffff00b224 */ /* 0x000fe200078e0a00 */
[C---:B------:R-:W-:Y:S01]  /*2940*/  ISETP.GT.U32.AND P3, PT, R3.reuse, R10, PT ;  /* 0x0000000a0300720c */ /* 0x040fe20003f64070 */
[--C-:B------:R-:W-:Y:S01]  /*2950*/  @!P6 IMAD.IADD R14, R14, 0x1, -R3.reuse ;  /* 0x000000010e0ee824 */ /* 0x100fe200078e0a03 */
[----:B------:R-:W-:Y:S01]  /*2960*/  ISETP.GT.U32.AND P6, PT, R3, R11, PT ;  /* 0x0000000b0300720c */ /* 0x000fe20003fc4070 */
[C---:B------:R-:W-:Y:S01]  /*2970*/  VIADD R16, R29.reuse, 0xdd ;  /* 0x000000dd1d107836 */ /* 0x040fe20000000000 */
[----:B------:R0:W-:Y:S01]  /*2980*/  STL [R1+0x37c], R0 ;  /* 0x00037c0001007387 */ /* 0x0001e20000100800 */
[----:B------:R-:W-:Y:S02]  /*2990*/  VIADD R2, R29, 0xdc ;  /* 0x000000dc1d027836 */ /* 0x000fe40000000000 */
[--C-:B------:R-:W-:Y:S01]  /*29a0*/  @!P4 IMAD.IADD R15, R15, 0x1, -R3.reuse ;  /* 0x000000010f0fc824 */ /* 0x100fe200078e0a03 */
[----:B------:R-:W-:Y:S01]  /*29b0*/  IABS R8, R16 ;  /* 0x0000001000087213 */ /* 0x000fe20000000000 */
[----:B-1----:R-:W-:Y:S01]  /*29c0*/  VIADD R9, R29, 0xdb ;  /* 0x000000db1d097836 */ /* 0x002fe20000000000 */
[----:B------:R-:W-:Y:S01]  /*29d0*/  IABS R12, R2 ;  /* 0x00000002000c7213 */ /* 0x000fe20000000000 */
[----:B------:R-:W-:Y:S01]  /*29e0*/  @!P2 IMAD.MOV R14, RZ, RZ, -R14 ;  /* 0x000000ffff0ea224 */ /* 0x000fe200078e0a0e */
[----:B------:R-:W-:Y:S01]  /*29f0*/  ISETP.GE.AND P4, PT, R7, RZ, PT ;  /* 0x000000ff0700720c */ /* 0x000fe20003f86270 */
[----:B------:R-:W-:Y:S01]  /*2a00*/  @!P3 IMAD.IADD R10, R10, 0x1, -R3 ;  /* 0x000000010a0ab824 */ /* 0x000fe200078e0a03 */
[----:B------:R-:W-:Y:S01]  /*2a10*/  ISETP.GT.U32.AND P3, PT, R3, R15, PT ;  /* 0x0000000f0300720c */ /* 0x000fe20003f64070 */
[----:B------:R-:W-:Y:S01]  /*2a20*/  IMAD.HI.U32 R13, R6, R8, RZ ;  /* 0x00000008060d7227 */ /* 0x000fe200078e00ff */
[----:B------:R-:W-:-:S03]  /*2a30*/  IABS R18, R9 ;  /* 0x0000000900127213 */ /* 0x000fc60000000000 */
[----:B------:R-:W-:Y:S02]  /*2a40*/  IMAD.MOV.U32 R7, RZ, RZ, R12 ;  /* 0x000000ffff077224 */ /* 0x000fe400078e000c */
[----:B------:R-:W-:Y:S01]  /*2a50*/  @!P6 IMAD.IADD R11, R11, 0x1, -R3 ;  /* 0x000000010b0be824 */ /* 0x000fe200078e0a03 */
[----:B------:R-:W-:Y:S01]  /*2a60*/  ISETP.GT.U32.AND P6, PT, R3, R10, PT ;  /* 0x0000000a0300720c */ /* 0x000fe20003fc4070 */
[----:B------:R-:W-:Y:S02]  /*2a70*/  IMAD.MOV R13, RZ, RZ, -R13 ;  /* 0x000000ffff0d7224 */ /* 0x000fe400078e0a0d */
[----:B------:R-:W-:-:S04]  /*2a80*/  IMAD.HI.U32 R12, R6, R7, RZ ;  /* 0x00000007060c7227 */ /* 0x000fc800078e00ff */
[----:B0-----:R-:W-:Y:S02]  /*2a90*/  IMAD.MOV.U32 R0, RZ, RZ, R4 ;  /* 0x000000ffff007224 */ /* 0x001fe400078e0004 */
[----:B------:R-:W-:Y:S02]  /*2aa0*/  IMAD R4, R3, R13, R8 ;  /* 0x0000000d03047224 */ /* 0x000fe400078e0208 */
[----:B------:R-:W-:Y:S02]  /*2ab0*/  IMAD.MOV R12, RZ, RZ, -R12 ;  /* 0x000000ffff0c7224 */ /* 0x000fe400078e0a0c */
[----:B------:R-:W-:Y:S01]  /*2ac0*/  @!P3 IMAD.IADD R15, R15, 0x1, -R3 ;  /* 0x000000010f0fb824 */ /* 0x000fe200078e0a03 */
[C---:B------:R-:W-:Y:S01]  /*2ad0*/  ISETP.GT.U32.AND P3, PT, R3.reuse, R4, PT ;  /* 0x000000040300720c */ /* 0x040fe20003f64070 */
[----:B------:R-:W-:Y:S02]  /*2ae0*/  IMAD R7, R3, R12, R7 ;  /* 0x0000000c03077224 */ /* 0x000fe400078e0207 */
[----:B------:R-:W-:-:S02]  /*2af0*/  @!P6 IMAD.IADD R10, R10, 0x1, -R3 ;  /* 0x000000010a0ae824 */ /* 0x000fc400078e0a03 */
[----:B------:R-:W-:Y:S01]  /*2b00*/  @!P0 IMAD.MOV R0, RZ, RZ, -R0 ;  /* 0x000000ffff008224 */ /* 0x000fe200078e0a00 */
[----:B------:R-:W-:Y:S01]  /*2b10*/  ISETP.GT.U32.AND P6, PT, R3, R7, PT ;  /* 0x000000070300720c */ /* 0x000fe20003fc4070 */
[----:B------:R-:W-:Y:S01]  /*2b20*/  VIADD R8, R29, 0xda ;  /* 0x000000da1d087836 */ /* 0x000fe20000000000 */
[----:B------:R-:W-:Y:S01]  /*2b30*/  ISETP.GT.U32.AND P0, PT, R3, R11, PT ;  /* 0x0000000b0300720c */ /* 0x000fe20003f04070 */
[----:B------:R-:W-:Y:S01]  /*2b40*/  IMAD.HI.U32 R19, R6, R18, RZ ;  /* 0x0000001206137227 */ /* 0x000fe200078e00ff */
[----:B------:R0:W-:Y:S02]  /*2b50*/  STL [R1+0x378], R0 ;  /* 0x0003780001007387 */ /* 0x0001e40000100800 */
[----:B------:R-:W-:Y:S01]  /*2b60*/  IABS R12, R8 ;  /* 0x00000008000c7213 */ /* 0x000fe20000000000 */
[----:B------:R-:W-:Y:S01]  /*2b70*/  @!P3 IMAD.IADD R4, R4, 0x1, -R3 ;  /* 0x000000010404b824 */ /* 0x000fe200078e0a03 */
[----:B------:R-:W-:Y:S01]  /*2b80*/  ISETP.GE.AND P3, PT, R2, RZ, PT ;  /* 0x000000ff0200720c */ /* 0x000fe20003f66270 */
[----:B------:R-:W-:Y:S01]  /*2b90*/  IMAD.MOV R19, RZ, RZ, -R19 ;  /* 0x000000ffff137224 */ /* 0x000fe200078e0a13 */
[----:B------:R-:W-:Y:S01]  /*2ba0*/  STL [R1+0x374], R14 ;  /* 0x0003740e01007387 */ /* 0x000fe20000100800 */
[----:B------:R-:W-:-:S04]  /*2bb0*/  IMAD.HI.U32 R17, R6, R12, RZ ;  /* 0x0000000c06117227 */ /* 0x000fc800078e00ff */
[----:B0-----:R-:W-:Y:S02]  /*2bc0*/  IMAD.MOV.U32 R0, RZ, RZ, R15 ;  /* 0x000000ffff007224 */ /* 0x001fe400078e000f */
[--C-:B------:R-:W-:Y:S01]  /*2bd0*/  @!P6 IMAD.IADD R7, R7, 0x1, -R3.reuse ;  /* 0x000000010707e824 */ /* 0x100fe200078e0a03 */
[----:B------:R-:W-:Y:S01]  /*2be0*/  ISETP.GT.U32.AND P6, PT, R3, R4, PT ;  /* 0x000000040300720c */ /* 0x000fe20003fc4070 */
[----:B------:R-:W-:Y:S02]  /*2bf0*/  @!P1 IMAD.MOV R0, RZ, RZ, -R0 ;  /* 0x000000ffff009224 */ /* 0x000fe400078e0a00 */
[----:B------:R-:W-:Y:S01]  /*2c00*/  @!P0 IMAD.IADD R11, R11, 0x1, -R3 ;  /* 0x000000010b0b8824 */ /* 0x000fe200078e0a03 */
[----:B------:R-:W-:Y:S01]  /*2c10*/  ISETP.GE.AND P0, PT, R16, RZ, PT ;  /* 0x000000ff1000720c */ /* 0x000fe20003f06270 */
[C---:B------:R-:W-:Y:S01]  /*2c20*/  IMAD R2, R3.reuse, R19, R18 ;  /* 0x0000001303027224 */ /* 0x040fe200078e0212 */
[----:B------:R0:W-:Y:S01]  /*2c30*/  STL [R1+0x370], R0 ;  /* 0x0003700001007387 */ /* 0x0001e20000100800 */
[----:B------:R-:W-:Y:S01]  /*2c40*/  IMAD.MOV R17, RZ, RZ, -R17 ;  /* 0x000000ffff117224 */ /* 0x000fe200078e0a11 */
[----:B------:R-:W-:Y:S01]  /*2c50*/  ISETP.GT.U32.AND P2, PT, R3, R7, PT ;  /* 0x000000070300720c */ /* 0x000fe20003f44070 */
[----:B------:R-:W-:Y:S01]  /*2c60*/  VIADD R13, R29, 0xd9 ;  /* 0x000000d91d0d7836 */ /* 0x000fe20000000000 */
[C---:B------:R-:W-:Y:S01]  /*2c70*/  ISETP.GT.U32.AND P1, PT, R3.reuse, R2, PT ;  /* 0x000000020300720c */ /* 0x040fe20003f24070 */
[----:B------:R-:W-:-:S02]  /*2c80*/  IMAD R12, R3, R17, R12 ;  /* 0x00000011030c7224 */ /* 0x000fc400078e020c */
[----:B------:R-:W-:Y:S01]  /*2c90*/  @!P5 IMAD.MOV R10, RZ, RZ, -R10 ;  /* 0x000000ffff0ad224 */ /* 0x000fe200078e0a0a */
[----:B------:R-:W-:Y:S01]  /*2ca0*/  IABS R16, R13 ;  /* 0x0000000d00107213 */ /* 0x000fe20000000000 */
[----:B------:R-:W-:Y:S01]  /*2cb0*/  @!P6 IMAD.IADD R4, R4, 0x1, -R3 ;  /* 0x000000010404e824 */ /* 0x000fe200078e0a03 */
[----:B------:R-:W-:Y:S01]  /*2cc0*/  ISETP.GT.U32.AND P6, PT, R3, R12, PT ;  /* 0x0000000c0300720c */ /* 0x000fe20003fc4070 */
[----:B0-----:R-:W-:Y:S01]  /*2cd0*/  IMAD.MOV.U32 R0, RZ, RZ, R11 ;  /* 0x000000ffff007224 */ /* 0x001fe200078e000b */
[----:B------:R-:W-:Y:S01]  /*2ce0*/  STL [R1+0x36c], R10 ;  /* 0x00036c0a01007387 */ /* 0x000fe20000100800 */
[----:B------:R-:W-:Y:S01]  /*2cf0*/  ISETP.GE.AND P5, PT, R9, RZ, PT ;  /* 0x000000ff0900720c */ /* 0x000fe20003fa6270 */
[----:B------:R-:W-:-:S04]  /*2d00*/  IMAD.HI.U32 R9, R6, R16, RZ ;  /* 0x0000001006097227 */ /* 0x000fc800078e00ff */
[----:B------:R-:W-:Y:S01]  /*2d10*/  @!P4 IMAD.MOV R0, RZ, RZ, -R0 ;  /* 0x000000ffff00c224 */ /* 0x000fe200078e0a00 */
[----:B------:R-:W-:Y:S01]  /*2d20*/  ISETP.GE.AND P4, PT, R8, RZ, PT ;  /* 0x000000ff0800720c */ /* 0x000fe20003f86270 */
[----:B------:R-:W-:Y:S02]  /*2d30*/  VIADD R8, R29, 0xd8 ;  /* 0x000000d81d087836 */ /* 0x000fe40000000000 */
[----:B------:R-:W-:Y:S01]  /*2d40*/  IMAD.MOV R9, RZ, RZ, -R9 ;  /* 0x000000ffff097224 */ /* 0x000fe200078e0a09 */
[----:B------:R0:W-:Y:S01]  /*2d50*/  STL [R1+0x368], R0 ;  /* 0x0003680001007387 */ /* 0x0001e20000100800 */
[--C-:B------:R-:W-:Y:S01]  /*2d60*/  @!P2 IMAD.IADD R7, R7, 0x1, -R3.reuse ;  /* 0x000000010707a824 */ /* 0x100fe200078e0a03 */
[----:B------:R-:W-:Y:S01]  /*2d70*/  ISETP.GE.AND P2, PT, R13, RZ, PT ;  /* 0x000000ff0d00720c */ /* 0x000fe20003f46270 */
[--C-:B------:R-:W-:Y:S01]  /*2d80*/  @!P1 IMAD.IADD R2, R2, 0x1, -R3.reuse ;  /* 0x0000000102029824 */ /* 0x100fe200078e0a03 */
[----:B------:R-:W-:Y:S01]  /*2d90*/  IABS R13, R8 ;  /* 0x00000008000d7213 */ /* 0x000fe20000000000 */
[C---:B------:R-:W-:Y:S01]  /*2da0*/  IMAD R18, R3.reuse, R9, R16 ;  /* 0x0000000903127224 */ /* 0x040fe200078e0210 */
[----:B------:R-:W-:Y:S01]  /*2db0*/  ISETP.GE.AND P1, PT, R8, RZ, PT ;  /* 0x000000ff0800720c */ /* 0x000fe20003f26270 */
[----:B------:R-:W-:Y:S01]  /*2dc0*/  @!P6 IMAD.IADD R12, R12, 0x1, -R3 ;  /* 0x000000010c0ce824 */ /* 0x000fe200078e0a03 */
[----:B------:R-:W-:Y:S01]  /*2dd0*/  ISETP.GT.U32.AND P6, PT, R3, R2, PT ;  /* 0x000000020300720c */ /* 0x000fe20003fc4070 */
[----:B------:R-:W-:-:S02]  /*2de0*/  VIADD R9, R29, 0xd7 ;  /* 0x000000d71d097836 */ /* 0x000fc40000000000 */
[----:B0-----:R-:W-:Y:S02]  /*2df0*/  IMAD.MOV.U32 R0, RZ, RZ, R4 ;  /* 0x000000ffff007224 */ /* 0x001fe400078e0004 */
[----:B------:R-:W-:Y:S01]  /*2e00*/  IMAD.HI.U32 R4, R6, R13, RZ ;  /* 0x0000000d06047227 */ /* 0x000fe200078e00ff */
[----:B------:R-:W-:-:S03]  /*2e10*/  IABS R14, R9 ;  /* 0x00000009000e7213 */ /* 0x000fc60000000000 */
[----:B------:R-:W-:Y:S01]  /*2e20*/  @!P0 IMAD.MOV R0, RZ, RZ, -R0 ;  /* 0x000000ffff008224 */ /* 0x000fe200078e0a00 */
[----:B------:R-:W-:Y:S01]  /*2e30*/  ISETP.GT.U32.AND P0, PT, R3, R12, PT ;  /* 0x0000000c0300720c */ /* 0x000fe20003f04070 */
[----:B------:R-:W-:Y:S02]  /*2e40*/  IMAD.MOV R4, RZ, RZ, -R4 ;  /* 0x000000ffff047224 */ /* 0x000fe400078e0a04 */
[----:B------:R-:W-:Y:S01]  /*2e50*/  VIADD R8, R29, 0xd6 ;  /* 0x000000d61d087836 */ /* 0x000fe20000000000 */
[----:B------:R0:W-:Y:S01]  /*2e60*/  STL [R1+0x364], R0 ;  /* 0x0003640001007387 */ /* 0x0001e20000100800 */
[C---:B------:R-:W-:Y:S02]  /*2e70*/  IMAD R13, R3.reuse, R4, R13 ;  /* 0x00000004030d7224 */ /* 0x040fe400078e020d */
[----:B------:R-:W-:Y:S01]  /*2e80*/  @!P6 IMAD.IADD R2, R2, 0x1, -R3 ;  /* 0x000000010202e824 */ /* 0x000fe200078e0a03 */
[----:B------:R-:W-:Y:S01]  /*2e90*/  IABS R16, R8 ;  /* 0x0000000800107213 */ /* 0x000fe20000000000 */
[----:B------:R-:W-:Y:S01]  /*2ea0*/  IMAD.HI.U32 R4, R6, R14, RZ ;  /* 0x0000000e06047227 */ /* 0x000fe200078e00ff */
[----:B------:R-:W-:-:S03]  /*2eb0*/  ISETP.GT.U32.AND P6, PT, R3, R13, PT ;  /* 0x0000000d0300720c */ /* 0x000fc60003fc4070 */
[----:B------:R-:W-:Y:S01]  /*2ec0*/  @!P0 IMAD.IADD R12, R12, 0x1, -R3 ;  /* 0x000000010c0c8824 */ /* 0x000fe200078e0a03 */
[----:B------:R-:W-:Y:S01]  /*2ed0*/  ISETP.GE.AND P0, PT, R9, RZ, PT ;  /* 0x000000ff0900720c */ /* 0x000fe20003f06270 */
[----:B0-----:R-:W-:Y:S02]  /*2ee0*/  IMAD.MOV.U32 R0, RZ, RZ, R7 ;  /* 0x000000ffff007224 */ /* 0x001fe400078e0007 */
[----:B------:R-:W-:Y:S02]  /*2ef0*/  VIADD R10, R29, 0xd5 ;  /* 0x000000d51d0a7836 */ /* 0x000fe40000000000 */
[----:B------:R-:W-:Y:S01]  /*2f00*/  @!P3 IMAD.MOV R0, RZ, RZ, -R0 ;  /* 0x000000ffff00b224 */ /* 0x000fe200078e0a00 */
[----:B------:R-:W-:Y:S01]  /*2f10*/  ISETP.GT.U32.AND P3, PT, R3, R18, PT ;  /* 0x000000120300720c */ /* 0x000fe20003f64070 */
[----:B------:R-:W-:Y:S01]  /*2f20*/  IMAD.HI.U32 R7, R6, R16, RZ ;  /* 0x0000001006077227 */ /* 0x000fe200078e00ff */
[----:B------:R-:W-:Y:S02]  /*2f30*/  IABS R15, R10 ;  /* 0x0000000a000f7213 */ /* 0x000fe40000000000 */
[----:B------:R0:W-:Y:S01]  /*2f40*/  STL [R1+0x360], R0 ;  /* 0x0003600001007387 */ /* 0x0001e20000100800 */
[----:B------:R-:W-:-:S02]  /*2f50*/  IMAD.MOV R9, RZ, RZ, -R4 ;  /* 0x000000ffff097224 */ /* 0x000fc400078e0a04 */
[----:B------:R-:W-:Y:S02]  /*2f60*/  IMAD.MOV R7, RZ, RZ, -R7 ;  /* 0x000000ffff077224 */ /* 0x000fe400078e0a07 */
[----:B------:R-:W-:Y:S02]  /*2f70*/  IMAD R14, R3, R9, R14 ;  /* 0x00000009030e7224 */ /* 0x000fe400078e020e */
[--C-:B------:R-:W-:Y:S02]  /*2f80*/  @!P6 IMAD.IADD R13, R13, 0x1, -R3.reuse ;  /* 0x000000010d0de824 */ /* 0x100fe400078e0a03 */
[----:B------:R-:W-:Y:S01]  /*2f90*/  @!P3 IMAD.IADD R18, R18, 0x1, -R3 ;  /* 0x000000011212b824 */ /* 0x000fe200078e0a03 */
[----:B------:R-:W-:Y:S01]  /*2fa0*/  ISETP.GE.AND P3, PT, R8, RZ, PT ;  /* 0x000000ff0800720c */ /* 0x000fe20003f66270 */
[----:B0-----:R-:W-:Y:S01]  /*2fb0*/  IMAD.MOV.U32 R0, RZ, RZ, R2 ;  /* 0x000000ffff007224 */ /* 0x001fe200078e0002 */
[C---:B------:R-:W-:Y:S01]  /*2fc0*/  ISETP.GT.U32.AND P6, PT, R3.reuse, R13, PT ;  /* 0x0000000d0300720c */ /* 0x040fe20003fc4070 */
[----:B------:R-:W-:-:S02]  /*2fd0*/  IMAD R16, R3, R7, R16 ;  /* 0x0000000703107224 */ /* 0x000fc400078e0210 */
[----:B------:R-:W-:Y:S01]  /*2fe0*/  @!P5 IMAD.MOV R0, RZ, RZ, -R0 ;  /* 0x000000ffff00d224 */ /* 0x000fe200078e0a00 */
[----:B------:R-:W-:Y:S01]  /*2ff0*/  ISETP.GT.U32.AND P5, PT, R3, R18, PT ;  /* 0x000000120300720c */ /* 0x000fe20003fa4070 */
[----:B------:R-:W-:-:S03]  /*3000*/  IMAD.HI.U32 R4, R6, R15, RZ ;  /* 0x0000000f06047227 */ /* 0x000fc600078e00ff */
[----:B------:R0:W-:Y:S01]  /*3010*/  STL [R1+0x35c], R0 ;  /* 0x00035c0001007387 */ /* 0x0001e20000100800 */
[----:B------:R-:W-:Y:S02]  /*3020*/  IMAD.MOV R4, RZ, RZ, -R4 ;  /* 0x000000ffff047224 */ /* 0x000fe400078e0a04 */
[----:B------:R-:W-:Y:S02]  /*3030*/  VIADD R2, R29, 0xd2 ;  /* 0x000000d21d027836 */ /* 0x000fe40000000000 */
[----:B------:R-:W-:Y:S02]  /*3040*/  IMAD R15, R3, R4, R15 ;  /* 0x00000004030f7224 */ /* 0x000fe400078e020f */
[----:B------:R-:W-:Y:S01]  /*3050*/  VIADD R4, R29, 0xd4 ;  /* 0x000000d41d047836 */ /* 0x000fe20000000000 */
[----:B------:R-:W-:Y:S01]  /*3060*/  IABS R11, R2 ;  /* 0x00000002000b7213 */ /* 0x000fe20000000000 */
[----:B------:R-:W-:Y:S01]  /*3070*/  @!P5 IMAD.IADD R18, R18, 0x1, -R3 ;  /* 0x000000011212d824 */ /* 0x000fe200078e0a03 */
[----:B------:R-:W-:Y:S01]  /*3080*/  ISETP.GT.U32.AND P5, PT, R3, R16, PT ;  /* 0x000000100300720c */ /* 0x000fe20003fa4070 */
[----:B0-----:R-:W-:Y:S01]  /*3090*/  IMAD.MOV.U32 R0, RZ, RZ, R12 ;  /* 0x000000ffff007224 */ /* 0x001fe200078e000c */
[----:B------:R-:W-:Y:S01]  /*30a0*/  IABS R17, R4 ;  /* 0x0000000400117213 */ /* 0x000fe20000000000 */
[----:B------:R-:W-:-:S02]  /*30b0*/  VIADD R8, R29, 0xd3 ;  /* 0x000000d31d087836 */ /* 0x000fc40000000000 */
[----:B------:R-:W-:Y:S01]  /*30c0*/  @!P4 IMAD.MOV R0, RZ, RZ, -R0 ;  /* 0x000000ffff00c224 */ /* 0x000fe200078e0a00 */
[----:B------:R-:W-:Y:S01]  /*30d0*/  ISETP.GT.U32.AND P4, PT, R3, R14, PT ;  /* 0x0000000e0300720c */ /* 0x000fe20003f84070 */
[--C-:B------:R-:W-:Y:S01]  /*30e0*/  @!P6 IMAD.IADD R13, R13, 0x1, -R3.reuse ;  /* 0x000000010d0de824 */ /* 0x100fe200078e0a03 */
[----:B------:R-:W-:Y:S01]  /*30f0*/  ISETP.GT.U32.AND P6, PT, R3, R15, PT ;  /* 0x0000000f0300720c */ /* 0x000fe20003fc4070 */
[----:B------:R-:W-:Y:S01]  /*3100*/  IMAD.HI.U32 R19, R6, R17, RZ ;  /* 0x0000001106137227 */ /* 0x000fe200078e00ff */
[----:B------:R-:W-:Y:S01]  /*3110*/  IABS R9, R8 ;  /* 0x0000000800097213 */ /* 0x000fe20000000000 */
[----:B------:R0:W-:Y:S02]  /*3120*/  STL [R1+0x358], R0 ;  /* 0x0003580001007387 */ /* 0x0001e40000100800 */
[----:B------:R-:W-:Y:S02]  /*3130*/  @!P5 IMAD.IADD R16, R16, 0x1, -R3 ;  /* 0x000000011010d824 */ /* 0x000fe400078e0a03 */
[----:B------:R-:W-:-:S02]  /*3140*/  IMAD.MOV R19, RZ, RZ, -R19 ;  /* 0x000000ffff137224 */ /* 0x000fc400078e0a13 */
[----:B------:R-:W-:Y:S02]  /*3150*/  IMAD.MOV.U32 R20, RZ, RZ, R18 ;  /* 0x000000ffff147224 */ /* 0x000fe400078e0012 */
[----:B------:R-:W-:Y:S01]  /*3160*/  @!P4 IMAD.IADD R14, R14, 0x1, -R3 ;  /* 0x000000010e0ec824 */ /* 0x000fe200078e0a03 */
[----:B------:R-:W-:Y:S01]  /*3170*/  ISETP.GE.AND P4, PT, R10, RZ, PT ;  /* 0x000000ff0a00720c */ /* 0x000fe20003f86270 */
[----:B------:R-:W-:Y:S02]  /*3180*/  IMAD.MOV.U32 R10, RZ, RZ, R11 ;  /* 0x000000ffff0a7224 */ /* 0x000fe400078e000b */
[----:B------:R-:W-:Y:S01]  /*3190*/  IMAD.HI.U32 R11, R6, R9, RZ ;  /* 0x00000009060b7227 */ /* 0x000fe200078e00ff */
[----:B------:R-:W-:-:S03]  /*31a0*/  ISETP.GT.U32.AND P5, PT, R3, R14, PT ;  /* 0x0000000e0300720c */ /* 0x000fc60003fa4070 */
[----:B------:R-:W-:Y:S02]  /*31b0*/  IMAD.MOV R18, RZ, RZ, -R11 ;  /* 0x000000ffff127224 */ /* 0x000fe400078e0a0b */
[----:B------:R-:W-:Y:S02]  /*31c0*/  IMAD R11, R3, R19, R17 ;  /* 0x00000013030b7224 */ /* 0x000fe400078e0211 */
[--C-:B------:R-:W-:Y:S01]  /*31d0*/  @!P6 IMAD.IADD R15, R15, 0x1, -R3.reuse ;  /* 0x000000010f0fe824 */ /* 0x100fe200078e0a03 */
[----:B------:R-:W-:Y:S01]  /*31e0*/  ISETP.GT.U32.AND P6, PT, R3, R16, PT ;  /* 0x000000100300720c */ /* 0x000fe20003fc4070 */
[----:B------:R-:W-:Y:S02]  /*31f0*/  VIADD R12, R29, 0xd1 ;  /* 0x000000d11d0c7836 */ /* 0x000fe40000000000 */
[----:B------:R-:W-:Y:S01]  /*3200*/  @!P2 IMAD.MOV R20, RZ, RZ, -R20 ;  /* 0x000000ffff14a224 */ /* 0x000fe200078e0a14 */
[C---:B------:R-:W-:Y:S01]  /*3210*/  ISETP.GT.U32.AND P2, PT, R3.reuse, R15, PT ;  /* 0x0000000f0300720c */ /* 0x040fe20003f44070 */
[----:B------:R-:W-:Y:S01]  /*3220*/  @!P5 IMAD.IADD R14, R14, 0x1, -R3 ;  /* 0x000000010e0ed824 */ /* 0x000fe200078e0a03 */
[C---:B------:R-:W-:Y:S01]  /*3230*/  ISETP.GT.U32.AND P5, PT, R3.reuse, R11, PT ;  /* 0x0000000b0300720c */ /* 0x040fe20003fa4070 */
[----:B0-----:R-:W-:Y:S01]  /*3240*/  IMAD.MOV.U32 R0, RZ, RZ, R13 ;  /* 0x000000ffff007224 */ /* 0x001fe200078e000d */
[----:B------:R-:W-:Y:S01]  /*3250*/  IABS R7, R12 ;  /* 0x0000000c00077213 */ /* 0x000fe20000000000 */
[----:B------:R-:W-:Y:S01]  /*3260*/  IMAD R9, R3, R18, R9 ;  /* 0x0000001203097224 */ /* 0x000fe200078e0209 */
[----:B------:R-:W-:Y:S01]  /*3270*/  STL [R1+0x354], R20 ;  /* 0x0003541401007387 */ /* 0x000fe20000100800 */
[----:B------:R-:W-:Y:S01]  /*3280*/  @!P1 IMAD.MOV R0, RZ, RZ, -R0 ;  /* 0x000000ffff009224 */ /* 0x000fe200078e0a00 */
[----:B------:R-:W-:Y:S01]  /*3290*/  ISETP.GE.AND P1, PT, R4, RZ, PT ;  /* 0x000000ff0400720c */ /* 0x000fe20003f26270 */
[----:B------:R-:W-:-:S03]  /*32a0*/  IMAD.HI.U32 R18, R6, R10, RZ ;  /* 0x0000000a06127227 */ /* 0x000fc600078e00ff */
[----:B------:R0:W-:Y:S01]  /*32b0*/  STL [R1+0x350], R0 ;  /* 0x0003500001007387 */ /* 0x0001e20000100800 */
[----:B------:R-:W-:-:S04]  /*32c0*/  IMAD.HI.U32 R17, R6, R7, RZ ;  /* 0x0000000706117227 */ /* 0x000fc800078e00ff */
[----:B------:R-:W-:Y:S01]  /*32d0*/  @!P6 IMAD.IADD R16, R16, 0x1, -R3 ;  /* 0x000000011010e824 */ /* 0x000fe200078e0a03 */
[----:B------:R-:W-:Y:S01]  /*32e0*/  ISETP.GT.U32.AND P6, PT, R3, R9, PT ;  /* 0x000000090300720c */ /* 0x000fe20003fc4070 */
[----:B------:R-:W-:Y:S02]  /*32f0*/  IMAD.MOV R18, RZ, RZ, -R18 ;  /* 0x000000ffff127224 */ /* 0x000fe400078e0a12 */
[----:B------:R-:W-:Y:S02]  /*3300*/  IMAD.MOV R17, RZ, RZ, -R17 ;  /* 0x000000ffff117224 */ /* 0x000fe400078e0a11 */
[--C-:B------:R-:W-:Y:S02]  /*3310*/  @!P5 IMAD.IADD R11, R11, 0x1, -R3.reuse ;  /* 0x000000010b0bd824 */ /* 0x100fe400078e0a03 */
[----:B0-----:R-:W-:Y:S02]  /*3320*/  IMAD.MOV.U32 R0, RZ, RZ, R14 ;  /* 0x000000ffff007224 */ /* 0x001fe400078e000e */
[----:B------:R-:W-:Y:S01]  /*3330*/  @!P2 IMAD.IADD R15, R15, 0x1, -R3 ;  /* 0x000000010f0fa824 */ /* 0x000fe200078e0a03 */
[----:B------:R-:W-:Y:S01]  /*3340*/  ISETP.GE.AND P2, PT, R8, RZ, PT ;  /* 0x000000ff0800720c */ /* 0x000fe20003f46270 */
[----:B------:R-:W-:-:S02]  /*3350*/  IMAD R8, R3, R18, R10 ;  /* 0x0000001203087224 */ /* 0x000fc400078e020a */
[C---:B------:R-:W-:Y:S02]  /*3360*/  IMAD R7, R3.reuse, R17, R7 ;  /* 0x0000001103077224 */ /* 0x040fe400078e0207 */
[----:B------:R-:W-:Y:S01]  /*3370*/  @!P0 IMAD.MOV R0, RZ, RZ, -R0 ;  /* 0x000000ffff008224 */ /* 0x000fe200078e0a00 */
[C---:B------:R-:W-:Y:S01]  /*3380*/  ISETP.GT.U32.AND P0, PT, R3.reuse, R11, PT ;  /* 0x0000000b0300720c */ /* 0x040fe20003f04070 */
[----:B------:R-:W-:Y:S01]  /*3390*/  IMAD.MOV.U32 R18, RZ, RZ, R16 ;  /* 0x000000ffff127224 */ /* 0x000fe200078e0010 */
[----:B------:R-:W-:Y:S01]  /*33a0*/  ISETP.GT.U32.AND P5, PT, R3, R8, PT ;  /* 0x000000080300720c */ /* 0x000fe20003fa4070 */
[----:B------:R-:W-:Y:S01]  /*33b0*/  VIADD R4, R29, 0xd0 ;  /* 0x000000d01d047836 */ /* 0x000fe20000000000 */
[----:B------:R0:W-:Y:S01]  /*33c0*/  STL [R1+0x260], R0 ;  /* 0x0002600001007387 */ /* 0x0001e20000100800 */
[----:B------:R-:W-:Y:S01]  /*33d0*/  @!P3 IMAD.MOV R18, RZ, RZ, -R18 ;  /* 0x000000ffff12b224 */ /* 0x000fe200078e0a12 */
[----:B------:R-:W-:Y:S01]  /*33e0*/  ISETP.GT.U32.AND P3, PT, R3, R7, PT ;  /* 0x000000070300720c */ /* 0x000fe20003f64070 */
[----:B------:R-:W-:Y:S01]  /*33f0*/  @!P6 IMAD.IADD R9, R9, 0x1, -R3 ;  /* 0x000000010909e824 */ /* 0x000fe200078e0a03 */
[----:B------:R-:W-:Y:S01]  /*3400*/  IABS R13, R4 ;  /* 0x00000004000d7213 */ /* 0x000fe20000000000 */
[----:B------:R-:W-:Y:S01]  /*3410*/  VIADD R10, R29, 0xcf ;  /* 0x000000cf1d0a7836 */ /* 0x000fe20000000000 */
[----:B------:R-:W-:Y:S02]  /*3420*/  STL [R1+0x258], R18 ;  /* 0x0002581201007387 */ /* 0x000fe40000100800 */
[----:B------:R-:W-:Y:S01]  /*3430*/  ISETP.GT.U32.AND P6, PT, R3, R9, PT ;  /* 0x000000090300720c */ /* 0x000fe20003fc4070 */
[----:B------:R-:W-:Y:S01]  /*3440*/  IMAD.HI.U32 R17, R6, R13, RZ ;  /* 0x0000000d06117227 */ /* 0x000fe200078e00ff */
[----:B------:R-:W-:-:S03]  /*3450*/  IABS R14, R10 ;  /* 0x0000000a000e7213 */ /* 0x000fc60000000000 */
[----:B0-----:R-:W-:Y:S02]  /*3460*/  IMAD.MOV.U32 R0, RZ, RZ, R15 ;  /* 0x000000ffff007224 */ /* 0x001fe400078e000f */
[----:B------:R-:W-:Y:S01]  /*3470*/  @!P0 IMAD.IADD R11, R11, 0x1, -R3 ;  /* 0x000000010b0b8824 */ /* 0x000fe200078e0a03 */
[----:B------:R-:W-:Y:S01]  /*3480*/  ISETP.GE.AND P0, PT, R12, RZ, PT ;  /* 0x000000ff0c00720c */ /* 0x000fe20003f06270 */
[----:B------:R-:W-:Y:S01]  /*3490*/  @!P4 IMAD.MOV R0, RZ, RZ, -R0 ;  /* 0x000000ffff00c224 */ /* 0x000fe200078e0a00 */
[----:B------:R-:W-:Y:S01]  /*34a0*/  ISETP.GE.AND P4, PT, R2, RZ, PT ;  /* 0x000000ff0200720c */ /* 0x000fe20003f86270 */
[----:B------:R-:W-:Y:S02]  /*34b0*/  IMAD.MOV R16, RZ, RZ, -R17 ;  /* 0x000000ffff107224 */ /* 0x000fe400078e0a11 */
[----:B------:R-:W-:Y:S01]  /*34c0*/  @!P3 IMAD.IADD R7, R7, 0x1, -R3 ;  /* 0x000000010707b824 */ /* 0x000fe200078e0a03 */
[----:B------:R0:W-:Y:S01]  /*34d0*/  STL [R1+0x22c], R0 ;  /* 0x00022c0001007387 */ /* 0x0001e20000100800 */
[----:B------:R-:W-:Y:S01]  /*34e0*/  IMAD R2, R3, R16, R13 ;  /* 0x0000001003027224 */ /* 0x000fe200078e020d */
[----:B------:R-:W-:Y:S01]  /*34f0*/  ISETP.GE.AND P3, PT, R4, RZ, PT ;  /* 0x000000ff0400720c */ /* 0x000fe20003f66270 */
[----:B------:R-:W-:-:S04]  /*3500*/  IMAD.HI.U32 R12, R6, R14, RZ ;  /* 0x0000000e060c7227 */ /* 0x000fc800078e00ff */
[----:B------:R-:W-:Y:S01]  /*3510*/  @!P6 IMAD.IADD R9, R9, 0x1, -R3 ;  /* 0x000000010909e824 */ /* 0x000fe200078e0a03 */
[C---:B------:R-:W-:Y:S01]  /*3520*/  ISETP.GT.U32.AND P6, PT, R3.reuse, R2, PT ;  /* 0x000000020300720c */ /* 0x040fe20003fc4070 */
[----:B------:R-:W-:Y:S02]  /*3530*/  IMAD.MOV R12, RZ, RZ, -R12 ;  /* 0x000000ffff0c7224 */ /* 0x000fe400078e0a0c */
[----:B0-----:R-:W-:Y:S02]  /*3540*/  IMAD.MOV.U32 R0, RZ, RZ, R11 ;  /* 0x000000ffff007224 */ /* 0x001fe400078e000b */
[C---:B------:R-:W-:Y:S02]  /*3550*/  IMAD R4, R3.reuse, R12, R14 ;  /* 0x0000000c03047224 */ /* 0x040fe400078e020e */
[----:B------:R-:W-:Y:S01]  /*3560*/  @!P1 IMAD.MOV R0, RZ, RZ, -R0 ;  /* 0x000000ffff009224 */ /* 0x000fe200078e0a00 */
[----:B------:R-:W-:Y:S01]  /*3570*/  ISETP.GT.U32.AND P1, PT, R3, R7, PT ;  /* 0x000000070300720c */ /* 0x000fe20003f24070 */
[----:B------:R-:W-:-:S02]  /*3580*/  @!P5 IMAD.IADD R8, R8, 0x1, -R3 ;  /* 0x000000010808d824 */ /* 0x000fc400078e0a03 */
[----:B------:R-:W-:Y:S01]  /*3590*/  VIADD R13, R29, 0xce ;  /* 0x000000ce1d0d7836 */ /* 0x000fe20000000000 */
[----:B------:R0:W-:Y:S01]  /*35a0*/  STL [R1+0x228], R0 ;  /* 0x0002280001007387 */ /* 0x0001e20000100800 */
[--C-:B------:R-:W-:Y:S01]  /*35b0*/  @!P6 IMAD.IADD R2, R2, 0x1, -R3.reuse ;  /* 0x000000010202e824 */ /* 0x100fe200078e0a03 */
[----:B------:R-:W-:Y:S01]  /*35c0*/  ISETP.GT.U32.AND P5, PT, R3, R8, PT ;  /* 0x000000080300720c */ /* 0x000fe20003fa4070 */
[C---:B------:R-:W-:Y:S01]  /*35d0*/  VIADD R11, R29.reuse, 0xcc ;  /* 0x000000cc1d0b7836 */ /* 0x040fe20000000000 */
[----:B------:R-:W-:Y:S01]  /*35e0*/  IABS R19, R13 ;  /* 0x0000000d00137213 */ /* 0x000fe20000000000 */
[----:B------:R-:W-:Y:S01]  /*35f0*/  VIADD R12, R29, 0xcd ;  /* 0x000000cd1d0c7836 */ /* 0x000fe20000000000 */
[----:B------:R-:W-:Y:S01]  /*3600*/  ISETP.GT.U32.AND P6, PT, R3, R2, PT ;  /* 0x000000020300720c */ /* 0x000fe20003fc4070 */
[----:B------:R-:W-:Y:S02]  /*3610*/  VIADD R18, R29, 0xca ;  /* 0x000000ca1d127836 */ /* 0x000fe40000000000 */
[----:B------:R-:W-:Y:S01]  /*3620*/  @!P1 IMAD.IADD R7, R7, 0x1, -R3 ;  /* 0x0000000107079824 */ /* 0x000fe200078e0a03 */
[----:B------:R-:W-:Y:S01]  /*3630*/  ISETP.GT.U32.AND P1, PT, R3, R4, PT ;  /* 0x000000040300720c */ /* 0x000fe20003f24070 */
[----:B0-----:R-:W-:-:S02]  /*3640*/  IMAD.MOV.U32 R0, RZ, RZ, R9 ;  /* 0x000000ffff007224 */ /* 0x001fc400078e0009 */
[----:B------:R-:W-:-:S04]  /*3650*/  IMAD.HI.U32 R9, R6, R19, RZ ;  /* 0x0000001306097227 */ /* 0x000fc800078e00ff */
[----:B------:R-:W-:Y:S01]  /*3660*/  @!P2 IMAD.MOV R0, RZ, RZ, -R0 ;  /* 0x000000ffff00a224 */ /* 0x000fe200078e0a00 */
[----:B------:R-:W-:Y:S01]  /*3670*/  ISETP.GE.AND P2, PT, R13, RZ, PT ;  /* 0x000000ff0d00720c */ /* 0x000fe20003f46270 */
[--C-:B------:R-:W-:Y:S01]  /*3680*/  @!P5 IMAD.IADD R8, R8, 0x1, -R3.reuse ;  /* 0x000000010808d824 */ /* 0x100fe200078e0a03 */
[----:B------:R-:W-:Y:S01]  /*3690*/  IABS R13, R12 ;  /* 0x0000000c000d7213 */ /* 0x000fe20000000000 */
[--C-:B------:R-:W-:Y:S01]  /*36a0*/  @!P6 IMAD.IADD R2, R2, 0x1, -R3.reuse ;  /* 0x000000010202e824 */ /* 0x100fe200078e0a03 */
[----:B------:R0:W-:Y:S01]  /*36b0*/  STL [R1+0x224], R0 ;  /* 0x0002240001007387 */ /* 0x0001e20000100800 */
[----:B------:R-:W-:Y:S01]  /*36c0*/  @!P1 IMAD.IADD R4, R4, 0x1, -R3 ;  /* 0x0000000104049824 */ /* 0x000fe200078e0a03 */
[----:B------:R-:W-:Y:S01]  /*36d0*/  ISETP.GE.AND P5, PT, R10, RZ, PT ;  /* 0x000000ff0a00720c */ /* 0x000fe20003fa6270 */
[----:B------:R-:W-:Y:S01]  /*36e0*/  @!P4 IMAD.MOV R8, RZ, RZ, -R8 ;  /* 0x000000ffff08c224 */ /* 0x000fe200078e0a08 */
[----:B------:R-:W-:Y:S01]  /*36f0*/  ISETP.GE.AND P4, PT, R12, RZ, PT ;  /* 0x000000ff0c00720c */ /* 0x000fe20003f86270 */
[----:B------:R-:W-:Y:S01]  /*3700*/  IMAD.MOV R9, RZ, RZ, -R9 ;  /* 0x000000ffff097224 */ /* 0x000fe200078e0a09 */
[----:B------:R-:W-:Y:S01]  /*3710*/  ISETP.GT.U32.AND P1, PT, R3, R4, PT ;  /* 0x000000040300720c */ /* 0x000fe20003f24070 */
[----:B------:R-:W-:Y:S01]  /*3720*/  VIADD R10, R29, 0xcb ;  /* 0x000000cb1d0a7836 */ /* 0x000fe20000000000 */
[----:B------:R1:W-:Y:S01]  /*3730*/  STL [R1+0x220], R8 ;  /* 0x0002200801007387 */ /* 0x0003e20000100800 */
[----:B------:R-:W-:-:S02]  /*3740*/  IMAD R19, R3, R9, R19 ;  /* 0x0000000903137224 */ /* 0x000fc400078e0213 */
[----:B0-----:R-:W-:Y:S01]  /*3750*/  IMAD.MOV.U32 R0, RZ, RZ, R7 ;  /* 0x000000ffff007224 */ /* 0x001fe200078e0007 */
[----:B------:R-:W-:Y:S01]  /*3760*/  ISETP.GE.AND P6, PT, R10, RZ, PT ;  /* 0x000000ff0a00720c */ /* 0x000fe20003fc6270 */
[----:B------:R-:W-:Y:S01]  /*3770*/  VIADD R15, R29, 0xc9 ;  /* 0x000000c91d0f7836 */ /* 0x000fe20000000000 */
[----:B------:R-:W-:Y:S01]  /*3780*/  IABS R10, R10 ;  /* 0x0000000a000a7213 */ /* 0x000fe20000000000 */
[----:B------:R-:W-:Y:S01]  /*3790*/  @!P0 IMAD.MOV R0, RZ, RZ, -R0 ;  /* 0x000000ffff008224 */ /* 0x000fe200078e0a00 */
[----:B------:R-:W-:Y:S01]  /*37a0*/  ISETP.GE.AND P0, PT, R11, RZ, PT ;  /* 0x000000ff0b00720c */ /* 0x000fe20003f06270 */
[----:B------:R-:W-:Y:S01]  /*37b0*/  VIADD R9, R29, 0xc7 ;  /* 0x000000c71d097836 */ /* 0x000fe20000000000 */
[----:B------:R-:W-:Y:S01]  /*37c0*/  IABS R11, R11 ;  /* 0x0000000b000b7213 */ /* 0x000fe20000000000 */
[----:B-1----:R-:W-:Y:S01]  /*37d0*/  IMAD.HI.U32 R8, R6, R13, RZ ;  /* 0x0000000d06087227 */ /* 0x002fe200078e00ff */
[----:B------:R0:W-:Y:S01]  /*37e0*/  STL [R1+0x21c], R0 ;  /* 0x00021c0001007387 */ /* 0x0001e20000100800 */
[----:B------:R-:W-:-:S02]  /*37f0*/  IABS R17, R15 ;  /* 0x0000000f00117213 */ /* 0x000fc40000000000 */
[----:B------:R-:W-:Y:S01]  /*3800*/  IMAD.HI.U32 R7, R6, R11, RZ ;  /* 0x0000000b06077227 */ /* 0x000fe200078e00ff */
[----:B------:R-:W-:-:S03]  /*3810*/  IABS R16, R9 ;  /* 0x0000000900107213 */ /* 0x000fc60000000000 */
[----:B------:R-:W-:Y:S02]  /*3820*/  IMAD.MOV R8, RZ, RZ, -R8 ;  /* 0x000000ffff087224 */ /* 0x000fe400078e0a08 */
[----:B------:R-:W-:Y:S02]  /*3830*/  IMAD.MOV R7, RZ, RZ, -R7 ;  /* 0x000000ffff077224 */ /* 0x000fe400078e0a07 */
[----:B0-----:R-:W-:Y:S02]  /*3840*/  IMAD.MOV.U32 R0, RZ, RZ, R2 ;  /* 0x000000ffff007224 */ /* 0x001fe400078e0002 */
[----:B------:R-:W-:Y:S02]  /*3850*/  @!P1 IMAD.IADD R4, R4, 0x1, -R3 ;  /* 0x0000000104049824 */ /* 0x000fe400078e0a03 */
[----:B------:R-:W-:Y:S01]  /*3860*/  @!P3 IMAD.MOV R0, RZ, RZ, -R0 ;  /* 0x000000ffff00b224 */ /* 0x000fe200078e0a00 */
[C---:B------:R-:W-:Y:S01]  /*3870*/  ISETP.GT.U32.AND P3, PT, R3.reuse, R19, PT ;  /* 0x000000130300720c */ /* 0x040fe20003f64070 */
[C---:B------:R-:W-:Y:S01]  /*3880*/  IMAD R13, R3.reuse, R8, R13 ;  /* 0x00000008030d7224 */ /* 0x040fe200078e020d */
[----:B------:R-:W-:Y:S01]  /*3890*/  IABS R8, R18 ;  /* 0x0000001200087213 */ /* 0x000fe20000000000 */
[C---:B------:R-:W-:Y:S01]  /*38a0*/  IMAD R11, R3.reuse, R7, R11 ;  /* 0x00000007030b7224 */ /* 0x040fe200078e020b */
[----:B------:R0:W-:Y:S01]  /*38b0*/  STL [R1+0x218], R0 ;  /* 0x0002180001007387 */ /* 0x0001e20000100800 */
[----:B------:R-:W-:Y:S01]  /*38c0*/  IMAD.HI.U32 R2, R6, R10, RZ ;  /* 0x0000000a06027227 */ /* 0x000fe200078e00ff */
[----:B------:R-:W-:-:S03]  /*38d0*/  ISETP.GT.U32.AND P1, PT, R3, R13, PT ;  /* 0x0000000d0300720c */ /* 0x000fc60003f24070 */
[----:B------:R-:W-:Y:S02]  /*38e0*/  IMAD.MOV R2, RZ, RZ, -R2 ;  /* 0x000000ffff027224 */ /* 0x000fe400078e0a02 */
[----:B------:R-:W-:-:S04]  /*38f0*/  IMAD.HI.U32 R12, R6, R8, RZ ;  /* 0x00000008060c7227 */ /* 0x000fc800078e00ff */
[----:B0-----:R-:W-:Y:S02]  /*3900*/  IMAD.MOV.U32 R0, RZ, RZ, R4 ;  /* 0x000000ffff007224 */ /* 0x001fe400078e0004 */
[--C-:B------:R-:W-:Y:S02]  /*3910*/  @!P3 IMAD.IADD R19, R19, 0x1, -R3.reuse ;  /* 0x000000011313b824 */ /* 0x100fe400078e0a03 */
[----:B------:R-:W-:Y:S01]  /*3920*/  @!P5 IMAD.MOV R0, RZ, RZ, -R0 ;  /* 0x000000ffff00d224 */ /* 0x000fe200078e0a00 */
[----:B------:R-:W-:Y:S01]  /*3930*/  ISETP.GT.U32.AND P5, PT, R3, R11, PT ;  /* 0x0000000b0300720c */ /* 0x000fe20003fa4070 */
[----:B------:R-:W-:Y:S01]  /*3940*/  @!P1 IMAD.IADD R13, R13, 0x1, -R3 ;  /* 0x000000010d0d9824 */ /* 0x000fe200078e0a03 */
[C---:B------:R-:W-:Y:S01]  /*3950*/  ISETP.GT.U32.AND P3, PT, R3.reuse, R19, PT ;  /* 0x000000130300720c */ /* 0x040fe20003f64070 */
[C---:B------:R-:W-:Y:S01]  /*3960*/  IMAD R10, R3.reuse, R2, R10 ;  /* 0x00000002030a7224 */ /* 0x040fe200078e020a */
[----:B------:R0:W-:Y:S01]  /*3970*/  STL [R1+0x34c], R0 ;  /* 0x00034c0001007387 */ /* 0x0001e20000100800 */
[----:B------:R-:W-:Y:S01]  /*3980*/  IMAD.HI.U32 R4, R6, R17, RZ ;  /* 0x0000001106047227 */ /* 0x000fe200078e00ff */
[----:B------:R-:W-:-:S03]  /*3990*/  ISETP.GT.U32.AND P1, PT, R3, R13, PT ;  /* 0x0000000d0300720c */ /* 0x000fc60003f24070 */
[----:B------:R-:W-:Y:S02]  /*39a0*/  IMAD.MOV R12, RZ, RZ, -R12 ;  /* 0x000000ffff0c7224 */ /* 0x000fe400078e0a0c */
[----:B------:R-:W-:Y:S02]  /*39b0*/  IMAD.MOV R4, RZ, RZ, -R4 ;  /* 0x000000ffff047224 */ /* 0x000fe400078e0a04 */
[--C-:B------:R-:W-:Y:S02]  /*39c0*/  @!P5 IMAD.IADD R11, R11, 0x1, -R3.reuse ;  /* 0x000000010b0bd824 */ /* 0x100fe400078e0a03 */
[----:B------:R-:W-:Y:S01]  /*39d0*/  @!P3 IMAD.IADD R19, R19, 0x1, -R3 ;  /* 0x000000011313b824 */ /* 0x000fe200078e0a03 */
[C---:B------:R-:W-:Y:S01]  /*39e0*/  ISETP.GT.U32.AND P3, PT, R3.reuse, R10, PT ;  /* 0x0000000a0300720c */ /* 0x040fe20003f64070 */
[C---:B------:R-:W-:Y:S01]  /*39f0*/  IMAD R8, R3.reuse, R12, R8 ;  /* 0x0000000c03087224 */ /* 0x040fe200078e0208 */
[C---:B------:R-:W-:Y:S01]  /*3a00*/  ISETP.GT.U32.AND P5, PT, R3.reuse, R11, PT ;  /* 0x0000000b0300720c */ /* 0x040fe20003fa4070 */
[----:B------:R-:W-:-:S02]  /*3a10*/  IMAD R17, R3, R4, R17 ;  /* 0x0000000403117224 */ /* 0x000fc400078e0211 */
[----:B------:R-:W-:Y:S01]  /*3a20*/  @!P1 IMAD.IADD R13, R13, 0x1, -R3 ;  /* 0x000000010d0d9824 */ /* 0x000fe200078e0a03 */
[----:B------:R-:W-:Y:S01]  /*3a30*/  ISETP.GT.U32.AND P1, PT, R3, R8, PT ;  /* 0x000000080300720c */ /* 0x000fe20003f24070 */
[C---:B------:R-:W-:Y:S02]  /*3a40*/  VIADD R2, R29.reuse, 0xc8 ;  /* 0x000000c81d027836 */ /* 0x040fe40000000000 */
[----:B------:R-:W-:Y:S02]  /*3a50*/  VIADD R4, R29, 0xc6 ;  /* 0x000000c61d047836 */ /* 0x000fe40000000000 */
[----:B0-----:R-:W-:Y:S01]  /*3a60*/  IMAD.MOV.U32 R0, RZ, RZ, R19 ;  /* 0x000000ffff007224 */ /* 0x001fe200078e0013 */
[----:B------:R-:W-:Y:S01]  /*3a70*/  IABS R7, R2 ;  /* 0x0000000200077213 */ /* 0x000fe20000000000 */
[--C-:B------:R-:W-:Y:S01]  /*3a80*/  @!P3 IMAD.IADD R10, R10, 0x1, -R3.reuse ;  /* 0x000000010a0ab824 */ /* 0x100fe200078e0a03 */
[----:B------:R-:W-:Y:S01]  /*3a90*/  ISETP.GE.AND P3, PT, R18, RZ, PT ;  /* 0x000000ff1200720c */ /* 0x000fe20003f66270 */
[----:B------:R-:W-:Y:S01]  /*3aa0*/  @!P5 IMAD.IADD R11, R11, 0x1, -R3 ;  /* 0x000000010b0bd824 */ /* 0x000fe200078e0a03 */
[C---:B------:R-:W-:Y:S01]  /*3ab0*/  ISETP.GT.U32.AND P5, PT, R3.reuse, R17, PT ;  /* 0x000000110300720c */ /* 0x040fe20003fa4070 */
[----:B------:R-:W-:Y:S01]  /*3ac0*/  @!P2 IMAD.MOV R0, RZ, RZ, -R0 ;  /* 0x000000ffff00a224 */ /* 0x000fe200078e0a00 */
[----:B------:R-:W-:Y:S01]  /*3ad0*/  IABS R18, R4 ;  /* 0x0000000400127213 */ /* 0x000fe20000000000 */
[----:B------:R-:W-:Y:S01]  /*3ae0*/  IMAD.HI.U32 R12, R6, R16, RZ ;  /* 0x00000010060c7227 */ /* 0x000fe200078e00ff */
[----:B------:R-:W-:-:S02]  /*3af0*/  ISETP.GT.U32.AND P2, PT, R3, R10, PT ;  /* 0x0000000a0300720c */ /* 0x000fc40003f44070 */
[----:B------:R0:W-:Y:S01]  /*3b00*/  STL [R1+0x304], R0 ;  /* 0x0003040001007387 */ /* 0x0001e20000100800 */
[----:B------:R-:W-:Y:S01]  /*3b10*/  @!P1 IMAD.IADD R8, R8, 0x1, -R3 ;  /* 0x0000000108089824 */ /* 0x000fe200078e0a03 */
[----:B------:R-:W-:Y:S01]  /*3b20*/  ISETP.GE.AND P1, PT, R15, RZ, PT ;  /* 0x000000ff0f00720c */ /* 0x000fe20003f26270 */
[----:B------:R-:W-:Y:S02]  /*3b30*/  IMAD.MOV R12, RZ, RZ, -R12 ;  /* 0x000000ffff0c7224 */ /* 0x000fe400078e0a0c */
[----:B------:R-:W-:-:S04]  /*3b40*/  IMAD.HI.U32 R14, R6, R7, RZ ;  /* 0x00000007060e7227 */ /* 0x000fc800078e00ff */
[----:B------:R-:W-:Y:S02]  /*3b50*/  @!P5 IMAD.IADD R17, R17, 0x1, -R3 ;  /* 0x000000011111d824 */ /* 0x000fe400078e0a03 */
[----:B------:R-:W-:Y:S02]  /*3b60*/  IMAD.MOV.U32 R15, RZ, RZ, R18 ;  /* 0x000000ffff0f7224 */ /* 0x000fe400078e0012 */
[----:B0-----:R-:W-:Y:S01]  /*3b70*/  IMAD.MOV.U32 R0, RZ, RZ, R13 ;  /* 0x000000ffff007224 */ /* 0x001fe200078e000d */
[C---:B------:R-:W-:Y:S01]  /*3b80*/  ISETP.GT.U32.AND P5, PT, R3.reuse, R17, PT ;  /* 0x000000110300720c */ /* 0x040fe20003fa4070 */
[----:B------:R-:W-:Y:S02]  /*3b90*/  IMAD R16, R3, R12, R16 ;  /* 0x0000000c03107224 */ /* 0x000fe400078e0210 */
[----:B------:R-:W-:Y:S02]  /*3ba0*/  IMAD.MOV R14, RZ, RZ, -R14 ;  /* 0x000000ffff0e7224 */ /* 0x000fe400078e0a0e */
[----:B------:R-:W-:-:S04]  /*3bb0*/  IMAD.HI.U32 R12, R6, R15, RZ ;  /* 0x0000000f060c7227 */ /* 0x000fc800078e00ff */
[----:B------:R-:W-:Y:S01]  /*3bc0*/  @!P4 IMAD.MOV R0, RZ, RZ, -R0 ;  /* 0x000000ffff00c224 */ /* 0x000fe200078e0a00 */
[C---:B------:R-:W-:Y:S01]  /*3bd0*/  ISETP.GT.U32.AND P4, PT, R3.reuse, R8, PT ;  /* 0x000000080300720c */ /* 0x040fe20003f84070 */
[C---:B------:R-:W-:Y:S02]  /*3be0*/  IMAD R7, R3.reuse, R14, R7 ;  /* 0x0000000e03077224 */ /* 0x040fe400078e0207 */
[--C-:B------:R-:W-:Y:S01]  /*3bf0*/  @!P2 IMAD.IADD R10, R10, 0x1, -R3.reuse ;  /* 0x000000010a0aa824 */ /* 0x100fe200078e0a03 */
[----:B------:R0:W-:Y:S01]  /*3c00*/  STL [R1+0x334], R0 ;  /* 0x0003340001007387 */ /* 0x0001e20000100800 */
[----:B------:R-:W-:Y:S01]  /*3c10*/  IMAD.MOV R12, RZ, RZ, -R12 ;  /* 0x000000ffff0c7224 */ /* 0x000fe200078e0a0c */
[----:B------:R-:W-:Y:S01]  /*3c20*/  ISETP.GT.U32.AND P2, PT, R3, R7, PT ;  /* 0x000000070300720c */ /* 0x000fe20003f44070 */
[----:B------:R-:W-:Y:S02]  /*3c30*/  @!P5 IMAD.IADD R17, R17, 0x1, -R3 ;  /* 0x000000011111d824 */ /* 0x000fe400078e0a03 */
[----:B------:R-:W-:-:S02]  /*3c40*/  IMAD R15, R3, R12, R15 ;  /* 0x0000000c030f7224 */ /* 0x000fc400078e020f */
[----:B------:R-:W-:Y:S01]  /*3c50*/  @!P0 IMAD.MOV R11, RZ, RZ, -R11 ;  /* 0x000000ffff0b8224 */ /* 0x000fe200078e0a0b */
[----:B------:R-:W-:Y:S01]  /*3c60*/  ISETP.GE.AND P0, PT, R2, RZ, PT ;  /* 0x000000ff0200720c */ /* 0x000fe20003f06270 */
[----:B------:R-:W-:Y:S01]  /*3c70*/  VIADD R2, R29, 0xc5 ;  /* 0x000000c51d027836 */ /* 0x000fe20000000000 */
[----:B------:R-:W-:Y:S01]  /*3c80*/  ISETP.GT.U32.AND P5, PT, R3, R15, PT ;  /* 0x0000000f0300720c */ /* 0x000fe20003fa4070 */
[----:B0-----:R-:W-:Y:S01]  /*3c90*/  IMAD.MOV.U32 R0, RZ, RZ, R10 ;  /* 0x000000ffff007224 */ /* 0x001fe200078e000a */
[----:B------:R0:W-:Y:S01]  /*3ca0*/  STL [R1+0x338], R11 ;  /* 0x0003380b01007387 */ /* 0x0001e20000100800 */
[----:B------:R-:W-:Y:S01]  /*3cb0*/  @!P4 IMAD.IADD R8, R8, 0x1, -R3 ;  /* 0x000000010808c824 */ /* 0x000fe200078e0a03 */
[----:B------:R-:W-:Y:S01]  /*3cc0*/  ISETP.GE.AND P4, PT, R9, RZ, PT ;  /* 0x000000ff0900720c */ /* 0x000fe20003f86270 */
[----:B------:R-:W-:Y:S01]  /*3cd0*/  @!P6 IMAD.MOV R0, RZ, RZ, -R0 ;  /* 0x000000ffff00e224 */ /* 0x000fe200078e0a00 */
[----:B------:R-:W-:Y:S01]  /*3ce0*/  ISETP.GT.U32.AND P6, PT, R3, R16, PT ;  /* 0x000000100300720c */ /* 0x000fe20003fc4070 */
[----:B------:R-:W-:-:S02]  /*3cf0*/  VIADD R9, R29, 0xc4 ;  /* 0x000000c41d097836 */ /* 0x000fc40000000000 */
[--C-:B------:R-:W-:Y:S01]  /*3d00*/  @!P2 IMAD.IADD R7, R7, 0x1, -R3.reuse ;  /* 0x000000010707a824 */ /* 0x100fe200078e0a03 */
[----:B------:R1:W-:Y:S01]  /*3d10*/  STL [R1+0x33c], R0 ;  /* 0x00033c0001007387 */ /* 0x0003e20000100800 */
[----:B------:R-:W-:Y:S01]  /*3d20*/  ISETP.GE.AND P2, PT, R4, RZ, PT ;  /* 0x000000ff0400720c */ /* 0x000fe20003f46270 */
[----:B------:R-:W-:Y:S01]  /*3d30*/  VIADD R13, R29, 0xc3 ;  /* 0x000000c31d0d7836 */ /* 0x000fe20000000000 */
[----:B0-----:R-:W-:Y:S01]  /*3d40*/  IABS R11, R2 ;  /* 0x00000002000b7213 */ /* 0x001fe20000000000 */
[----:B------:R-:W-:Y:S01]  /*3d50*/  @!P5 IMAD.IADD R15, R15, 0x1, -R3 ;  /* 0x000000010f0fd824 */ /* 0x000fe200078e0a03 */
[----:B------:R-:W-:Y:S01]  /*3d60*/  IABS R4, R9 ;  /* 0x0000000900047213 */ /* 0x000fe20000000000 */
[----:B------:R-:W-:Y:S01]  /*3d70*/  VIADD R12, R29, 0xc2 ;  /* 0x000000c21d0c7836 */ /* 0x000fe20000000000 */
[----:B------:R-:W-:Y:S01]  /*3d80*/  IABS R14, R13 ;  /* 0x0000000d000e7213 */ /* 0x000fe20000000000 */
[----:B------:R-:W-:-:S03]  /*3d90*/  IMAD.HI.U32 R10, R6, R11, RZ ;  /* 0x0000000b060a7227 */ /* 0x000fc600078e00ff */
[----:B------:R-:W-:Y:S01]  /*3da0*/  IABS R19, R12 ;  /* 0x0000000c00137213 */ /* 0x000fe20000000000 */
[----:B------:R-:W-:Y:S01]  /*3db0*/  @!P6 IMAD.IADD R16, R16, 0x1, -R3 ;  /* 0x000000011010e824 */ /* 0x000fe200078e0a03 */
[C---:B------:R-:W-:Y:S01]  /*3dc0*/  ISETP.GT.U32.AND P6, PT, R3.reuse, R7, PT ;  /* 0x000000070300720c */ /* 0x040fe20003fc4070 */
[----:B-1----:R-:W-:Y:S02]  /*3dd0*/  IMAD.MOV.U32 R0, RZ, RZ, R8 ;  /* 0x000000ffff007224 */ /* 0x002fe400078e0008 */
[----:B------:R-:W-:Y:S01]  /*3de0*/  IMAD.MOV R10, RZ, RZ, -R10 ;  /* 0x000000ffff0a7224 */ /* 0x000fe200078e0a0a */
[C---:B------:R-:W-:Y:S01]  /*3df0*/  ISETP.GT.U32.AND P5, PT, R3.reuse, R16, PT ;  /* 0x000000100300720c */ /* 0x040fe20003fa4070 */
[----:B------:R-:W-:Y:S01]  /*3e00*/  @!P3 IMAD.MOV R0, RZ, RZ, -R0 ;  /* 0x000000ffff00b224 */ /* 0x000fe200078e0a00 */
[----:B------:R-:W-:Y:S01]  /*3e10*/  ISETP.GT.U32.AND P3, PT, R3, R15, PT ;  /* 0x0000000f0300720c */ /* 0x000fe20003f64070 */
[----:B------:R-:W-:-:S03]  /*3e20*/  IMAD.HI.U32 R8, R6, R4, RZ ;  /* 0x0000000406087227 */ /* 0x000fc600078e00ff */
[----:B------:R0:W-:Y:S01]  /*3e30*/  STL [R1+0x340], R0 ;  /* 0x0003400001007387 */ /* 0x0001e20000100800 */
[----:B------:R-:W-:Y:S02]  /*3e40*/  IMAD R11, R3, R10, R11 ;  /* 0x0000000a030b7224 */ /* 0x000fe400078e020b */
[----:B------:R-:W-:Y:S02]  /*3e50*/  IMAD.MOV R8, RZ, RZ, -R8 ;  /* 0x000000ffff087224 */ /* 0x000fe400078e0a08 */
[--C-:B------:R-:W-:Y:S01]  /*3e60*/  @!P6 IMAD.IADD R7, R7, 0x1, -R3.reuse ;  /* 0x000000010707e824 */ /* 0x100fe200078e0a03 */
[C---:B------:R-:W-:Y:S01]  /*3e70*/  ISETP.GT.U32.AND P6, PT, R3.reuse, R11, PT ;  /* 0x0000000b0300720c */ /* 0x040fe20003fc4070 */
[----:B------:R-:W-:Y:S02]  /*3e80*/  IMAD R4, R3, R8, R4 ;  /* 0x0000000803047224 */ /* 0x000fe400078e0204 */
[----:B------:R-:W-:Y:S02]  /*3e90*/  @!P3 IMAD.IADD R15, R15, 0x1, -R3 ;  /* 0x000000010f0fb824 */ /* 0x000fe400078e0a03 */
[----:B------:R-:W-:Y:S01]  /*3ea0*/  IMAD.HI.U32 R8, R6, R14, RZ ;  /* 0x0000000e06087227 */ /* 0x000fe200078e00ff */
[----:B------:R-:W-:-:S03]  /*3eb0*/  ISETP.GT.U32.AND P3, PT, R3, R4, PT ;  /* 0x000000040300720c */ /* 0x000fc60003f64070 */
[----:B------:R-:W-:Y:S01]  /*3ec0*/  @!P5 IMAD.IADD R16, R16, 0x1, -R3 ;  /* 0x000000011010d824 */ /* 0x000fe200078e0a03 */
[----:B------:R-:W-:Y:S01]  /*3ed0*/  ISETP.GE.AND P5, PT, R2, RZ, PT ;  /* 0x000000ff0200720c */ /* 0x000fe20003fa6270 */
[----:B------:R-:W-:-:S04]  /*3ee0*/  IMAD.HI.U32 R10, R6, R19, RZ ;  /* 0x00000013060a7227 */ /* 0x000fc800078e00ff */
[--C-:B------:R-:W-:Y:S01]  /*3ef0*/  @!P6 IMAD.IADD R11, R11, 0x1, -R3.reuse ;  /* 0x000000010b0be824 */ /* 0x100fe200078e0a03 */
[----:B------:R-:W-:Y:S01]  /*3f00*/  ISETP.GE.AND P6, PT, R9, RZ, PT ;  /* 0x000000ff0900720c */ /* 0x000fe20003fc6270 */
[----:B------:R-:W-:Y:S02]  /*3f10*/  VIADD R2, R29, 0xc1 ;  /* 0x000000c11d027836 */ /* 0x000fe40000000000 */
[----:B------:R-:W-:Y:S02]  /*3f20*/  IMAD.MOV R8, RZ, RZ, -R8 ;  /* 0x000000ffff087224 */ /* 0x000fe400078e0a08 */
[----:B------:R-:W-:Y:S01]  /*3f30*/  @!P3 IMAD.IADD R4, R4, 0x1, -R3 ;  /* 0x000000010404b824 */ /* 0x000fe200078e0a03 */
[----:B------:R-:W-:Y:S01]  /*3f40*/  ISETP.GT.U32.AND P3, PT, R3, R11, PT ;  /* 0x0000000b0300720c */ /* 0x000fe20003f64070 */
[----:B0-----:R-:W-:Y:S02]  /*3f50*/  IMAD.MOV.U32 R0, RZ, RZ, R7 ;  /* 0x000000ffff007224 */ /* 0x001fe400078e0007 */
[----:B------:R-:W-:-:S02]  /*3f60*/  IMAD.MOV R10, RZ, RZ, -R10 ;  /* 0x000000ffff0a7224 */ /* 0x000fc400078e0a0a */
[----:B------:R-:W-:Y:S02]  /*3f70*/  VIADD R9, R29, 0xc0 ;  /* 0x000000c01d097836 */ /* 0x000fe40000000000 */
[C---:B------:R-:W-:Y:S01]  /*3f80*/  IMAD R14, R3.reuse, R8, R14 ;  /* 0x00000008030e7224 */ /* 0x040fe200078e020e */
[----:B------:R-:W-:Y:S01]  /*3f90*/  IABS R8, R2 ;  /* 0x0000000200087213 */ /* 0x000fe20000000000 */
[----:B------:R-:W-:Y:S01]  /*3fa0*/  @!P0 IMAD.MOV R0, RZ, RZ, -R0 ;  /* 0x000000ffff008224 */ /* 0x000fe200078e0a00 */
[C---:B------:R-:W-:Y:S01]  /*3fb0*/  ISETP.GT.U32.AND P0, PT, R3.reuse, R4, PT ;  /* 0x000000040300720c */ /* 0x040fe20003f04070 */
[----:B------:R-:W-:Y:S01]  /*3fc0*/  @!P1 IMAD.MOV R17, RZ, RZ, -R17 ;  /* 0x000000ffff119224 */ /* 0x000fe200078e0a11 */
[C---:B------:R-:W-:Y:S01]  /*3fd0*/  ISETP.GT.U32.AND P1, PT, R3.reuse, R14, PT ;  /* 0x0000000e0300720c */ /* 0x040fe20003f24070 */
[C---:B------:R-:W-:Y:S01]  /*3fe0*/  IMAD R19, R3.reuse, R10, R19 ;  /* 0x0000000a03137224 */ /* 0x040fe200078e0213 */
[----:B------:R-:W-:Y:S01]  /*3ff0*/  IABS R10, R9 ;  /* 0x00000009000a7213 */ /* 0x000fe20000000000 */
[----:B------:R-:W-:Y:S01]  /*4000*/  IMAD.HI.U32 R7, R6, R8, RZ ;  /* 0x0000000806077227 */ /* 0x000fe200078e00ff */
[----:B------:R-:W-:Y:S03]  /*4010*/  STL [R1+0x314], R17 ;  /* 0x0003141101007387 */ /* 0x000fe60000100800 */
[----:B------:R-:W-:Y:S01]  /*4020*/  @!P4 IMAD.MOV R16, RZ, RZ, -R16 ;  /* 0x000000ffff10c224 */ /* 0x000fe200078e0a10 */
[----:B------:R0:W-:Y:S01]  /*4030*/  STL [R1+0x330], R0 ;  /* 0x0003300001007387 */ /* 0x0001e20000100800 */
[----:B------:R-:W-:Y:S01]  /*4040*/  ISETP.GT.U32.AND P4, PT, R3, R19, PT ;  /* 0x000000130300720c */ /* 0x000fe20003f84070 */
[----:B------:R-:W-:Y:S01]  /*4050*/  @!P3 IMAD.IADD R11, R11, 0x1, -R3 ;  /* 0x000000010b0bb824 */ /* 0x000fe200078e0a03 */
[----:B------:R-:W-:Y:S01]  /*4060*/  ISETP.GE.AND P3, PT, R12, RZ, PT ;  /* 0x000000ff0c00720c */ /* 0x000fe20003f66270 */
[----:B------:R-:W-:Y:S01]  /*4070*/  IMAD.MOV R7, RZ, RZ, -R7 ;  /* 0x000000ffff077224 */ /* 0x000fe200078e0a07 */
[----:B------:R1:W-:Y:S01]  /*4080*/  STL [R1+0x318], R16 ;  /* 0x0003181001007387 */ /* 0x0003e20000100800 */
[----:B------:R-:W-:Y:S01]  /*4090*/  @!P0 IMAD.IADD R4, R4, 0x1, -R3 ;  /* 0x0000000104048824 */ /* 0x000fe200078e0a03 */
[----:B------:R-:W-:Y:S01]  /*40a0*/  ISETP.GE.AND P0, PT, R2, RZ, PT ;  /* 0x000000ff0200720c */ /* 0x000fe20003f06270 */
[----:B------:R-:W-:-:S02]  /*40b0*/  IMAD R8, R3, R7, R8 ;  /* 0x0000000703087224 */ /* 0x000fc400078e0208 */
[----:B0-----:R-:W-:Y:S02]  /*40c0*/  IMAD.MOV.U32 R0, RZ, RZ, R15 ;  /* 0x000000ffff007224 */ /* 0x001fe400078e000f */
[----:B------:R-:W-:-:S04]  /*40d0*/  IMAD.HI.U32 R15, R6, R10, RZ ;  /* 0x0000000a060f7227 */ /* 0x000fc800078e00ff */
[----:B------:R-:W-:Y:S01]  /*40e0*/  @!P2 IMAD.MOV R0, RZ, RZ, -R0 ;  /* 0x000000ffff00a224 */ /* 0x000fe200078e0a00 */
[----:B------:R-:W-:Y:S01]  /*40f0*/  ISETP.GE.AND P2, PT, R13, RZ, PT ;  /* 0x000000ff0d00720c */ /* 0x000fe20003f46270 */
[----:B------:R-:W-:Y:S02]  /*4100*/  IMAD.MOV R15, RZ, RZ, -R15 ;  /* 0x000000ffff0f7224 */ /* 0x000fe400078e0a0f */
[----:B-1----:R-:W-:Y:S01]  /*4110*/  IMAD.MOV.U32 R16, RZ, RZ, R11 ;  /* 0x000000ffff107224 */ /* 0x002fe200078e000b */
[----:B------:R0:W-:Y:S01]  /*4120*/  STL [R1+0x32c], R0 ;  /* 0x00032c0001007387 */ /* 0x0001e20000100800 */
[C---:B------:R-:W-:Y:S02]  /*4130*/  IMAD R10, R3.reuse, R15, R10 ;  /* 0x0000000f030a7224 */ /* 0x040fe400078e020a */
[----:B------:R-:W-:Y:S01]  /*4140*/  @!P5 IMAD.MOV R16, RZ, RZ, -R16 ;  /* 0x000000ffff10d224 */ /* 0x000fe200078e0a10 */
[----:B------:R-:W-:Y:S01]  /*4150*/  ISETP.GT.U32.AND P5, PT, R3, R8, PT ;  /* 0x000000080300720c */ /* 0x000fe20003fa4070 */
[----:B------:R-:W-:-:S02]  /*4160*/  @!P4 IMAD.IADD R19, R19, 0x1, -R3 ;  /* 0x000000011313c824 */ /* 0x000fc400078e0a03 */
[C---:B------:R-:W-:Y:S01]  /*4170*/  VIADD R2, R29.reuse, 0xbf ;  /* 0x000000bf1d027836 */ /* 0x040fe20000000000 */
[----:B------:R-:W-:Y:S01]  /*4180*/  STL [R1+0x320], R16 ;  /* 0x0003201001007387 */ /* 0x000fe20000100800 */
[----:B------:R-:W-:Y:S01]  /*4190*/  VIADD R7, R29, 0xbe ;  /* 0x000000be1d077836 */ /* 0x000fe20000000000 */
[C---:B------:R-:W-:Y:S01]  /*41a0*/  ISETP.GT.U32.AND P4, PT, R3.reuse, R19, PT ;  /* 0x000000130300720c */ /* 0x040fe20003f84070 */
[----:B0-----:R-:W-:Y:S01]  /*41b0*/  IMAD.MOV.U32 R0, RZ, RZ, R4 ;  /* 0x000000ffff007224 */ /* 0x001fe200078e0004 */
[----:B------:R-:W-:Y:S01]  /*41c0*/  IABS R11, R2 ;  /* 0x00000002000b7213 */ /* 0x000fe20000000000 */
[--C-:B------:R-:W-:Y:S01]  /*41d0*/  @!P1 IMAD.IADD R14, R14, 0x1, -R3.reuse ;  /* 0x000000010e0e9824 */ /* 0x100fe200078e0a03 */
[----:B------:R-:W-:Y:S01]  /*41e0*/  IABS R4, R7 ;  /* 0x0000000700047213 */ /* 0x000fe20000000000 */
[----:B------:R-:W-:Y:S01]  /*41f0*/  @!P6 IMAD.MOV R0, RZ, RZ, -R0 ;  /* 0x000000ffff00e224 */ /* 0x000fe200078e0a00 */
[C---:B------:R-:W-:Y:S01]  /*4200*/  ISETP.GT.U32.AND P6, PT, R3.reuse, R10, PT ;  /* 0x0000000a0300720c */ /* 0x040fe20003fc4070 */
[--C-:B------:R-:W-:Y:S01]  /*4210*/  @!P5 IMAD.IADD R8, R8, 0x1, -R3.reuse ;  /* 0x000000010808d824 */ /* 0x100fe200078e0a03 */
[C---:B------:R-:W-:Y:S01]  /*4220*/  ISETP.GT.U32.AND P1, PT, R3.reuse, R14, PT ;  /* 0x0000000e0300720c */ /* 0x040fe20003f24070 */
[----:B------:R-:W-:Y:S01]  /*4230*/  IMAD.HI.U32 R12, R6, R11, RZ ;  /* 0x0000000b060c7227 */ /* 0x000fe200078e00ff */
[----:B------:R0:W-:Y:S02]  /*4240*/  STL [R1+0x324], R0 ;  /* 0x0003240001007387 */ /* 0x0001e40000100800 */
[----:B------:R-:W-:Y:S01]  /*4250*/  ISETP.GT.U32.AND P5, PT, R3, R8, PT ;  /* 0x000000080300720c */ /* 0x000fe20003fa4070 */
[----:B------:R-:W-:Y:S01]  /*4260*/  @!P4 IMAD.IADD R19, R19, 0x1, -R3 ;  /* 0x000000011313c824 */ /* 0x000fe200078e0a03 */
[----:B------:R-:W-:Y:S01]  /*4270*/  ISETP.GE.AND P4, PT, R2, RZ, PT ;  /* 0x000000ff0200720c */ /* 0x000fe20003f86270 */
[----:B------:R-:W-:-:S04]  /*4280*/  IMAD.HI.U32 R2, R6, R4, RZ ;  /* 0x0000000406027227 */ /* 0x000fc800078e00ff */
[----:B------:R-:W-:Y:S02]  /*4290*/  @!P6 IMAD.IADD R10, R10, 0x1, -R3 ;  /* 0x000000010a0ae824 */ /* 0x000fe400078e0a03 */
[----:B------:R-:W-:Y:S02]  /*42a0*/  IMAD.MOV R12, RZ, RZ, -R12 ;  /* 0x000000ffff0c7224 */ /* 0x000fe400078e0a0c */
[----:B------:R-:W-:Y:S01]  /*42b0*/  IMAD.MOV R2, RZ, RZ, -R2 ;  /* 0x000000ffff027224 */ /* 0x000fe200078e0a02 */
[C---:B------:R-:W-:Y:S01]  /*42c0*/  ISETP.GT.U32.AND P6, PT, R3.reuse, R10, PT ;  /* 0x0000000a0300720c */ /* 0x040fe20003fc4070 */
[C---:B------:R-:W-:Y:S02]  /*42d0*/  IMAD R11, R3.reuse, R12, R11 ;  /* 0x0000000c030b7224 */ /* 0x040fe400078e020b */
[C---:B------:R-:W-:Y:S02]  /*42e0*/  IMAD R4, R3.reuse, R2, R4 ;  /* 0x0000000203047224 */ /* 0x040fe400078e0204 */
[--C-:B------:R-:W-:Y:S01]  /*42f0*/  @!P5 IMAD.IADD R8, R8, 0x1, -R3.reuse ;  /* 0x000000010808d824 */ /* 0x100fe200078e0a03 */
[----:B------:R-:W-:Y:S01]  /*4300*/  ISETP.GT.U32.AND P5, PT, R3, R11, PT ;  /* 0x0000000b0300720c */ /* 0x000fe20003fa4070 */
[----:B------:R-:W-:Y:S01]  /*4310*/  @!P1 IMAD.IADD R14, R14, 0x1, -R3 ;  /* 0x000000010e0e9824 */ /* 0x000fe200078e0a03 */
[----:B------:R-:W-:Y:S01]  /*4320*/  ISETP.GE.AND P1, PT, R9, RZ, PT ;  /* 0x000000ff0900720c */ /* 0x000fe20003f26270 */
[----:B------:R-:W-:-:S02]  /*4330*/  VIADD R9, R29, 0xbd ;  /* 0x000000bd1d097836 */ /* 0x000fc40000000000 */
[----:B------:R-:W-:Y:S02]  /*4340*/  VIADD R12, R29, 0xbc ;  /* 0x000000bc1d0c7836 */ /* 0x000fe40000000000 */
[--C-:B------:R-:W-:Y:S01]  /*4350*/  @!P6 IMAD.IADD R10, R10, 0x1, -R3.reuse ;  /* 0x000000010a0ae824 */ /* 0x100fe200078e0a03 */
[----:B------:R-:W-:Y:S01]  /*4360*/  ISETP.GT.U32.AND P6, PT, R3, R4, PT ;  /* 0x000000040300720c */ /* 0x000fe20003fc4070 */
[----:B0-----:R-:W-:Y:S01]  /*4370*/  IMAD.MOV.U32 R0, RZ, RZ, R14 ;  /* 0x000000ffff007224 */ /* 0x001fe200078e000e */
[----:B------:R-:W-:Y:S01]  /*4380*/  IABS R13, R9 ;  /* 0x00000009000d7213 */ /* 0x000fe20000000000 */
[----:B------:R-:W-:Y:S01]  /*4390*/  VIADD R14, R29, 0xbb ;  /* 0x000000bb1d0e7836 */ /* 0x000fe20000000000 */
[----:B------:R-:W-:Y:S01]  /*43a0*/  IABS R16, R12 ;  /* 0x0000000c00107213 */ /* 0x000fe20000000000 */
[----:B------:R-:W-:Y:S02]  /*43b0*/  @!P5 IMAD.IADD R11, R11, 0x1, -R3 ;  /* 0x000000010b0bd824 */ /* 0x000fe400078e0a03 */
[----:B------:R-:W-:Y:S01]  /*43c0*/  IMAD.HI.U32 R2, R6, R13, RZ ;  /* 0x0000000d06027227 */ /* 0x000fe200078e00ff */
[----:B------:R-:W-:-:S03]  /*43d0*/  IABS R18, R14 ;  /* 0x0000000e00127213 */ /* 0x000fc60000000000 */
[----:B------:R-:W-:Y:S01]  /*43e0*/  @!P2 IMAD.MOV R0, RZ, RZ, -R0 ;  /* 0x000000ffff00a224 */ /* 0x000fe200078e0a00 */
[----:B------:R-:W-:Y:S01]  /*43f0*/  ISETP.GE.AND P2, PT, R7, RZ, PT ;  /* 0x000000ff0700720c */ /* 0x000fe20003f46270 */
[----:B------:R-:W-:Y:S01]  /*4400*/  @!P6 IMAD.IADD R4, R4, 0x1, -R3 ;  /* 0x000000010404e824 */ /* 0x000fe200078e0a03 */
[----:B------:R-:W-:Y:S01]  /*4410*/  ISETP.GT.U32.AND P6, PT, R3, R11, PT ;  /* 0x0000000b0300720c */ /* 0x000fe20003fc4070 */
[----:B------:R-:W-:Y:S01]  /*4420*/  IMAD.MOV R2, RZ, RZ, -R2 ;  /* 0x000000ffff027224 */ /* 0x000fe200078e0a02 */
[----:B------:R0:W-:Y:S01]  /*4430*/  STL [R1+0x328], R0 ;  /* 0x0003280001007387 */ /* 0x0001e20000100800 */
[----:B------:R-:W-:-:S04]  /*4440*/  IMAD.HI.U32 R20, R6, R16, RZ ;  /* 0x0000001006147227 */ /* 0x000fc800078e00ff */
[----:B------:R-:W-:Y:S02]  /*4450*/  IMAD R13, R3, R2, R13 ;  /* 0x00000002030d7224 */ /* 0x000fe400078e020d */
[----:B------:R-:W-:Y:S02]  /*4460*/  VIADD R7, R29, 0xba ;  /* 0x000000ba1d077836 */ /* 0x000fe40000000000 */
[----:B------:R-:W-:Y:S01]  /*4470*/  IMAD.MOV R20, RZ, RZ, -R20 ;  /* 0x000000ffff147224 */ /* 0x000fe200078e0a14 */
[----:B------:R-:W-:Y:S01]  /*4480*/  ISETP.GT.U32.AND P5, PT, R3, R13, PT ;  /* 0x0000000d0300720c */ /* 0x000fe20003fa4070 */
[----:B0-----:R-:W-:Y:S01]  /*4490*/  IMAD.MOV.U32 R0, RZ, RZ, R19 ;  /* 0x000000ffff007224 */ /* 0x001fe200078e0013 */
[----:B------:R-:W-:Y:S01]  /*44a0*/  IABS R15, R7 ;  /* 0x00000007000f7213 */ /* 0x000fe20000000000 */
[----:B------:R-:W-:Y:S02]  /*44b0*/  @!P6 IMAD.IADD R11, R11, 0x1, -R3 ;  /* 0x000000010b0be824 */ /* 0x000fe400078e0a03 */
[----:B------:R-:W-:Y:S01]  /*44c0*/  @!P3 IMAD.MOV R0, RZ, RZ, -R0 ;  /* 0x000000ffff00b224 */ /* 0x000fe200078e0a00 */
[----:B------:R-:W-:Y:S01]  /*44d0*/  ISETP.GE.AND P3, PT, R9, RZ, PT ;  /* 0x000000ff0900720c */ /* 0x000fe20003f66270 */
[----:B------:R-:W-:-:S02]  /*44e0*/  IMAD R9, R3, R20, R16 ;  /* 0x0000001403097224 */ /* 0x000fc400078e0210 */
[----:B------:R-:W-:Y:S01]  /*44f0*/  IMAD.HI.U32 R17, R6, R18, RZ ;  /* 0x0000001206117227 */ /* 0x000fe200078e00ff */
[----:B------:R0:W-:Y:S02]  /*4500*/  STL [R1+0x31c], R0 ;  /* 0x00031c0001007387 */ /* 0x0001e40000100800 */
[----:B------:R-:W-:Y:S01]  /*4510*/  ISETP.GT.U32.AND P6, PT, R3, R9, PT ;  /* 0x000000090300720c */ /* 0x000fe20003fc4070 */
[----:B------:R-:W-:Y:S02]  /*4520*/  VIADD R2, R29, 0xb9 ;  /* 0x000000b91d027836 */ /* 0x000fe40000000000 */
[----:B------:R-:W-:Y:S02]  /*4530*/  IMAD.MOV R17, RZ, RZ, -R17 ;  /* 0x000000ffff117224 */ /* 0x000fe400078e0a11 */
[----:B------:R-:W-:Y:S01]  /*4540*/  @!P5 IMAD.IADD R13, R13, 0x1, -R3 ;  /* 0x000000010d0dd824 */ /* 0x000fe200078e0a03 */
[----:B------:R-:W-:Y:S01]  /*4550*/  IABS R16, R2 ;  /* 0x0000000200107213 */ /* 0x000fe20000000000 */
[----:B------:R-:W-:-:S02]  /*4560*/  IMAD R18, R3, R17, R18 ;  /* 0x0000001103127224 */ /* 0x000fc400078e0212 */
[----:B0-----:R-:W-:Y:S01]  /*4570*/  IMAD.MOV.U32 R0, RZ, RZ, R8 ;  /* 0x000000ffff007224 */ /* 0x001fe200078e0008 */
[----:B------:R-:W-:Y:S01]  /*4580*/  ISETP.GT.U32.AND P5, PT, R3, R13, PT ;  /* 0x0000000d0300720c */ /* 0x000fe20003fa4070 */
[----:B------:R-:W-:-:S04]  /*4590*/  IMAD.HI.U32 R8, R6, R15, RZ ;  /* 0x0000000f06087227 */ /* 0x000fc800078e00ff */
[----:B------:R-:W-:Y:S01]  /*45a0*/  @!P0 IMAD.MOV R0, RZ, RZ, -R0 ;  /* 0x000000ffff008224 */ /* 0x000fe200078e0a00 */
[C---:B------:R-:W-:Y:S01]  /*45b0*/  ISETP.GT.U32.AND P0, PT, R3.reuse, R4, PT ;  /* 0x000000040300720c */ /* 0x040fe20003f04070 */
[----:B------:R-:W-:Y:S02]  /*45c0*/  IMAD.MOV R8, RZ, RZ, -R8 ;  /* 0x000000ffff087224 */ /* 0x000fe400078e0a08 */
[----:B------:R-:W-:Y:S01]  /*45d0*/  IMAD.MOV.U32 R17, RZ, RZ, R10 ;  /* 0x000000ffff117224 */ /* 0x000fe200078e000a */
[----:B------:R0:W-:Y:S01]  /*45e0*/  STL [R1+0x310], R0 ;  /* 0x0003100001007387 */ /* 0x0001e20000100800 */
[----:B------:R-:W-:Y:S02]  /*45f0*/  IMAD R15, R3, R8, R15 ;  /* 0x00000008030f7224 */ /* 0x000fe400078e020f */
[----:B------:R-:W-:Y:S02]  /*4600*/  @!P6 IMAD.IADD R9, R9, 0x1, -R3 ;  /* 0x000000010909e824 */ /* 0x000fe400078e0a03 */
[----:B------:R-:W-:Y:S01]  /*4610*/  IMAD.HI.U32 R10, R6, R16, RZ ;  /* 0x00000010060a7227 */ /* 0x000fe200078e00ff */
[----:B------:R-:W-:-:S03]  /*4620*/  ISETP.GT.U32.AND P6, PT, R3, R15, PT ;  /* 0x0000000f0300720c */ /* 0x000fc60003fc4070 */
[----:B------:R-:W-:Y:S02]  /*4630*/  IMAD.MOV R10, RZ, RZ, -R10 ;  /* 0x000000ffff0a7224 */ /* 0x000fe400078e0a0a */
[----:B0-----:R-:W-:Y:S02]  /*4640*/  IMAD.MOV.U32 R0, RZ, RZ, R11 ;  /* 0x000000ffff007224 */ /* 0x001fe400078e000b */
[C---:B------:R-:W-:Y:S02]  /*4650*/  IMAD R8, R3.reuse, R10, R16 ;  /* 0x0000000a03087224 */ /* 0x040fe400078e0210 */
[----:B------:R-:W-:Y:S01]  /*4660*/  @!P4 IMAD.MOV R0, RZ, RZ, -R0 ;  /* 0x000000ffff00c224 */ /* 0x000fe200078e0a00 */
[----:B------:R-:W-:Y:S01]  /*4670*/  ISETP.GT.U32.AND P4, PT, R3, R18, PT ;  /* 0x000000120300720c */ /* 0x000fe20003f84070 */
[----:B------:R-:W-:Y:S02]  /*4680*/  VIADD R16, R29, 0xb8 ;  /* 0x000000b81d107836 */ /* 0x000fe40000000000 */
[----:B------:R-:W-:Y:S01]  /*4690*/  @!P1 IMAD.MOV R17, RZ, RZ, -R17 ;  /* 0x000000ffff119224 */ /* 0x000fe200078e0a11 */
[----:B------:R-:W-:Y:S01]  /*46a0*/  ISETP.GE.AND P1, PT, R12, RZ, PT ;  /* 0x000000ff0c00720c */ /* 0x000fe20003f26270 */
[--C-:B------:R-:W-:Y:S01]  /*46b0*/  @!P5 IMAD.IADD R13, R13, 0x1, -R3.reuse ;  /* 0x000000010d0dd824 */ /* 0x100fe200078e0a03 */
[----:B------:R-:W-:Y:S01]  /*46c0*/  ISETP.GE.AND P5, PT, R7, RZ, PT ;  /* 0x000000ff0700720c */ /* 0x000fe20003fa6270 */
[--C-:B------:R-:W-:Y:S01]  /*46d0*/  @!P6 IMAD.IADD R15, R15, 0x1, -R3.reuse ;  /* 0x000000010f0fe824 */ /* 0x100fe200078e0a03 */
[----:B------:R-:W-:Y:S01]  /*46e0*/  IABS R7, R16 ;  /* 0x0000001000077213 */ /* 0x000fe20000000000 */
[--C-:B------:R-:W-:Y:S01]  /*46f0*/  @!P0 IMAD.IADD R4, R4, 0x1, -R3.reuse ;  /* 0x0000000104048824 */ /* 0x100fe200078e0a03 */
[----:B------:R0:W-:Y:S01]  /*4700*/  STL [R1+0x30c], R17 ;  /* 0x00030c1101007387 */ /* 0x0001e20000100800 */
[----:B------:R-:W-:Y:S01]  /*4710*/  VIADD R10, R29, 0xb6 ;  /* 0x000000b61d0a7836 */ /* 0x000fe20000000000 */
[C---:B------:R-:W-:Y:S01]  /*4720*/  ISETP.GT.U32.AND P6, PT, R3.reuse, R15, PT ;  /* 0x0000000f0300720c */ /* 0x040fe20003fc4070 */
[----:B------:R-:W-:Y:S01]  /*4730*/  @!P4 IMAD.IADD R18, R18, 0x1, -R3 ;  /* 0x000000011212c824 */ /* 0x000fe200078e0a03 */
[----:B------:R-:W-:Y:S01]  /*4740*/  ISETP.GT.U32.AND P4, PT, R3, R9, PT ;  /* 0x000000090300720c */ /* 0x000fe20003f84070 */
[----:B------:R1:W-:Y:S01]  /*4750*/  STL [R1+0x308], R0 ;  /* 0x0003080001007387 */ /* 0x0003e20000100800 */
[C---:B------:R-:W-:Y:S01]  /*4760*/  VIADD R12, R29.reuse, 0xb5 ;  /* 0x000000b51d0c7836 */ /* 0x040fe20000000000 */
[----:B------:R-:W-:Y:S01]  /*4770*/  ISETP.GE.AND P0, PT, R14, RZ, PT ;  /* 0x000000ff0e00720c */ /* 0x000fe20003f06270 */
[----:B------:R-:W-:Y:S01]  /*4780*/  IMAD.MOV.U32 R21, RZ, RZ, R13 ;  /* 0x000000ffff157224 */ /* 0x000fe200078e000d */
[----:B------:R-:W-:Y:S01]  /*4790*/  IABS R14, R10 ;  /* 0x0000000a000e7213 */ /* 0x000fe20000000000 */
[----:B0-----:R-:W-:Y:S01]  /*47a0*/  VIADD R17, R29, 0xb7 ;  /* 0x000000b71d117836 */ /* 0x001fe20000000000 */
[----:B------:R-:W-:Y:S01]  /*47b0*/  IABS R11, R12 ;  /* 0x0000000c000b7213 */ /* 0x000fe20000000000 */
[----:B------:R-:W-:-:S02]  /*47c0*/  @!P3 IMAD.MOV R21, RZ, RZ, -R21 ;  /* 0x000000ffff15b224 */ /* 0x000fc400078e0a15 */
[----:B-1----:R-:W-:Y:S01]  /*47d0*/  IMAD.MOV.U32 R0, RZ, RZ, R4 ;  /* 0x000000ffff007224 */ /* 0x002fe200078e0004 */
[----:B------:R-:W-:Y:S01]  /*47e0*/  IABS R19, R17 ;  /* 0x0000001100137213 */ /* 0x000fe20000000000 */
[----:B------:R-:W-:-:S04]  /*47f0*/  IMAD.HI.U32 R4, R6, R7, RZ ;  /* 0x0000000706047227 */ /* 0x000fc800078e00ff */
[----:B------:R-:W-:Y:S02]  /*4800*/  IMAD.MOV R4, RZ, RZ, -R4 ;  /* 0x000000ffff047224 */ /* 0x000fe400078e0a04 */
[----:B------:R-:W-:Y:S01]  /*4810*/  @!P4 IMAD.IADD R9, R9, 0x1, -R3 ;  /* 0x000000010909c824 */ /* 0x000fe200078e0a03 */
[C---:B------:R-:W-:Y:S01]  /*4820*/  ISETP.GT.U32.AND P4, PT, R3.reuse, R8, PT ;  /* 0x000000080300720c */ /* 0x040fe20003f84070 */
[----:B------:R-:W-:Y:S02]  /*4830*/  IMAD R7, R3, R4, R7 ;  /* 0x0000000403077224 */ /* 0x000fe400078e0207 */
[----:B------:R-:W-:Y:S02]  /*4840*/  @!P6 IMAD.IADD R15, R15, 0x1, -R3 ;  /* 0x000000010f0fe824 */ /* 0x000fe400078e0a03 */
[----:B------:R-:W-:Y:S01]  /*4850*/  @!P2 IMAD.MOV R0, RZ, RZ, -R0 ;  /* 0x000000ffff00a224 */ /* 0x000fe200078e0a00 */
[C---:B------:R-:W-:Y:S01]  /*4860*/  ISETP.GT.U32.AND P6, PT, R3.reuse, R7, PT ;  /* 0x000000070300720c */ /* 0x040fe20003fc4070 */
[----:B------:R-:W-:Y:S01]  /*4870*/  IMAD.HI.U32 R20, R6, R19, RZ ;  /* 0x0000001306147227 */ /* 0x000fe200078e00ff */
[----:B------:R-:W-:-:S02]  /*4880*/  ISETP.GT.U32.AND P2, PT, R3, R18, PT ;  /* 0x000000120300720c */ /* 0x000fc40003f44070 */
[----:B------:R0:W-:Y:S01]  /*4890*/  STL [R1+0x300], R0 ;  /* 0x0003000001007387 */ /* 0x0001e20000100800 */
[----:B------:R-:W-:-:S03]  /*48a0*/  IMAD.HI.U32 R4, R6, R14, RZ ;  /* 0x0000000e06047227 */ /* 0x000fc600078e00ff */
[----:B------:R-:W-:Y:S01]  /*48b0*/  STL [R1+0x2c0], R21 ;  /* 0x0002c01501007387 */ /* 0x000fe20000100800 */
[--C-:B------:R-:W-:Y:S01]  /*48c0*/  @!P4 IMAD.IADD R8, R8, 0x1, -R3.reuse ;  /* 0x000000010808c824 */ /* 0x100fe200078e0a03 */
[----:B------:R-:W-:Y:S01]  /*48d0*/  ISETP.GE.AND P4, PT, R16, RZ, PT ;  /* 0x000000ff1000720c */ /* 0x000fe20003f86270 */
[----:B------:R-:W-:Y:S02]  /*48e0*/  IMAD.MOV R20, RZ, RZ, -R20 ;  /* 0x000000ffff147224 */ /* 0x000fe400078e0a14 */
[----:B------:R-:W-:Y:S01]  /*48f0*/  @!P6 IMAD.IADD R7, R7, 0x1, -R3 ;  /* 0x000000010707e824 */ /* 0x000fe200078e0a03 */
[C---:B------:R-:W-:Y:S01]  /*4900*/  ISETP.GT.U32.AND P6, PT, R3.reuse, R8, PT ;  /* 0x000000080300720c */ /* 0x040fe20003fc4070 */
[----:B0-----:R-:W-:Y:S02]  /*4910*/  IMAD.MOV.U32 R0, RZ, RZ, R9 ;  /* 0x000000ffff007224 */ /* 0x001fe400078e0009 */
[----:B------:R-:W-:Y:S01]  /*4920*/  @!P2 IMAD.IADD R18, R18, 0x1, -R3 ;  /* 0x000000011212a824 */ /* 0x000fe200078e0a03 */
[----:B------:R-:W-:Y:S01]  /*4930*/  ISETP.GE.AND P2, PT, R2, RZ, PT ;  /* 0x000000ff0200720c */ /* 0x000fe20003f46270 */
[----:B------:R-:W-:Y:S01]  /*4940*/  @!P1 IMAD.MOV R0, RZ, RZ, -R0 ;  /* 0x000000ffff009224 */ /* 0x000fe200078e0a00 */
[----:B------:R-:W-:Y:S01]  /*4950*/  ISETP.GT.U32.AND P1, PT, R3, R7, PT ;  /* 0x000000070300720c */ /* 0x000fe20003f24070 */
[----:B------:R-:W-:-:S03]  /*4960*/  IMAD.HI.U32 R2, R6, R11, RZ ;  /* 0x0000000b06027227 */ /* 0x000fc600078e00ff */
[----:B------:R0:W-:Y:S01]  /*4970*/  STL [R1+0x2cc], R0 ;  /* 0x0002cc0001007387 */ /* 0x0001e20000100800 */
[----:B------:R-:W-:Y:S02]  /*4980*/  IMAD.MOV R4, RZ, RZ, -R4 ;  /* 0x000000ffff047224 */ /* 0x000fe400078e0a04 */
[C---:B------:R-:W-:Y:S02]  /*4990*/  IMAD R16, R3.reuse, R20, R19 ;  /* 0x0000001403107224 */ /* 0x040fe400078e0213 */
[----:B------:R-:W-:Y:S02]  /*49a0*/  IMAD.MOV R2, RZ, RZ, -R2 ;  /* 0x000000ffff027224 */ /* 0x000fe400078e0a02 */
[C---:B------:R-:W-:Y:S01]  /*49b0*/  IMAD R14, R3.reuse, R4, R14 ;  /* 0x00000004030e7224 */ /* 0x040fe200078e020e */
[----:B------:R-:W-:Y:S01]  /*49c0*/  ISETP.GT.U32.AND P3, PT, R3, R16, PT ;  /* 0x000000100300720c */ /* 0x000fe20003f64070 */
[----:B------:R-:W-:Y:S02]  /*49d0*/  VIADD R4, R29, 0xb4 ;  /* 0x000000b41d047836 */ /* 0x000fe40000000000 */
[----:B0-----:R-:W-:-:S02]  /*49e0*/  IMAD.MOV.U32 R0, RZ, RZ, R15 ;  /* 0x000000ffff007224 */ /* 0x001fc400078e000f */
[----:B------:R-:W-:Y:S01]  /*49f0*/  @!P0 IMAD.MOV R18, RZ, RZ, -R18 ;  /* 0x000000ffff128224 */ /* 0x000fe200078e0a12 */
[----:B------:R-:W-:Y:S01]  /*4a00*/  IABS R13, R4 ;  /* 0x00000004000d7213 */ /* 0x000fe20000000000 */
[C---:B------:R-:W-:Y:S01]  /*4a10*/  IMAD R11, R3.reuse, R2, R11 ;  /* 0x00000002030b7224 */ /* 0x040fe200078e020b */
[C---:B------:R-:W-:Y:S01]  /*4a20*/  ISETP.GT.U32.AND P0, PT, R3.reuse, R14, PT ;  /* 0x0000000e0300720c */ /* 0x040fe20003f04070 */
[----:B------:R-:W-:Y:S01]  /*4a30*/  @!P5 IMAD.MOV R0, RZ, RZ, -R0 ;  /* 0x000000ffff00d224 */ /* 0x000fe200078e0a00 */
[----:B------:R-:W-:Y:S01]  /*4a40*/  STL [R1+0x2d0], R18 ;  /* 0x0002d01201007387 */ /* 0x000fe20000100800 */
[----:B------:R-:W-:Y:S01]  /*4a50*/  @!P6 IMAD.IADD R8, R8, 0x1, -R3 ;  /* 0x000000010808e824 */ /* 0x000fe200078e0a03 */
[----:B------:R-:W-:Y:S01]  /*4a60*/  ISETP.GT.U32.AND P6, PT, R3, R11, PT ;  /* 0x0000000b0300720c */ /* 0x000fe20003fc4070 */
[----:B------:R-:W-:Y:S01]  /*4a70*/  IMAD.HI.U32 R15, R6, R13, RZ ;  /* 0x0000000d060f7227 */ /* 0x000fe200078e00ff */
[----:B------:R0:W-:Y:S01]  /*4a80*/  STL [R1+0x2fc], R0 ;  /* 0x0002fc0001007387 */ /* 0x0001e20000100800 */
[----:B------:R-:W-:-:S02]  /*4a90*/  ISETP.GE.AND P5, PT, R17, RZ, PT ;  /* 0x000000ff1100720c */ /* 0x000fc40003fa6270 */
[----:B------:R-:W-:Y:S02]  /*4aa0*/  IMAD.MOV R15, RZ, RZ, -R15 ;  /* 0x000000ffff0f7224 */ /* 0x000fe400078e0a0f */
[--C-:B------:R-:W-:Y:S01]  /*4ab0*/  @!P1 IMAD.IADD R7, R7, 0x1, -R3.reuse ;  /* 0x0000000107079824 */ /* 0x100fe200078e0a03 */
[----:B------:R-:W-:Y:S01]  /*4ac0*/  ISETP.GE.AND P1, PT, R10, RZ, PT ;  /* 0x000000ff0a00720c */ /* 0x000fe20003f26270 */
[----:B------:R-:W-:Y:S01]  /*4ad0*/  @!P3 IMAD.IADD R16, R16, 0x1, -R3 ;  /* 0x000000011010b824 */ /* 0x000fe200078e0a03 */
[----:B------:R-:W-:Y:S01]  /*4ae0*/  ISETP.GE.AND P3, PT, R12, RZ, PT ;  /* 0x000000ff0c00720c */ /* 0x000fe20003f66270 */
[C---:B------:R-:W-:Y:S02]  /*4af0*/  IMAD R13, R3.reuse, R15, R13 ;  /* 0x0000000f030d7224 */ /* 0x040fe400078e020d */
[----:B0-----:R-:W-:Y:S02]  /*4b00*/  IMAD.MOV.U32 R0, RZ, RZ, R8 ;  /* 0x000000ffff007224 */ /* 0x001fe400078e0008 */
[----:B------:R-:W-:Y:S01]  /*4b10*/  @!P0 IMAD.IADD R14, R14, 0x1, -R3 ;  /* 0x000000010e0e8824 */ /* 0x000fe200078e0a03 */
[----:B------:R-:W-:Y:S01]  /*4b20*/  ISETP.GT.U32.AND P0, PT, R3, R16, PT ;  /* 0x000000100300720c */ /* 0x000fe20003f04070 */
[----:B------:R-:W-:-:S02]  /*4b30*/  @!P2 IMAD.MOV R0, RZ, RZ, -R0 ;  /* 0x000000ffff00a224 */ /* 0x000fc400078e0a00 */
[----:B------:R-:W-:Y:S01]  /*4b40*/  @!P6 IMAD.IADD R11, R11, 0x1, -R3 ;  /* 0x000000010b0be824 */ /* 0x000fe200078e0a03 */
[----:B------:R-:W-:Y:S01]  /*4b50*/  ISETP.GT.U32.AND P6, PT, R3, R14, PT ;  /* 0x0000000e0300720c */ /* 0x000fe20003fc4070 */
[C---:B------:R-:W-:Y:S01]  /*4b60*/  VIADD R2, R29.reuse, 0xb3 ;  /* 0x000000b31d027836 */ /* 0x040fe20000000000 */
[----:B------:R0:W-:Y:S01]  /*4b70*/  STL [R1+0x2d4], R0 ;  /* 0x0002d40001007387 */ /* 0x0001e20000100800 */
[----:B------:R-:W-:Y:S01]  /*4b80*/  VIADD R17, R29, 0xaa ;  /* 0x000000aa1d117836 */ /* 0x000fe20000000000 */
[----:B------:R-:W-:Y:S02]  /*4b90*/  ISETP.GT.U32.AND P2, PT, R3, R11, PT ;  /* 0x0000000b0300720c */ /* 0x000fe40003f44070 */
[----:B------:R-:W-:-:S03]  /*4ba0*/  IABS R9, R2 ;  /* 0x0000000200097213 */ /* 0x000fc60000000000 */
[----:B------:R-:W-:Y:S01]  /*4bb0*/  @!P0 IMAD.IADD R16, R16, 0x1, -R3 ;  /* 0x0000000110108824 */ /* 0x000fe200078e0a03 */
[----:B------:R-:W-:Y:S01]  /*4bc0*/  ISETP.GE.AND P0, PT, R4, RZ, PT ;  /* 0x000000ff0400720c */ /* 0x000fe20003f06270 */
[----:B------:R-:W-:-:S04]  /*4bd0*/  IMAD.HI.U32 R10, R6, R9, RZ ;  /* 0x00000009060a7227 */ /* 0x000fc800078e00ff */
[----:B0-----:R-:W-:Y:S02]  /*4be0*/  IMAD.MOV.U32 R0, RZ, RZ, R7 ;  /* 0x000000ffff007224 */ /* 0x001fe400078e0007 */
[----:B------:R-:W-:Y:S02]  /*4bf0*/  IMAD.MOV R8, RZ, RZ, -R10 ;  /* 0x000000ffff087224 */ /* 0x000fe400078e0a0a */
[----:B------:R-:W-:Y:S01]  /*4c00*/  @!P4 IMAD.MOV R0, RZ, RZ, -R0 ;  /* 0x000000ffff00c224 */ /* 0x000fe200078e0a00 */
[----:B------:R-:W-:Y:S01]  /*4c10*/  ISETP.GT.U32.AND P4, PT, R3, R13, PT ;  /* 0x0000000d0300720c */ /* 0x000fe20003f84070 */
[----:B------:R-:W-:Y:S01]  /*4c20*/  @!P2 IMAD.IADD R11, R11, 0x1, -R3 ;  /* 0x000000010b0ba824 */ /* 0x000fe200078e0a03 */
[----:B------:R-:W-:Y:S01]  /*4c30*/  ISETP.GE.AND P2, PT, R2, RZ, PT ;  /* 0x000000ff0200720c */ /* 0x000fe20003f46270 */
[C---:B------:R-:W-:Y:S01]  /*4c40*/  VIADD R10, R29.reuse, 0xb2 ;  /* 0x000000b21d0a7836 */ /* 0x040fe20000000000 */
[----:B------:R0:W-:Y:S01]  /*4c50*/  STL [R1+0x2f8], R0 ;  /* 0x0002f80001007387 */ /* 0x0001e20000100800 */
[----:B------:R-:W-:-:S02]  /*4c60*/  VIADD R2, R29, 0xb0 ;  /* 0x000000b01d027836 */ /* 0x000fc40000000000 */
[----:B------:R-:W-:Y:S01]  /*4c70*/  IMAD R9, R3, R8, R9 ;  /* 0x0000000803097224 */ /* 0x000fe200078e0209 */
[----:B------:R-:W-:Y:S01]  /*4c80*/  IABS R7, R10 ;  /* 0x0000000a00077213 */ /* 0x000fe20000000000 */
[----:B------:R-:W-:Y:S02]  /*4c90*/  VIADD R8, R29, 0xb1 ;  /* 0x000000b11d087836 */ /* 0x000fe40000000000 */
[--C-:B------:R-:W-:Y:S01]  /*4ca0*/  @!P6 IMAD.IADD R14, R14, 0x1, -R3.reuse ;  /* 0x000000010e0ee824 */ /* 0x100fe200078e0a03 */
[----:B------:R-:W-:Y:S01]  /*4cb0*/  ISETP.GT.U32.AND P6, PT, R3, R9, PT ;  /* 0x000000090300720c */ /* 0x000fe20003fc4070 */
[----:B------:R-:W-:Y:S01]  /*4cc0*/  @!P4 IMAD.IADD R13, R13, 0x1, -R3 ;  /* 0x000000010d0dc824 */ /* 0x000fe200078e0a03 */
[----:B------:R-:W-:Y:S01]  /*4cd0*/  ISETP.GE.AND P4, PT, R10, RZ, PT ;  /* 0x000000ff0a00720c */ /* 0x000fe20003f86270 */
[----:B0-----:R-:W-:Y:S01]  /*4ce0*/  IMAD.MOV.U32 R0, RZ, RZ, R16 ;  /* 0x000000ffff007224 */ /* 0x001fe200078e0010 */
[----:B------:R-:W-:Y:S01]  /*4cf0*/  IABS R10, R2 ;  /* 0x00000002000a7213 */ /* 0x000fe20000000000 */
[----:B------:R-:W-:Y:S01]  /*4d00*/  IMAD.HI.U32 R15, R6, R7, RZ ;  /* 0x00000007060f7227 */ /* 0x000fe200078e00ff */
[----:B------:R-:W-:-:S03]  /*4d10*/  IABS R4, R8 ;  /* 0x0000000800047213 */ /* 0x000fc60000000000 */
[----:B------:R-:W-:Y:S01]  /*4d20*/  @!P5 IMAD.MOV R0, RZ, RZ, -R0 ;  /* 0x000000ffff00d224 */ /* 0x000fe200078e0a00 */
[----:B------:R-:W-:Y:S01]  /*4d30*/  ISETP.GT.U32.AND P5, PT, R3, R13, PT ;  /* 0x0000000d0300720c */ /* 0x000fe20003fa4070 */
[----:B------:R-:W-:Y:S02]  /*4d40*/  @!P1 IMAD.MOV R14, RZ, RZ, -R14 ;  /* 0x000000ffff0e9224 */ /* 0x000fe400078e0a0e */
[----:B------:R-:W-:Y:S01]  /*4d50*/  IMAD.HI.U32 R12, R6, R4, RZ ;  /* 0x00000004060c7227 */ /* 0x000fe200078e00ff */
[----:B------:R0:W-:Y:S03]  /*4d60*/  STL [R1+0x2d8], R0 ;  /* 0x0002d80001007387 */ /* 0x0001e60000100800 */
[----:B------:R-:W-:Y:S01]  /*4d70*/  IMAD.MOV R15, RZ, RZ, -R15 ;  /* 0x000000ffff0f7224 */ /* 0x000fe200078e0a0f */
[----:B------:R1:W-:Y:S01]  /*4d80*/  STL [R1+0x2f0], R14 ;  /* 0x0002f00e01007387 */ /* 0x0003e20000100800 */
[----:B------:R-:W-:-:S02]  /*4d90*/  IMAD.MOV R12, RZ, RZ, -R12 ;  /* 0x000000ffff0c7224 */ /* 0x000fc400078e0a0c */
[----:B------:R-:W-:Y:S02]  /*4da0*/  IMAD R7, R3, R15, R7 ;  /* 0x0000000f03077224 */ /* 0x000fe400078e0207 */
[----:B------:R-:W-:Y:S02]  /*4db0*/  @!P5 IMAD.IADD R13, R13, 0x1, -R3 ;  /* 0x000000010d0dd824 */ /* 0x000fe400078e0a03 */
[----:B0-----:R-:W-:Y:S01]  /*4dc0*/  IMAD.MOV.U32 R0, RZ, RZ, R11 ;  /* 0x000000ffff007224 */ /* 0x001fe200078e000b */
[----:B------:R-:W-:Y:S01]  /*4dd0*/  ISETP.GT.U32.AND P1, PT, R3, R7, PT ;  /* 0x000000070300720c */ /* 0x000fe20003f24070 */
[----:B------:R-:W-:-:S04]  /*4de0*/  IMAD.HI.U32 R11, R6, R10, RZ ;  /* 0x0000000a060b7227 */ /* 0x000fc800078e00ff */
[----:B------:R-:W-:Y:S02]  /*4df0*/  IMAD.MOV R11, RZ, RZ, -R11 ;  /* 0x000000ffff0b7224 */ /* 0x000fe400078e0a0b */
[----:B-1----:R-:W-:Y:S02]  /*4e00*/  IMAD.MOV.U32 R14, RZ, RZ, R13 ;  /* 0x000000ffff0e7224 */ /* 0x002fe400078e000d */
[----:B------:R-:W-:Y:S02]  /*4e10*/  IMAD R10, R3, R11, R10 ;  /* 0x0000000b030a7224 */ /* 0x000fe400078e020a */
[--C-:B------:R-:W-:Y:S02]  /*4e20*/  @!P6 IMAD.IADD R9, R9, 0x1, -R3.reuse ;  /* 0x000000010909e824 */ /* 0x100fe400078e0a03 */
[C---:B------:R-:W-:Y:S02]  /*4e30*/  IMAD R4, R3.reuse, R12, R4 ;  /* 0x0000000c03047224 */ /* 0x040fe400078e0204 */
[----:B------:R-:W-:Y:S01]  /*4e40*/  @!P0 IMAD.MOV R14, RZ, RZ, -R14 ;  /* 0x000000ffff0e8224 */ /* 0x000fe200078e0a0e */
[----:B------:R-:W-:Y:S01]  /*4e50*/  ISETP.GT.U32.AND P0, PT, R3, R10, PT ;  /* 0x0000000a0300720c */ /* 0x000fe20003f04070 */
[----:B------:R-:W-:Y:S01]  /*4e60*/  VIADD R12, R29, 0xae ;  /* 0x000000ae1d0c7836 */ /* 0x000fe20000000000 */
[C---:B------:R-:W-:Y:S01]  /*4e70*/  ISETP.GT.U32.AND P6, PT, R3.reuse, R9, PT ;  /* 0x000000090300720c */ /* 0x040fe20003fc4070 */
[----:B------:R-:W-:Y:S01]  /*4e80*/  @!P3 IMAD.MOV R0, RZ, RZ, -R0 ;  /* 0x000000ffff00b224 */ /* 0x000fe200078e0a00 */
[----:B------:R-:W-:Y:S01]  /*4e90*/  ISETP.GT.U32.AND P5, PT, R3, R4, PT ;  /* 0x000000040300720c */ /* 0x000fe20003fa4070 */
[--C-:B------:R-:W-:Y:S01]  /*4ea0*/  @!P1 IMAD.IADD R7, R7, 0x1, -R3.reuse ;  /* 0x0000000107079824 */ /* 0x100fe200078e0a03 */
[----:B------:R-:W-:Y:S01]  /*4eb0*/  IABS R21, R12 ;  /* 0x0000000c00157213 */ /* 0x000fe20000000000 */
[C---:B------:R-:W-:Y:S01]  /*4ec0*/  VIADD R11, R29.reuse, 0xad ;  /* 0x000000ad1d0b7836 */ /* 0x040fe20000000000 */
[----:B------:R0:W-:Y:S01]  /*4ed0*/  STL [R1+0x2f4], R0 ;  /* 0x0002f40001007387 */ /* 0x0001e20000100800 */
[----:B------:R-:W-:Y:S01]  /*4ee0*/  ISETP.GE.AND P3, PT, R8, RZ, PT ;  /* 0x000000ff0800720c */ /* 0x000fe20003f66270 */
[----:B------:R-:W-:Y:S01]  /*4ef0*/  VIADD R8, R29, 0xaf ;  /* 0x000000af1d087836 */ /* 0x000fe20000000000 */
[----:B------:R-:W-:Y:S01]  /*4f00*/  ISETP.GT.U32.AND P1, PT, R3, R7, PT ;  /* 0x000000070300720c */ /* 0x000fe20003f24070 */
[----:B------:R1:W-:Y:S01]  /*4f10*/  STL [R1+0x2e8], R14 ;  /* 0x0002e80e01007387 */ /* 0x0003e20000100800 */
[----:B------:R-:W-:-:S02]  /*4f20*/  @!P0 IMAD.IADD R10, R10, 0x1, -R3 ;  /* 0x000000010a0a8824 */ /* 0x000fc400078e0a03 */
[--C-:B------:R-:W-:Y:S01]  /*4f30*/  @!P6 IMAD.IADD R9, R9, 0x1, -R3.reuse ;  /* 0x000000010909e824 */ /* 0x100fe200078e0a03 */
[----:B------:R-:W-:Y:S01]  /*4f40*/  IABS R20, R8 ;  /* 0x0000000800147213 */ /* 0x000fe20000000000 */
[----:B------:R-:W-:Y:S01]  /*4f50*/  @!P5 IMAD.IADD R4, R4, 0x1, -R3 ;  /* 0x000000010404d824 */ /* 0x000fe200078e0a03 */
[C---:B------:R-:W-:Y:S01]  /*4f60*/  ISETP.GT.U32.AND P0, PT, R3.reuse, R10, PT ;  /* 0x0000000a0300720c */ /* 0x040fe20003f04070 */
[----:B0-----:R-:W-:Y:S01]  /*4f70*/  IMAD.MOV.U32 R0, RZ, RZ, R9 ;  /* 0x000000ffff007224 */ /* 0x001fe200078e0009 */
[----:B------:R-:W-:Y:S01]  /*4f80*/  ISETP.GE.AND P6, PT, R2, RZ, PT ;  /* 0x000000ff0200720c */ /* 0x000fe20003fc6270 */
[----:B------:R-:W-:Y:S01]  /*4f90*/  IMAD.HI.U32 R9, R6, R21, RZ ;  /* 0x0000001506097227 */ /* 0x000fe200078e00ff */
[----:B------:R-:W-:Y:S02]  /*4fa0*/  ISETP.GT.U32.AND P5, PT, R3, R4, PT ;  /* 0x000000040300720c */ /* 0x000fe40003fa4070 */
[----:B------:R-:W-:Y:S01]  /*4fb0*/  IABS R2, R11 ;  /* 0x0000000b00027213 */ /* 0x000fe20000000000 */
[----:B------:R-:W-:-:S02]  /*4fc0*/  IMAD.MOV R9, RZ, RZ, -R9 ;  /* 0x000000ffff097224 */ /* 0x000fc400078e0a09 */
[----:B------:R-:W-:-:S04]  /*4fd0*/  IMAD.HI.U32 R13, R6, R20, RZ ;  /* 0x00000014060d7227 */ /* 0x000fc800078e00ff */
[----:B------:R-:W-:Y:S01]  /*4fe0*/  IMAD R21, R3, R9, R21 ;  /* 0x0000000903157224 */ /* 0x000fe200078e0215 */
[----:B------:R-:W-:Y:S01]  /*4ff0*/  IABS R9, R17 ;  /* 0x0000001100097213 */ /* 0x000fe20000000000 */
[--C-:B------:R-:W-:Y:S01]  /*5000*/  @!P1 IMAD.IADD R7, R7, 0x1, -R3.reuse ;  /* 0x0000000107079824 */ /* 0x100fe200078e0a03 */
[----:B------:R-:W-:Y:S01]  /*5010*/  ISETP.GE.AND P1, PT, R12, RZ, PT ;  /* 0x000000ff0c00720c */ /* 0x000fe20003f26270 */
[----:B------:R-:W-:Y:S01]  /*5020*/  @!P0 IMAD.IADD R10, R10, 0x1, -R3 ;  /* 0x000000010a0a8824 */ /* 0x000fe200078e0a03 */
[C---:B------:R-:W-:Y:S01]  /*5030*/  ISETP.GT.U32.AND P0, PT, R3.reuse, R21, PT ;  /* 0x000000150300720c */ /* 0x040fe20003f04070 */
[----:B------:R-:W-:Y:S01]  /*5040*/  @!P2 IMAD.MOV R0, RZ, RZ, -R0 ;  /* 0x000000ffff00a224 */ /* 0x000fe200078e0a00 */
[----:B------:R-:W-:Y:S01]  /*5050*/  ISETP.GE.AND P2, PT, R8, RZ, PT ;  /* 0x000000ff0800720c */ /* 0x000fe20003f46270 */
[----:B------:R-:W-:Y:S02]  /*5060*/  IMAD.MOV R12, RZ, RZ, -R13 ;  /* 0x000000ffff0c7224 */ /* 0x000fe400078e0a0d */
[----:B------:R-:W-:Y:S01]  /*5070*/  @!P5 IMAD.IADD R4, R4, 0x1, -R3 ;  /* 0x000000010404d824 */ /* 0x000fe200078e0a03 */
[----:B------:R0:W-:Y:S01]  /*5080*/  STL [R1+0x2ec], R0 ;  /* 0x0002ec0001007387 */ /* 0x0001e20000100800 */
[----:B------:R-:W-:Y:S01]  /*5090*/  IMAD R20, R3, R12, R20 ;  /* 0x0000000c03147224 */ /* 0x000fe200078e0214 */
[----:B------:R-:W-:Y:S01]  /*50a0*/  ISETP.GE.AND P5, PT, R11, RZ, PT ;  /* 0x000000ff0b00720c */ /* 0x000fe20003fa6270 */
[----:B-1----:R-:W-:-:S02]  /*50b0*/  IMAD.MOV.U32 R14, RZ, RZ, R7 ;  /* 0x000000ffff0e7224 */ /* 0x002fc400078e0007 */
[----:B------:R-:W-:Y:S02]  /*50c0*/  VIADD R15, R29, 0xac ;  /* 0x000000ac1d0f7836 */ /* 0x000fe40000000000 */
[----:B------:R-:W-:-:S04]  /*50d0*/  IMAD.HI.U32 R8, R6, R2, RZ ;  /* 0x0000000206087227 */ /* 0x000fc800078e00ff */
[----:B0-----:R-:W-:Y:S02]  /*50e0*/  IMAD.MOV.U32 R0, RZ, RZ, R4 ;  /* 0x000000ffff007224 */ /* 0x001fe400078e0004 */
[----:B------:R-:W-:Y:S01]  /*50f0*/  @!P4 IMAD.MOV R14, RZ, RZ, -R14 ;  /* 0x000000ffff0ec224 */ /* 0x000fe200078e0a0e */
[----:B------:R-:W-:Y:S01]  /*5100*/  ISETP.GT.U32.AND P4, PT, R3, R20, PT ;  /* 0x000000140300720c */ /* 0x000fe20003f84070 */
[----:B------:R-:W-:Y:S01]  /*5110*/  @!P3 IMAD.MOV R0, RZ, RZ, -R0 ;  /* 0x000000ffff00b224 */ /* 0x000fe200078e0a00 */
[----:B------:R-:W-:Y:S01]  /*5120*/  ISETP.GE.AND P3, PT, R15, RZ, PT ;  /* 0x000000ff0f00720c */ /* 0x000fe20003f66270 */
[----:B------:R-:W-:Y:S01]  /*5130*/  IMAD.MOV R8, RZ, RZ, -R8 ;  /* 0x000000ffff087224 */ /* 0x000fe200078e0a08 */
[----:B------:R-:W-:Y:S01]  /*5140*/  IABS R15, R15 ;  /* 0x0000000f000f7213 */ /* 0x000fe20000000000 */
[----:B------:R-:W-:Y:S01]  /*5150*/  VIADD R12, R29, 0xab ;  /* 0x000000ab1d0c7836 */ /* 0x000fe20000000000 */
[----:B------:R-:W-:Y:S01]  /*5160*/  STL [R1+0x2e0], R14 ;  /* 0x0002e00e01007387 */ /* 0x000fe20000100800 */
[----:B------:R-:W-:-:S02]  /*5170*/  @!P0 IMAD.IADD R21, R21, 0x1, -R3 ;  /* 0x0000000115158824 */ /* 0x000fc400078e0a03 */
[C---:B------:R-:W-:Y:S01]  /*5180*/  IMAD R2, R3.reuse, R8, R2 ;  /* 0x0000000803027224 */ /* 0x040fe200078e0202 */
[----:B------:R0:W-:Y:S01]  /*5190*/  STL [R1+0x2e4], R0 ;  /* 0x0002e40001007387 */ /* 0x0001e20000100800 */
[----:B------:R-:W-:Y:S01]  /*51a0*/  IABS R7, R12 ;  /* 0x0000000c00077213 */ /* 0x000fe20000000000 */
[----:B------:R-:W-:Y:S01]  /*51b0*/  IMAD.HI.U32 R13, R6, R15, RZ ;  /* 0x0000000f060d7227 */ /* 0x000fe200078e00ff */
[----:B------:R-:W-:-:S03]  /*51c0*/  ISETP.GT.U32.AND P0, PT, R3, R21, PT ;  /* 0x000000150300720c */ /* 0x000fc60003f04070 */
[----:B------:R-:W-:Y:S02]  /*51d0*/  VIADD R8, R29, 0xa9 ;  /* 0x000000a91d087836 */ /* 0x000fe40000000000 */
[----:B------:R-:W-:Y:S02]  /*51e0*/  @!P4 IMAD.IADD R20, R20, 0x1, -R3 ;  /* 0x000000011414c824 */ /* 0x000fe400078e0a03 */
[----:B0-----:R-:W-:Y:S01]  /*51f0*/  IMAD.MOV.U32 R0, RZ, RZ, R10 ;  /* 0x000000ffff007224 */ /* 0x001fe200078e000a */
[----:B------:R-:W-:Y:S01]  /*5200*/  IABS R16, R8 ;  /* 0x0000000800107213 */ /* 0x000fe20000000000 */
[----:B------:R-:W-:Y:S01]  /*5210*/  IMAD.HI.U32 R11, R6, R7, RZ ;  /* 0x00000007060b7227 */ /* 0x000fe200078e00ff */
[----:B------:R-:W-:-:S03]  /*5220*/  ISETP.GT.U32.AND P4, PT, R3, R20, PT ;  /* 0x000000140300720c */ /* 0x000fc60003f84070 */
[----:B------:R-:W-:Y:S01]  /*5230*/  @!P6 IMAD.MOV R0, RZ, RZ, -R0 ;  /* 0x000000ffff00e224 */ /* 0x000fe200078e0a00 */
[C---:B------:R-:W-:Y:S01]  /*5240*/  ISETP.GT.U32.AND P6, PT, R3.reuse, R2, PT ;  /* 0x000000020300720c */ /* 0x040fe20003fc4070 */
[----:B------:R-:W-:Y:S02]  /*5250*/  IMAD.MOV R13, RZ, RZ, -R13 ;  /* 0x000000ffff0d7224 */ /* 0x000fe400078e0a0d */
[----:B------:R-:W-:Y:S01]  /*5260*/  IMAD.MOV R11, RZ, RZ, -R11 ;  /* 0x000000ffff0b7224 */ /* 0x000fe200078e0a0b */
[----:B------:R0:W-:Y:S01]  /*5270*/  STL [R1+0x2dc], R0 ;  /* 0x0002dc0001007387 */ /* 0x0001e20000100800 */
[C---:B------:R-:W-:Y:S02]  /*5280*/  IMAD R15, R3.reuse, R13, R15 ;  /* 0x0000000d030f7224 */ /* 0x040fe400078e020f */
[----:B------:R-:W-:Y:S02]  /*5290*/  IMAD R7, R3, R11, R7 ;  /* 0x0000000b03077224 */ /* 0x000fe400078e0207 */
[----:B------:R-:W-:Y:S01]  /*52a0*/  @!P0 IMAD.IADD R21, R21, 0x1, -R3 ;  /* 0x0000000115158824 */ /* 0x000fe200078e0a03 */
[----:B------:R-:W-:Y:S01]  /*52b0*/  ISETP.GT.U32.AND P0, PT, R3, R15, PT ;  /* 0x0000000f0300720c */ /* 0x000fe20003f04070 */
[----:B------:R-:W-:-:S04]  /*52c0*/  IMAD.HI.U32 R4, R6, R16, RZ ;  /* 0x0000001006047227 */ /* 0x000fc800078e00ff */
[----:B------:R-:W-:Y:S01]  /*52d0*/  @!P6 IMAD.IADD R2, R2, 0x1, -R3 ;  /* 0x000000010202e824 */ /* 0x000fe200078e0a03 */
[----:B------:R-:W-:Y:S01]  /*52e0*/  ISETP.GT.U32.AND P6, PT, R3, R7, PT ;  /* 0x000000070300720c */ /* 0x000fe20003fc4070 */
[----:B------:R-:W-:Y:S02]  /*52f0*/  IMAD.MOV R4, RZ, RZ, -R4 ;  /* 0x000000ffff047224 */ /* 0x000fe400078e0a04 */
[----:B------:R-:W-:-:S04]  /*5300*/  IMAD.HI.U32 R14, R6, R9, RZ ;  /* 0x00000009060e7227 */ /* 0x000fc800078e00ff */
[----:B------:R-:W-:Y:S02]  /*5310*/  IMAD R16, R3, R4, R16 ;  /* 0x0000000403107224 */ /* 0x000fe400078e0210 */
[--C-:B------:R-:W-:Y:S01]  /*5320*/  @!P4 IMAD.IADD R20, R20, 0x1, -R3.reuse ;  /* 0x000000011414c824 */ /* 0x100fe200078e0a03 */
[----:B------:R-:W-:Y:S01]  /*5330*/  ISETP.GE.AND P4, PT, R12, RZ, PT ;  /* 0x000000ff0c00720c */ /* 0x000fe20003f86270 */
[C---:B------:R-:W-:Y:S02]  /*5340*/  VIADD R4, R29.reuse, 0xa8 ;  /* 0x000000a81d047836 */ /* 0x040fe40000000000 */
[----:B------:R-:W-:Y:S02]  /*5350*/  IMAD.MOV R10, RZ, RZ, -R14 ;  /* 0x000000ffff0a7224 */ /* 0x000fe400078e0a0e */
[----:B------:R-:W-:Y:S01]  /*5360*/  VIADD R13, R29, 0xa7 ;  /* 0x000000a71d0d7836 */ /* 0x000fe20000000000 */
[----:B------:R-:W-:Y:S01]  /*5370*/  IABS R14, R4 ;  /* 0x00000004000e7213 */ /* 0x000fe20000000000 */
[--C-:B------:R-:W-:Y:S01]  /*5380*/  @!P0 IMAD.IADD R15, R15, 0x1, -R3.reuse ;  /* 0x000000010f0f8824 */ /* 0x100fe200078e0a03 */
[----:B------:R-:W-:Y:S01]  /*5390*/  ISETP.GT.U32.AND P0, PT, R3, R2, PT ;  /* 0x000000020300720c */ /* 0x000fe20003f04070 */
[----:B0-----:R-:W-:Y:S01]  /*53a0*/  IMAD.MOV.U32 R0, RZ, RZ, R20 ;  /* 0x000000ffff007224 */ /* 0x001fe200078e0014 */
[----:B------:R-:W-:Y:S01]  /*53b0*/  IABS R18, R13 ;  /* 0x0000000d00127213 */ /* 0x000fe20000000000 */
[----:B------:R-:W-:-:S02]  /*53c0*/  @!P6 IMAD.IADD R7, R7, 0x1, -R3 ;  /* 0x000000010707e824 */ /* 0x000fc400078e0a03 */
[----:B------:R-:W-:Y:S01]  /*53d0*/  @!P2 IMAD.MOV R0, RZ, RZ, -R0 ;  /* 0x000000ffff00a224 */ /* 0x000fe200078e0a00 */
[C---:B------:R-:W-:Y:S01]  /*53e0*/  ISETP.GT.U32.AND P2, PT, R3.reuse, R15, PT ;  /* 0x0000000f0300720c */ /* 0x040fe20003f44070 */
[C---:B------:R-:W-:Y:S01]  /*53f0*/  IMAD.HI.U32 R22, R6.reuse, R14, RZ ;  /* 0x0000000e06167227 */ /* 0x040fe200078e00ff */
[----:B------:R-:W-:Y:S02]  /*5400*/  ISETP.GT.U32.AND P6, PT, R3, R7, PT ;  /* 0x000000070300720c */ /* 0x000fe40003fc4070 */
[----:B------:R0:W-:Y:S01]  /*5410*/  STL [R1+0x2c8], R0 ;  /* 0x0002c80001007387 */ /* 0x0001e20000100800 */
[----:B------:R-:W-:-:S04]  /*5420*/  IMAD.HI.U32 R20, R6, R18, RZ ;  /* 0x0000001206147227 */ /* 0x000fc800078e00ff */
[----:B------:R-:W-:Y:S02]  /*5430*/  IMAD.MOV R22, RZ, RZ, -R22 ;  /* 0x000000ffff167224 */ /* 0x000fe400078e0a16 */
[C---:B------:R-:W-:Y:S02]  /*5440*/  IMAD R9, R3.reuse, R10, R9 ;  /* 0x0000000a03097224 */ /* 0x040fe400078e0209 */
[----:B------:R-:W-:Y:S02]  /*5450*/  IMAD.MOV R20, RZ, RZ, -R20 ;  /* 0x000000ffff147224 */ /* 0x000fe400078e0a14 */
[----:B0-----:R-:W-:Y:S02]  /*5460*/  IMAD.MOV.U32 R0, RZ, RZ, R21 ;  /* 0x000000ffff007224 */ /* 0x001fe400078e0015 */
[C---:B------:R-:W-:Y:S02]  /*5470*/  IMAD R14, R3.reuse, R22, R14 ;  /* 0x00000016030e7224 */ /* 0x040fe400078e020e */
[----:B------:R-:W-:Y:S01]  /*5480*/  @!P1 IMAD.MOV R0, RZ, RZ, -R0 ;  /* 0x000000ffff009224 */ /* 0x000fe200078e0a00 */
[C---:B------:R-:W-:Y:S01]  /*5490*/  ISETP.GT.U32.AND P1, PT, R3.reuse, R9, PT ;  /* 0x000000090300720c */ /* 0x040fe20003f24070 */
[--C-:B------:R-:W-:Y:S01]  /*54a0*/  @!P0 IMAD.IADD R2, R2, 0x1, -R3.reuse ;  /* 0x0000000102028824 */ /* 0x100fe200078e0a03 */
[C---:B------:R-:W-:Y:S01]  /*54b0*/  ISETP.GT.U32.AND P0, PT, R3.reuse, R16, PT ;  /* 0x000000100300720c */ /* 0x040fe20003f04070 */
[----:B------:R-:W-:Y:S01]  /*54c0*/  IMAD R18, R3, R20, R18 ;  /* 0x0000001403127224 */ /* 0x000fe200078e0212 */
[----:B------:R0:W-:Y:S01]  /*54d0*/  STL [R1+0x2c4], R0 ;  /* 0x0002c40001007387 */ /* 0x0001e20000100800 */
[--C-:B------:R-:W-:Y:S01]  /*54e0*/  @!P2 IMAD.IADD R15, R15, 0x1, -R3.reuse ;  /* 0x000000010f0fa824 */ /* 0x100fe200078e0a03 */
[----:B------:R-:W-:Y:S01]  /*54f0*/  ISETP.GT.U32.AND P2, PT, R3, R14, PT ;  /* 0x0000000e0300720c */ /* 0x000fe20003f44070 */
[----:B------:R-:W-:Y:S01]  /*5500*/  @!P6 IMAD.IADD R7, R7, 0x1, -R3 ;  /* 0x000000010707e824 */ /* 0x000fe200078e0a03 */
[----:B------:R-:W-:Y:S01]  /*5510*/  ISETP.GT.U32.AND P6, PT, R3, R18, PT ;  /* 0x000000120300720c */ /* 0x000fe20003fc4070 */
[----:B------:R-:W-:-:S02]  /*5520*/  VIADD R12, R29, 0xa5 ;  /* 0x000000a51d0c7836 */ /* 0x000fc40000000000 */
[----:B------:R-:W-:Y:S02]  /*5530*/  IMAD.MOV.U32 R23, RZ, RZ, R2 ;  /* 0x000000ffff177224 */ /* 0x000fe400078e0002 */
[--C-:B------:R-:W-:Y:S01]  /*5540*/  @!P1 IMAD.IADD R9, R9, 0x1, -R3.reuse ;  /* 0x0000000109099824 */ /* 0x100fe200078e0a03 */
[----:B------:R-:W-:Y:S01]  /*5550*/  IABS R10, R12 ;  /* 0x0000000c000a7213 */ /* 0x000fe20000000000 */
[--C-:B------:R-:W-:Y:S01]  /*5560*/  @!P0 IMAD.IADD R16, R16, 0x1, -R3.reuse ;  /* 0x0000000110108824 */ /* 0x100fe200078e0a03 */
[----:B------:R-:W-:Y:S01]  /*5570*/  ISETP.GE.AND P1, PT, R17, RZ, PT ;  /* 0x000000ff1100720c */ /* 0x000fe20003f26270 */
[----:B------:R-:W-:Y:S01]  /*5580*/  VIADD R11, R29, 0xa6 ;  /* 0x000000a61d0b7836 */ /* 0x000fe20000000000 */
[----:B------:R-:W-:Y:S01]  /*5590*/  ISETP.GE.AND P0, PT, R8, RZ, PT ;  /* 0x000000ff0800720c */ /* 0x000fe20003f06270 */
[----:B------:R-:W-:Y:S01]  /*55a0*/  @!P2 IMAD.IADD R14, R14, 0x1, -R3 ;  /* 0x000000010e0ea824 */ /* 0x000fe200078e0a03 */
[C---:B------:R-:W-:Y:S01]  /*55b0*/  ISETP.GT.U32.AND P2, PT, R3.reuse, R9, PT ;  /* 0x000000090300720c */ /* 0x040fe20003f44070 */
[----:B0-----:R-:W-:Y:S01]  /*55c0*/  IMAD.MOV.U32 R0, RZ, RZ, R15 ;  /* 0x000000ffff007224 */ /* 0x001fe200078e000f */
[----:B------:R-:W-:Y:S01]  /*55d0*/  IABS R19, R11 ;  /* 0x0000000b00137213 */ /* 0x000fe20000000000 */
[----:B------:R-:W-:Y:S01]  /*55e0*/  @!P6 IMAD.IADD R18, R18, 0x1, -R3 ;  /* 0x000000011212e824 */ /* 0x000fe200078e0a03 */
[C---:B------:R-:W-:Y:S01]  /*55f0*/  ISETP.GT.U32.AND P6, PT, R3.reuse, R16, PT ;  /* 0x000000100300720c */ /* 0x040fe20003fc4070 */
[----:B------:R-:W-:Y:S01]  /*5600*/  @!P5 IMAD.MOV R23, RZ, RZ, -R23 ;  /* 0x000000ffff17d224 */ /* 0x000fe200078e0a17 */
[----:B------:R-:W-:Y:S01]  /*5610*/  ISETP.GT.U32.AND P5, PT, R3, R14, PT ;  /* 0x0000000e0300720c */ /* 0x000fe20003fa4070 */
[----:B------:R-:W-:-:S03]  /*5620*/  IMAD.HI.U32 R22, R6, R10, RZ ;  /* 0x0000000a06167227 */ /* 0x000fc600078e00ff */
[----:B------:R-:W-:Y:S01]  /*5630*/  STL [R1+0x2bc], R23 ;  /* 0x0002bc1701007387 */ /* 0x000fe20000100800 */
[----:B------:R-:W-:Y:S01]  /*5640*/  @!P3 IMAD.MOV R0, RZ, RZ, -R0 ;  /* 0x000000ffff00b224 */ /* 0x000fe200078e0a00 */
[----:B------:R-:W-:Y:S01]  /*5650*/  ISETP.GT.U32.AND P3, PT, R3, R18, PT ;  /* 0x000000120300720c */ /* 0x000fe20003f64070 */
[----:B------:R-:W-:Y:S02]  /*5660*/  IMAD.MOV R22, RZ, RZ, -R22 ;  /* 0x000000ffff167224 */ /* 0x000fe400078e0a16 */
[----:B------:R-:W-:Y:S01]  /*5670*/  VIADD R17, R29, 0xa4 ;  /* 0x000000a41d117836 */ /* 0x000fe20000000000 */
[----:B------:R0:W-:Y:S01]  /*5680*/  STL [R1+0x2b8], R0 ;  /* 0x0002b80001007387 */ /* 0x0001e20000100800 */
[----:B------:R-:W-:-:S04]  /*5690*/  IMAD.HI.U32 R21, R6, R19, RZ ;  /* 0x0000001306157227 */ /* 0x000fc800078e00ff */
[----:B------:R-:W-:Y:S02]  /*56a0*/  IMAD R10, R3, R22, R10 ;  /* 0x00000016030a7224 */ /* 0x000fe400078e020a */
[----:B------:R-:W-:Y:S02]  /*56b0*/  VIADD R8, R29, 0xa3 ;  /* 0x000000a31d087836 */ /* 0x000fe40000000000 */
[----:B------:R-:W-:Y:S02]  /*56c0*/  IMAD.MOV R21, RZ, RZ, -R21 ;  /* 0x000000ffff157224 */ /* 0x000fe400078e0a15 */
[----:B0-----:R-:W-:Y:S01]  /*56d0*/  IMAD.MOV.U32 R0, RZ, RZ, R7 ;  /* 0x000000ffff007224 */ /* 0x001fe200078e0007 */
[----:B------:R-:W-:Y:S01]  /*56e0*/  IABS R7, R17 ;  /* 0x0000001100077213 */ /* 0x000fe20000000000 */
[--C-:B------:R-:W-:Y:S01]  /*56f0*/  @!P2 IMAD.IADD R9, R9, 0x1, -R3.reuse ;  /* 0x000000010909a824 */ /* 0x100fe200078e0a03 */
[----:B------:R-:W-:Y:S01]  /*5700*/  IABS R2, R8 ;  /* 0x0000000800027213 */ /* 0x000fe20000000000 */
[----:B------:R-:W-:Y:S01]  /*5710*/  @!P4 IMAD.MOV R0, RZ, RZ, -R0 ;  /* 0x000000ffff00c224 */ /* 0x000fe200078e0a00 */
[----:B------:R-:W-:Y:S01]  /*5720*/  ISETP.GE.AND P2, PT, R4, RZ, PT ;  /* 0x000000ff0400720c */ /* 0x000fe20003f46270 */
[--C-:B------:R-:W-:Y:S01]  /*5730*/  @!P6 IMAD.IADD R16, R16, 0x1, -R3.reuse ;  /* 0x000000011010e824 */ /* 0x100fe200078e0a03 */
[----:B------:R-:W-:Y:S01]  /*5740*/  ISETP.GT.U32.AND P6, PT, R3, R10, PT ;  /* 0x0000000a0300720c */ /* 0x000fe20003fc4070 */
[----:B------:R-:W-:Y:S01]  /*5750*/  @!P5 IMAD.IADD R14, R14, 0x1, -R3 ;  /* 0x000000010e0ed824 */ /* 0x000fe200078e0a03 */
[----:B------:R-:W-:Y:S01]  /*5760*/  ISETP.GE.AND P5, PT, R13, RZ, PT ;  /* 0x000000ff0d00720c */ /* 0x000fe20003fa6270 */
[----:B------:R-:W-:Y:S01]  /*5770*/  IMAD R19, R3, R21, R19 ;  /* 0x0000001503137224 */ /* 0x000fe200078e0213 */
[----:B------:R0:W-:Y:S01]  /*5780*/  STL [R1+0x2b4], R0 ;  /* 0x0002b40001007387 */ /* 0x0001e20000100800 */
[----:B------:R-:W-:-:S03]  /*5790*/  IMAD.HI.U32 R13, R6, R7, RZ ;  /* 0x00000007060d7227 */ /* 0x000fc600078e00ff */
[----:B------:R-:W-:Y:S01]  /*57a0*/  ISETP.GT.U32.AND P4, PT, R3, R19, PT ;  /* 0x000000130300720c */ /* 0x000fe20003f84070 */
[----:B------:R-:W-:Y:S02]  /*57b0*/  IMAD.MOV.U32 R15, RZ, RZ, R9 ;  /* 0x000000ffff0f7224 */ /* 0x000fe400078e0009 */
[----:B------:R-:W-:Y:S01]  /*57c0*/  @!P3 IMAD.IADD R18, R18, 0x1, -R3 ;  /* 0x000000011212b824 */ /* 0x000fe200078e0a03 */
[----:B------:R-:W-:Y:S01]  /*57d0*/  ISETP.GE.AND P3, PT, R11, RZ, PT ;  /* 0x000000ff0b00720c */ /* 0x000fe20003f66270 */
[----:B------:R-:W-:-:S04]  /*57e0*/  IMAD.HI.U32 R4, R6, R2, RZ ;  /* 0x0000000206047227 */ /* 0x000fc800078e00ff */
[----:B0-----:R-:W-:Y:S02]  /*57f0*/  IMAD.MOV.U32 R0, RZ, RZ, R16 ;  /* 0x000000ffff007224 */ /* 0x001fe400078e0010 */
[----:B------:R-:W-:Y:S02]  /*5800*/  IMAD.MOV R11, RZ, RZ, -R13 ;  /* 0x000000ffff0b7224 */ /* 0x000fe400078e0a0d */
[----:B------:R-:W-:Y:S02]  /*5810*/  @!P1 IMAD.MOV R15, RZ, RZ, -R15 ;  /* 0x000000ffff0f9224 */ /* 0x000fe400078e0a0f */
[----:B------:R-:W-:Y:S02]  /*5820*/  @!P0 IMAD.MOV R0, RZ, RZ, -R0 ;  /* 0x000000ffff008224 */ /* 0x000fe400078e0a00 */
[----:B------:R-:W-:Y:S01]  /*5830*/  IMAD.MOV R4, RZ, RZ, -R4 ;  /* 0x000000ffff047224 */ /* 0x000fe200078e0a04 */
[----:B------:R-:W-:Y:S01]  /*5840*/  STL [R1+0x2b0], R15 ;  /* 0x0002b00f01007387 */ /* 0x000fe20000100800 */
[----:B------:R-:W-:-:S02]  /*5850*/  IMAD R7, R3, R11, R7 ;  /* 0x0000000b03077224 */ /* 0x000fc400078e0207 */
[----:B------:R-:W-:Y:S01]  /*5860*/  IMAD.MOV.U32 R9, RZ, RZ, R14 ;  /* 0x000000ffff097224 */ /* 0x000fe200078e000e */
[----:B------:R0:W-:Y:S01]  /*5870*/  STL [R1+0x2ac], R0 ;  /* 0x0002ac0001007387 */ /* 0x0001e20000100800 */
[----:B------:R-:W-:Y:S01]  /*5880*/  @!P6 IMAD.IADD R10, R10, 0x1, -R3 ;  /* 0x000000010a0ae824 */ /* 0x000fe200078e0a03 */
[----:B------:R-:W-:Y:S01]  /*5890*/  ISETP.GE.AND P6, PT, R17, RZ, PT ;  /* 0x000000ff1100720c */ /* 0x000fe20003fc6270 */
[C---:B------:R-:W-:Y:S02]  /*58a0*/  IMAD R2, R3.reuse, R4, R2 ;  /* 0x0000000403027224 */ /* 0x040fe400078e0202 */
[----:B------:R-:W-:Y:S01]  /*58b0*/  @!P2 IMAD.MOV R9, RZ, RZ, -R9 ;  /* 0x000000ffff09a224 */ /* 0x000fe200078e0a09 */
[----:B------:R-:W-:Y:S01]  /*58c0*/  ISETP.GT.U32.AND P2, PT, R3, R7, PT ;  /* 0x000000070300720c */ /* 0x000fe20003f44070 */
[----:B------:R-:W-:Y:S01]  /*58d0*/  @!P4 IMAD.IADD R19, R19, 0x1, -R3 ;  /* 0x000000011313c824 */ /* 0x000fe200078e0a03 */
[----:B------:R-:W-:Y:S01]  /*58e0*/  ISETP.GT.U32.AND P0, PT, R3, R10, PT ;  /* 0x0000000a0300720c */ /* 0x000fe20003f04070 */
[----:B------:R-:W-:Y:S01]  /*58f0*/  VIADD R4, R29, 0xa1 ;  /* 0x000000a11d047836 */ /* 0x000fe20000000000 */
[----:B------:R1:W-:Y:S01]  /*5900*/  STL [R1+0x290], R9 ;  /* 0x0002900901007387 */ /* 0x0003e20000100800 */
[----:B0-----:R-:W-:Y:S01]  /*5910*/  IMAD.MOV.U32 R0, RZ, RZ, R18 ;  /* 0x000000ffff007224 */ /* 0x001fe200078e0012 */
[----:B------:R-:W-:Y:S01]  /*5920*/  ISETP.GT.U32.AND P1, PT, R3, R19, PT ;  /* 0x000000130300720c */ /* 0x000fe20003f24070 */
[----:B------:R-:W-:Y:S01]  /*5930*/  VIADD R13, R29, 0xa0 ;  /* 0x000000a01d0d7836 */ /* 0x000fe20000000000 */
[----:B------:R-:W-:Y:S01]  /*5940*/  ISETP.GE.AND P4, PT, R12, RZ, PT ;  /* 0x000000ff0c00720c */ /* 0x000fe20003f86270 */
[----:B------:R-:W-:Y:S01]  /*5950*/  @!P5 IMAD.MOV R0, RZ, RZ, -R0 ;  /* 0x000000ffff00d224 */ /* 0x000fe200078e0a00 */
[----:B------:R-:W-:Y:S01]  /*5960*/  ISETP.GT.U32.AND P5, PT, R3, R2, PT ;  /* 0x000000020300720c */ /* 0x000fe20003fa4070 */
[----:B------:R-:W-:-:S02]  /*5970*/  VIADD R12, R29, 0x9e ;  /* 0x0000009e1d0c7836 */ /* 0x000fc40000000000 */
[--C-:B------:R-:W-:Y:S01]  /*5980*/  @!P2 IMAD.IADD R7, R7, 0x1, -R3.reuse ;  /* 0x000000010707a824 */ /* 0x100fe200078e0a03 */
[----:B------:R0:W-:Y:S01]  /*5990*/  STL [R1+0x214], R0 ;  /* 0x0002140001007387 */ /* 0x0001e20000100800 */
[----:B-1----:R-:W-:Y:S01]  /*59a0*/  VIADD R9, R29, 0xa2 ;  /* 0x000000a21d097836 */ /* 0x002fe20000000000 */
[----:B------:R-:W-:Y:S01]  /*59b0*/  ISETP.GE.AND P2, PT, R4, RZ, PT ;  /* 0x000000ff0400720c */ /* 0x000fe20003f46270 */
[--C-:B------:R-:W-:Y:S02]  /*59c0*/  @!P0 IMAD.IADD R10, R10, 0x1, -R3.reuse ;  /* 0x000000010a0a8824 */ /* 0x100fe400078e0a03 */
[--C-:B------:R-:W-:Y:S01]  /*59d0*/  @!P1 IMAD.IADD R19, R19, 0x1, -R3.reuse ;  /* 0x0000000113139824 */ /* 0x100fe200078e0a03 */
[----:B------:R-:W-:Y:S01]  /*59e0*/  IABS R14, R9 ;  /* 0x00000009000e7213 */ /* 0x000fe20000000000 */
[----:B------:R-:W-:Y:S01]  /*59f0*/  VIADD R16, R29, 0x9b ;  /* 0x0000009b1d107836 */ /* 0x000fe20000000000 */
[----:B------:R-:W-:Y:S01]  /*5a00*/  ISETP.GE.AND P0, PT, R9, RZ, PT ;  /* 0x000000ff0900720c */ /* 0x000fe20003f06270 */
[----:B------:R-:W-:Y:S01]  /*5a10*/  @!P5 IMAD.IADD R2, R2, 0x1, -R3 ;  /* 0x000000010202d824 */ /* 0x000fe200078e0a03 */
[----:B------:R-:W-:Y:S01]  /*5a20*/  ISETP.GT.U32.AND P5, PT, R3, R7, PT ;  /* 0x000000070300720c */ /* 0x000fe20003fa4070 */
[----:B------:R-:W-:Y:S01]  /*5a30*/  IMAD.HI.U32 R9, R6, R14, RZ ;  /* 0x0000000e06097227 */ /* 0x000fe200078e00ff */
[----:B------:R-:W-:-:S02]  /*5a40*/  ISETP.GE.AND P1, PT, R8, RZ, PT ;  /* 0x000000ff0800720c */ /* 0x000fc40003f26270 */
[----:B------:R-:W-:Y:S01]  /*5a50*/  IABS R8, R4 ;  /* 0x0000000400087213 */ /* 0x000fe20000000000 */
[----:B------:R-:W-:Y:S02]  /*5a60*/  IMAD.MOV R9, RZ, RZ, -R9 ;  /* 0x000000ffff097224 */ /* 0x000fe400078e0a09 */
[----:B0-----:R-:W-:Y:S02]  /*5a70*/  IMAD.MOV.U32 R0, RZ, RZ, R19 ;  /* 0x000000ffff007224 */ /* 0x001fe400078e0013 */
[----:B------:R-:W-:Y:S02]  /*5a80*/  IMAD R14, R3, R9, R14 ;  /* 0x00000009030e7224 */ /* 0x000fe400078e020e */
[----:B------:R-:W-:-:S04]  /*5a90*/  IMAD.HI.U32 R4, R6, R8, RZ ;  /* 0x0000000806047227 */ /* 0x000fc800078e00ff */
[----:B------:R-:W-:Y:S01]  /*5aa0*/  @!P5 IMAD.IADD R7, R7, 0x1, -R3 ;  /* 0x000000010707d824 */ /* 0x000fe200078e0a03 */
[C---:B------:R-:W-:Y:S01]  /*5ab0*/  ISETP.GT.U32.AND P5, PT, R3.reuse, R14, PT ;  /* 0x0000000e0300720c */ /* 0x040fe20003fa4070 */
[----:B------:R-:W-:Y:S01]  /*5ac0*/  @!P3 IMAD.MOV R0, RZ, RZ, -R0 ;  /* 0x000000ffff00b224 */ /* 0x000fe200078e0a00 */
[C---:B------:R-:W-:Y:S01]  /*5ad0*/  ISETP.GT.U32.AND P3, PT, R3.reuse, R2, PT ;  /* 0x000000020300720c */ /* 0x040fe20003f64070 */
[----:B------:R-:W-:Y:S02]  /*5ae0*/  IMAD.MOV R4, RZ, RZ, -R4 ;  /* 0x000000ffff047224 */ /* 0x000fe400078e0a04 */
[----:B------:R-:W-:Y:S01]  /*5af0*/  IMAD.MOV.U32 R11, RZ, RZ, R7 ;  /* 0x000000ffff0b7224 */ /* 0x000fe200078e0007 */
[----:B------:R0:W-:Y:S01]  /*5b00*/  STL [R1+0x294], R0 ;  /* 0x0002940001007387 */ /* 0x0001e20000100800 */
[----:B------:R-:W-:Y:S02]  /*5b10*/  IMAD R8, R3, R4, R8 ;  /* 0x0000000403087224 */ /* 0x000fe400078e0208 */
[----:B------:R-:W-:-:S02]  /*5b20*/  @!P6 IMAD.MOV R11, RZ, RZ, -R11 ;  /* 0x000000ffff0be224 */ /* 0x000fc400078e0a0b */
[----:B------:R-:W-:Y:S01]  /*5b30*/  VIADD R4, R29, 0x9d ;  /* 0x0000009d1d047836 */ /* 0x000fe20000000000 */
[C---:B------:R-:W-:Y:S01]  /*5b40*/  ISETP.GT.U32.AND P6, PT, R3.reuse, R8, PT ;  /* 0x000000080300720c */ /* 0x040fe20003fc4070 */
[--C-:B------:R-:W-:Y:S02]  /*5b50*/  @!P5 IMAD.IADD R14, R14, 0x1, -R3.reuse ;  /* 0x000000010e0ed824 */ /* 0x100fe400078e0a03 */
[--C-:B------:R-:W-:Y:S02]  /*5b60*/  @!P3 IMAD.IADD R2, R2, 0x1, -R3.reuse ;  /* 0x000000010202b824 */ /* 0x100fe400078e0a03 */
[----:B0-----:R-:W-:Y:S01]  /*5b70*/  IMAD.MOV.U32 R0, RZ, RZ, R10 ;  /* 0x000000ffff007224 */ /* 0x001fe200078e000a */
[----:B------:R-:W-:Y:S01]  /*5b80*/  ISETP.GT.U32.AND P5, PT, R3, R14, PT ;  /* 0x0000000e0300720c */ /* 0x000fe20003fa4070 */
[----:B------:R-:W-:Y:S02]  /*5b90*/  VIADD R10, R29, 0x9f ;  /* 0x0000009f1d0a7836 */ /* 0x000fe40000000000 */
[----:B------:R-:W-:Y:S01]  /*5ba0*/  @!P4 IMAD.MOV R0, RZ, RZ, -R0 ;  /* 0x000000ffff00c224 */ /* 0x000fe200078e0a00 */
[----:B------:R-:W-:Y:S01]  /*5bb0*/  ISETP.GE.AND P4, PT, R13, RZ, PT ;  /* 0x000000ff0d00720c */ /* 0x000fe20003f86270 */
[----:B------:R-:W-:Y:S01]  /*5bc0*/  VIADD R19, R29, 0x9c ;  /* 0x0000009c1d137836 */ /* 0x000fe20000000000 */
[----:B------:R-:W-:Y:S01]  /*5bd0*/  IABS R13, R13 ;  /* 0x0000000d000d7213 */ /* 0x000fe20000000000 */
[----:B------:R-:W-:Y:S01]  /*5be0*/  @!P6 IMAD.IADD R8, R8, 0x1, -R3 ;  /* 0x000000010808e824 */ /* 0x000fe200078e0a03 */
[----:B------:R0:W-:Y:S01]  /*5bf0*/  STL [R1+0x298], R0 ;  /* 0x0002980001007387 */ /* 0x0001e20000100800 */
[----:B------:R-:W-:-:S02]  /*5c00*/  ISETP.GE.AND P3, PT, R10, RZ, PT ;  /* 0x000000ff0a00720c */ /* 0x000fc40003f66270 */
[----:B------:R-:W-:Y:S01]  /*5c10*/  IMAD.HI.U32 R9, R6, R13, RZ ;  /* 0x0000000d06097227 */ /* 0x000fe200078e00ff */
[----:B------:R1:W-:Y:S01]  /*5c20*/  STL [R1+0x29c], R11 ;  /* 0x00029c0b01007387 */ /* 0x0003e20000100800 */
[----:B------:R-:W-:Y:S02]  /*5c30*/  IABS R10, R10 ;  /* 0x0000000a000a7213 */ /* 0x000fe40000000000 */
[----:B------:R-:W-:Y:S01]  /*5c40*/  IMAD.MOV R7, RZ, RZ, -R9 ;  /* 0x000000ffff077224 */ /* 0x000fe200078e0a09 */
[C---:B------:R-:W-:Y:S01]  /*5c50*/  ISETP.GT.U32.AND P6, PT, R3.reuse, R8, PT ;  /* 0x000000080300720c */ /* 0x040fe20003fc4070 */
[----:B------:R-:W-:Y:S02]  /*5c60*/  @!P5 IMAD.IADD R14, R14, 0x1, -R3 ;  /* 0x000000010e0ed824 */ /* 0x000fe400078e0a03 */
[----:B0-----:R-:W-:Y:S02]  /*5c70*/  IMAD.MOV.U32 R0, RZ, RZ, R2 ;  /* 0x000000ffff007224 */ /* 0x001fe400078e0002 */
[----:B------:R-:W-:Y:S01]  /*5c80*/  IMAD R13, R3, R7, R13 ;  /* 0x00000007030d7224 */ /* 0x000fe200078e020d */
[----:B-1----:R-:W-:Y:S01]  /*5c90*/  IABS R11, R4 ;  /* 0x00000004000b7213 */ /* 0x002fe20000000000 */
[----:B------:R-:W-:Y:S01]  /*5ca0*/  @!P1 IMAD.MOV R0, RZ, RZ, -R0 ;  /* 0x000000ffff009224 */ /* 0x000fe200078e0a00 */
[----:B------:R-:W-:Y:S01]  /*5cb0*/  ISETP.GE.AND P1, PT, R12, RZ, PT ;  /* 0x000000ff0c00720c */ /* 0x000fe20003f26270 */
[----:B------:R-:W-:Y:S01]  /*5cc0*/  IMAD.HI.U32 R2, R6, R10, RZ ;  /* 0x0000000a06027227 */ /* 0x000fe200078e00ff */
[----:B------:R-:W-:-:S02]  /*5cd0*/  IABS R12, R12 ;  /* 0x0000000c000c7213 */ /* 0x000fc40000000000 */
[----:B------:R-:W-:Y:S01]  /*5ce0*/  ISETP.GT.U32.AND P5, PT, R3, R13, PT ;  /* 0x0000000d0300720c */ /* 0x000fe20003fa4070 */
[C---:B------:R-:W-:Y:S01]  /*5cf0*/  IMAD.HI.U32 R9, R6.reuse, R11, RZ ;  /* 0x0000000b06097227 */ /* 0x040fe200078e00ff */
[----:B------:R0:W-:Y:S03]  /*5d00*/  STL [R1+0x2a8], R0 ;  /* 0x0002a80001007387 */ /* 0x0001e60000100800 */
[----:B------:R-:W-:-:S04]  /*5d10*/  IMAD.HI.U32 R7, R6, R12, RZ ;  /* 0x0000000c06077227 */ /* 0x000fc800078e00ff */
[----:B------:R-:W-:Y:S02]  /*5d20*/  IMAD.MOV R7, RZ, RZ, -R7 ;  /* 0x000000ffff077224 */ /* 0x000fe400078e0a07 */
[----:B------:R-:W-:Y:S02]  /*5d30*/  IMAD.MOV R2, RZ, RZ, -R2 ;  /* 0x000000ffff027224 */ /* 0x000fe400078e0a02 */
[----:B------:R-:W-:Y:S02]  /*5d40*/  IMAD.MOV R9, RZ, RZ, -R9 ;  /* 0x000000ffff097224 */ /* 0x000fe400078e0a09 */
[C---:B------:R-:W-:Y:S02]  /*5d50*/  IMAD R12, R3.reuse, R7, R12 ;  /* 0x00000007030c7224 */ /* 0x040fe400078e020c */
[C---:B------:R-:W-:Y:S01]  /*5d60*/  IMAD R10, R3.reuse, R2, R10 ;  /* 0x00000002030a7224 */ /* 0x040fe200078e020a */
[----:B------:R-:W-:Y:S01]  /*5d70*/  IABS R2, R19 ;  /* 0x0000001300027213 */ /* 0x000fe20000000000 */
[----:B0-----:R-:W-:Y:S01]  /*5d80*/  IMAD.MOV.U32 R0, RZ, RZ, R14 ;  /* 0x000000ffff007224 */ /* 0x001fe200078e000e */
[----:B------:R-:W-:Y:S01]  /*5d90*/  IABS R14, R16 ;  /* 0x00000010000e7213 */ /* 0x000fe20000000000 */
[----:B------:R-:W-:-:S02]  /*5da0*/  IMAD R11, R3, R9, R11 ;  /* 0x00000009030b7224 */ /* 0x000fc400078e020b */
[--C-:B------:R-:W-:Y:S01]  /*5db0*/  @!P6 IMAD.IADD R8, R8, 0x1, -R3.reuse ;  /* 0x000000010808e824 */ /* 0x100fe200078e0a03 */
[C---:B------:R-:W-:Y:S01]  /*5dc0*/  ISETP.GT.U32.AND P6, PT, R3.reuse, R12, PT ;  /* 0x0000000c0300720c */ /* 0x040fe20003fc4070 */
[----:B------:R-:W-:Y:S01]  /*5dd0*/  @!P0 IMAD.MOV R0, RZ, RZ, -R0 ;  /* 0x000000ffff008224 */ /* 0x000fe200078e0a00 */
[----:B------:R-:W-:Y:S01]  /*5de0*/  ISETP.GT.U32.AND P0, PT, R3, R10, PT ;  /* 0x0000000a0300720c */ /* 0x000fe20003f04070 */
[----:B------:R-:W-:Y:S01]  /*5df0*/  @!P5 IMAD.IADD R13, R13, 0x1, -R3 ;  /* 0x000000010d0dd824 */ /* 0x000fe200078e0a03 */
[----:B------:R-:W-:Y:S01]  /*5e00*/  ISETP.GT.U32.AND P5, PT, R3, R11, PT ;  /* 0x0000000b0300720c */ /* 0x000fe20003fa4070 */
[----:B------:R-:W-:Y:S01]  /*5e10*/  IMAD.HI.U32 R7, R6, R2, RZ ;  /* 0x0000000206077227 */ /* 0x000fe200078e00ff */
[----:B------:R0:W-:Y:S03]  /*5e20*/  STL [R1+0x2a4], R0 ;  /* 0x0002a40001007387 */ /* 0x0001e60000100800 */
[----:B------:R-:W-:-:S02]  /*5e30*/  IMAD.MOV R7, RZ, RZ, -R7 ;  /* 0x000000ffff077224 */ /* 0x000fc400078e0a07 */
[----:B------:R-:W-:Y:S02]  /*5e40*/  VIADD R9, R29, 0x9a ;  /* 0x0000009a1d097836 */ /* 0x000fe40000000000 */
[--C-:B------:R-:W-:Y:S02]  /*5e50*/  @!P6 IMAD.IADD R12, R12, 0x1, -R3.reuse ;  /* 0x000000010c0ce824 */ /* 0x100fe400078e0a03 */
[--C-:B------:R-:W-:Y:S01]  /*5e60*/  @!P0 IMAD.IADD R10, R10, 0x1, -R3.reuse ;  /* 0x000000010a0a8824 */ /* 0x100fe200078e0a03 */
[----:B------:R-:W-:Y:S01]  /*5e70*/  ISETP.GT.U32.AND P0, PT, R3, R13, PT ;  /* 0x0000000d0300720c */ /* 0x000fe20003f04070 */
[----:B------:R-:W-:Y:S01]  /*5e80*/  @!P5 IMAD.IADD R11, R11, 0x1, -R3 ;  /* 0x000000010b0bd824 */ /* 0x000fe200078e0a03 */
[C---:B------:R-:W-:Y:S01]  /*5e90*/  ISETP.GT.U32.AND P5, PT, R3.reuse, R12, PT ;  /* 0x0000000c0300720c */ /* 0x040fe20003fa4070 */
[----:B0-----:R-:W-:Y:S01]  /*5ea0*/  IMAD.MOV.U32 R0, RZ, RZ, R8 ;  /* 0x000000ffff007224 */ /* 0x001fe200078e0008 */
[----:B------:R-:W-:Y:S01]  /*5eb0*/  ISETP.GT.U32.AND P6, PT, R3, R10, PT ;  /* 0x0000000a0300720c */ /* 0x000fe20003fc4070 */
[----:B------:R-:W-:Y:S01]  /*5ec0*/  IMAD.HI.U32 R8, R6, R14, RZ ;  /* 0x0000000e06087227 */ /* 0x000fe200078e00ff */
[----:B------:R-:W-:-:S03]  /*5ed0*/  IABS R18, R9 ;  /* 0x0000000900127213 */ /* 0x000fc60000000000 */
[----:B------:R-:W-:Y:S02]  /*5ee0*/  IMAD.MOV R8, RZ, RZ, -R8 ;  /* 0x000000ffff087224 */ /* 0x000fe400078e0a08 */
[----:B------:R-:W-:Y:S01]  /*5ef0*/  @!P2 IMAD.MOV R0, RZ, RZ, -R0 ;  /* 0x000000ffff00a224 */ /* 0x000fe200078e0a00 */
[C---:B------:R-:W-:Y:S01]  /*5f00*/  ISETP.GT.U32.AND P2, PT, R3.reuse, R11, PT ;  /* 0x0000000b0300720c */ /* 0x040fe20003f44070 */
[C---:B------:R-:W-:Y:S02]  /*5f10*/  IMAD R2, R3.reuse, R7, R2 ;  /* 0x0000000703027224 */ /* 0x040fe400078e0202 */
[----:B------:R-:W-:Y:S01]  /*5f20*/  IMAD R14, R3, R8, R14 ;  /* 0x00000008030e7224 */ /* 0x000fe200078e020e */
[----:B------:R0:W-:Y:S01]  /*5f30*/  STL [R1+0x2a0], R0 ;  /* 0x0002a00001007387 */ /* 0x0001e20000100800 */
[--C-:B------:R-:W-:Y:S01]  /*5f40*/  @!P0 IMAD.IADD R13, R13, 0x1, -R3.reuse ;  /* 0x000000010d0d8824 */ /* 0x100fe200078e0a03 */
[C---:B------:R-:W-:Y:S01]  /*5f50*/  ISETP.GT.U32.AND P0, PT, R3.reuse, R2, PT ;  /* 0x000000020300720c */ /* 0x040fe20003f04070 */
[----:B------:R-:W-:Y:S01]  /*5f60*/  @!P5 IMAD.IADD R12, R12, 0x1, -R3 ;  /* 0x000000010c0cd824 */ /* 0x000fe200078e0a03 */
[----:B------:R-:W-:Y:S01]  /*5f70*/  ISETP.GT.U32.AND P5, PT, R3, R14, PT ;  /* 0x0000000e0300720c */ /* 0x000fe20003fa4070 */
[----:B------:R-:W-:-:S02]  /*5f80*/  VIADD R7, R29, 0x99 ;  /* 0x000000991d077836 */ /* 0x000fc40000000000 */
[----:B------:R-:W-:Y:S02]  /*5f90*/  VIADD R8, R29, 0x98 ;  /* 0x000000981d087836 */ /* 0x000fe40000000000 */
[--C-:B------:R-:W-:Y:S01]  /*5fa0*/  @!P6 IMAD.IADD R10, R10, 0x1, -R3.reuse ;  /* 0x000000010a0ae824 */ /* 0x100fe200078e0a03 */
[----:B------:R-:W-:Y:S01]  /*5fb0*/  IABS R17, R7 ;  /* 0x0000000700117213 */ /* 0x000fe20000000000 */
[----:B------:R-:W-:Y:S01]  /*5fc0*/  @!P2 IMAD.IADD R11, R11, 0x1, -R3 ;  /* 0x000000010b0ba824 */ /* 0x000fe200078e0a03 */
[----:B------:R-:W-:Y:S01]  /*5fd0*/  ISETP.GE.AND P2, PT, R19, RZ, PT ;  /* 0x000000ff1300720c */ /* 0x000fe20003f46270 */
[----:B------:R-:W-:Y:S01]  /*5fe0*/  IMAD.MOV.U32 R20, RZ, RZ, R13 ;  /* 0x000000ffff147224 */ /* 0x000fe200078e000d */
[----:B------:R-:W-:Y:S01]  /*5ff0*/  IABS R19, R8 ;  /* 0x0000000800137213 */ /* 0x000fe20000000000 */
[----:B0-----:R-:W-:Y:S01]  /*6000*/  IMAD.MOV.U32 R0, RZ, RZ, R10 ;  /* 0x000000ffff007224 */ /* 0x001fe200078e000a */
[----:B------:R-:W-:Y:S01]  /*6010*/  ISETP.GE.AND P6, PT, R4, RZ, PT ;  /* 0x000000ff0400720c */ /* 0x000fe20003fc6270 */
[----:B------:R-:W-:-:S04]  /*6020*/  IMAD.HI.U32 R4, R6, R17, RZ ;  /* 0x0000001106047227 */ /* 0x000fc800078e00ff */
[--C-:B------:R-:W-:Y:S01]  /*6030*/  @!P0 IMAD.IADD R2, R2, 0x1, -R3.reuse ;  /* 0x0000000102028824 */ /* 0x100fe200078e0a03 */
[----:B------:R-:W-:Y:S01]  /*6040*/  ISETP.GE.AND P0, PT, R16, RZ, PT ;  /* 0x000000ff1000720c */ /* 0x000fe20003f06270 */
[----:B------:R-:W-:Y:S02]  /*6050*/  @!P5 IMAD.IADD R14, R14, 0x1, -R3 ;  /* 0x000000010e0ed824 */ /* 0x000fe400078e0a03 */
[----:B------:R-:W-:Y:S01]  /*6060*/  @!P4 IMAD.MOV R20, RZ, RZ, -R20 ;  /* 0x000000ffff14c224 */ /* 0x000fe200078e0a14 */
[C---:B------:R-:W-:Y:S01]  /*6070*/  ISETP.GT.U32.AND P4, PT, R3.reuse, R2, PT ;  /* 0x000000020300720c */ /* 0x040fe20003f84070 */
[----:B------:R-:W-:Y:S02]  /*6080*/  IMAD.MOV.U32 R16, RZ, RZ, R19 ;  /* 0x000000ffff107224 */ /* 0x000fe400078e0013 */
[----:B------:R-:W-:Y:S01]  /*6090*/  @!P3 IMAD.MOV R0, RZ, RZ, -R0 ;  /* 0x000000ffff00b224 */ /* 0x000fe200078e0a00 */
[----:B------:R-:W-:Y:S01]  /*60a0*/  ISETP.GT.U32.AND P3, PT, R3, R14, PT ;  /* 0x0000000e0300720c */ /* 0x000fe20003f64070 */
[----:B------:R-:W-:Y:S01]  /*60b0*/  IMAD.MOV R4, RZ, RZ, -R4 ;  /* 0x000000ffff047224 */ /* 0x000fe200078e0a04 */
[----:B------:R-:W-:Y:S01]  /*60c0*/  STL [R1+0x27c], R20 ;  /* 0x00027c1401007387 */ /* 0x000fe20000100800 */
[----:B------:R-:W-:-:S03]  /*60d0*/  IMAD.HI.U32 R15, R6, R18, RZ ;  /* 0x00000012060f7227 */ /* 0x000fc600078e00ff */
[----:B------:R0:W-:Y:S01]  /*60e0*/  STL [R1+0x280], R0 ;  /* 0x0002800001007387 */ /* 0x0001e20000100800 */
[----:B------:R-:W-:-:S04]  /*60f0*/  IMAD.HI.U32 R13, R6, R16, RZ ;  /* 0x00000010060d7227 */ /* 0x000fc800078e00ff */
[C---:B------:R-:W-:Y:S02]  /*6100*/  IMAD R17, R3.reuse, R4, R17 ;  /* 0x0000000403117224 */ /* 0x040fe400078e0211 */
[----:B------:R-:W-:Y:S02]  /*6110*/  IMAD.MOV R15, RZ, RZ, -R15 ;  /* 0x000000ffff0f7224 */ /* 0x000fe400078e0a0f */
[----:B------:R-:W-:Y:S02]  /*6120*/  IMAD.MOV R10, RZ, RZ, -R13 ;  /* 0x000000ffff0a7224 */ /* 0x000fe400078e0a0d */
[----:B0-----:R-:W-:Y:S02]  /*6130*/  IMAD.MOV.U32 R0, RZ, RZ, R11 ;  /* 0x000000ffff007224 */ /* 0x001fe400078e000b */
[C---:B------:R-:W-:Y:S02]  /*6140*/  IMAD R18, R3.reuse, R15, R18 ;  /* 0x0000000f03127224 */ /* 0x040fe400078e0212 */
[----:B------:R-:W-:Y:S01]  /*6150*/  @!P6 IMAD.MOV R0, RZ, RZ, -R0 ;  /* 0x000000ffff00e224 */ /* 0x000fe200078e0a00 */
[C---:B------:R-:W-:Y:S01]  /*6160*/  ISETP.GT.U32.AND P6, PT, R3.reuse, R17, PT ;  /* 0x000000110300720c */ /* 0x040fe20003fc4070 */
[C---:B------:R-:W-:Y:S01]  /*6170*/  IMAD R16, R3.reuse, R10, R16 ;  /* 0x0000000a03107224 */ /* 0x040fe200078e0210 */
[----:B------:R-:W-:Y:S01]  /*6180*/  ISETP.GT.U32.AND P5, PT, R3, R18, PT ;  /* 0x000000120300720c */ /* 0x000fe20003fa4070 */
[----:B------:R-:W-:-:S02]  /*6190*/  @!P3 IMAD.IADD R14, R14, 0x1, -R3 ;  /* 0x000000010e0eb824 */ /* 0x000fc400078e0a03 */
[----:B------:R-:W-:Y:S01]  /*61a0*/  @!P1 IMAD.MOV R12, RZ, RZ, -R12 ;  /* 0x000000ffff0c9224 */ /* 0x000fe200078e0a0c */
[----:B------:R-:W-:Y:S01]  /*61b0*/  ISETP.GT.U32.AND P3, PT, R3, R16, PT ;  /* 0x000000100300720c */ /* 0x000fe20003f64070 */
[--C-:B------:R-:W-:Y:S01]  /*61c0*/  @!P4 IMAD.IADD R2, R2, 0x1, -R3.reuse ;  /* 0x000000010202c824 */ /* 0x100fe200078e0a03 */
[----:B------:R-:W-:Y:S01]  /*61d0*/  ISETP.GE.AND P4, PT, R7, RZ, PT ;  /* 0x000000ff0700720c */ /* 0x000fe20003f86270 */
[C---:B------:R-:W-:Y:S01]  /*61e0*/  VIADD R7, R29.reuse, 0x96 ;  /* 0x000000961d077836 */ /* 0x040fe20000000000 */
[----:B------:R-:W-:Y:S01]  /*61f0*/  STL [R1+0x284], R12 ;  /* 0x0002840c01007387 */ /* 0x000fe20000100800 */
[----:B------:R-:W-:Y:S01]  /*6200*/  VIADD R4, R29, 0x97 ;  /* 0x000000971d047836 */ /* 0x000fe20000000000 */
[----:B------:R-:W-:Y:S01]  /*6210*/  ISETP.GE.AND P1, PT, R9, RZ, PT ;  /* 0x000000ff0900720c */ /* 0x000fe20003f26270 */
[--C-:B------:R-:W-:Y:S01]  /*6220*/  @!P6 IMAD.IADD R17, R17, 0x1, -R3.reuse ;  /* 0x000000011111e824 */ /* 0x100fe200078e0a03 */
[----:B------:R0:W-:Y:S01]  /*6230*/  STL [R1+0x288], R0 ;  /* 0x0002880001007387 */ /* 0x0001e20000100800 */
[--C-:B------:R-:W-:Y:S01]  /*6240*/  @!P5 IMAD.IADD R18, R18, 0x1, -R3.reuse ;  /* 0x000000011212d824 */ /* 0x100fe200078e0a03 */
[----:B------:R-:W-:Y:S01]  /*6250*/  ISETP.GE.AND P5, PT, R8, RZ, PT ;  /* 0x000000ff0800720c */ /* 0x000fe20003fa6270 */
[----:B------:R-:W-:Y:S01]  /*6260*/  VIADD R9, R29, 0x95 ;  /* 0x000000951d097836 */ /* 0x000fe20000000000 */
[----:B------:R-:W-:Y:S01]  /*6270*/  IABS R8, R7 ;  /* 0x0000000700087213 */ /* 0x000fe20000000000 */
[----:B------:R-:W-:Y:S01]  /*6280*/  @!P3 IMAD.IADD R16, R16, 0x1, -R3 ;  /* 0x000000011010b824 */ /* 0x000fe200078e0a03 */
[----:B------:R-:W-:Y:S01]  /*6290*/  IABS R13, R4 ;  /* 0x00000004000d7213 */ /* 0x000fe20000000000 */
[----:B------:R-:W-:Y:S01]  /*62a0*/  IMAD.MOV.U32 R20, RZ, RZ, R14 ;  /* 0x000000ffff147224 */ /* 0x000fe200078e000e */
[C---:B------:R-:W-:Y:S01]  /*62b0*/  ISETP.GT.U32.AND P6, PT, R3.reuse, R18, PT ;  /* 0x000000120300720c */ /* 0x040fe20003fc4070 */
[----:B------:R-:W-:Y:S01]  /*62c0*/  IMAD.HI.U32 R10, R6, R8, RZ ;  /* 0x00000008060a7227 */ /* 0x000fe200078e00ff */
[----:B------:R-:W-:-:S02]  /*62d0*/  ISETP.GT.U32.AND P3, PT, R3, R16, PT ;  /* 0x000000100300720c */ /* 0x000fc40003f64070 */
[----:B------:R-:W-:Y:S01]  /*62e0*/  IABS R15, R9 ;  /* 0x00000009000f7213 */ /* 0x000fe20000000000 */
[----:B0-----:R-:W-:Y:S02]  /*62f0*/  IMAD.MOV.U32 R0, RZ, RZ, R2 ;  /* 0x000000ffff007224 */ /* 0x001fe400078e0002 */
[----:B------:R-:W-:Y:S02]  /*6300*/  IMAD.MOV R10, RZ, RZ, -R10 ;  /* 0x000000ffff0a7224 */ /* 0x000fe400078e0a0a */
[----:B------:R-:W-:Y:S01]  /*6310*/  @!P2 IMAD.MOV R0, RZ, RZ, -R0 ;  /* 0x000000ffff00a224 */ /* 0x000fe200078e0a00 */
[----:B------:R-:W-:Y:S01]  /*6320*/  ISETP.GT.U32.AND P2, PT, R3, R17, PT ;  /* 0x000000110300720c */ /* 0x000fe20003f44070 */
[----:B------:R-:W-:-:S03]  /*6330*/  IMAD.HI.U32 R11, R6, R13, RZ ;  /* 0x0000000d060b7227 */ /* 0x000fc600078e00ff */
[----:B------:R0:W-:Y:S01]  /*6340*/  STL [R1+0x28c], R0 ;  /* 0x00028c0001007387 */ /* 0x0001e20000100800 */
[----:B------:R-:W-:Y:S02]  /*6350*/  IMAD.MOV R11, RZ, RZ, -R11 ;  /* 0x000000ffff0b7224 */ /* 0x000fe400078e0a0b */
[----:B------:R-:W-:Y:S02]  /*6360*/  @!P3 IMAD.IADD R16, R16, 0x1, -R3 ;  /* 0x000000011010b824 */ /* 0x000fe400078e0a03 */
[----:B------:R-:W-:Y:S02]  /*6370*/  IMAD R13, R3, R11, R13 ;  /* 0x0000000b030d7224 */ /* 0x000fe400078e020d */
[--C-:B------:R-:W-:Y:S02]  /*6380*/  @!P6 IMAD.IADD R18, R18, 0x1, -R3.reuse ;  /* 0x000000011212e824 */ /* 0x100fe400078e0a03 */
[----:B------:R-:W-:Y:S01]  /*6390*/  @!P2 IMAD.IADD R17, R17, 0x1, -R3 ;  /* 0x000000011111a824 */ /* 0x000fe200078e0a03 */
[----:B------:R-:W-:Y:S01]  /*63a0*/  ISETP.GE.AND P2, PT, R4, RZ, PT ;  /* 0x000000ff0400720c */ /* 0x000fe20003f46270 */
[C---:B------:R-:W-:Y:S01]  /*63b0*/  IMAD R4, R3.reuse, R10, R8 ;  /* 0x0000000a03047224 */ /* 0x040fe200078e0208 */
[----:B------:R-:W-:Y:S01]  /*63c0*/  ISETP.GT.U32.AND P6, PT, R3, R13, PT ;  /* 0x0000000d0300720c */ /* 0x000fe20003fc4070 */
[----:B------:R-:W-:-:S02]  /*63d0*/  VIADD R8, R29, 0x93 ;  /* 0x000000931d087836 */ /* 0x000fc40000000000 */
[----:B------:R-:W-:Y:S01]  /*63e0*/  VIADD R2, R29, 0x94 ;  /* 0x000000941d027836 */ /* 0x000fe20000000000 */
[----:B------:R-:W-:Y:S01]  /*63f0*/  ISETP.GT.U32.AND P3, PT, R3, R4, PT ;  /* 0x000000040300720c */ /* 0x000fe20003f64070 */
[----:B0-----:R-:W-:Y:S01]  /*6400*/  IMAD.MOV.U32 R0, RZ, RZ, R18 ;  /* 0x000000ffff007224 */ /* 0x001fe200078e0012 */
[----:B------:R-:W-:Y:S01]  /*6410*/  IABS R12, R8 ;  /* 0x00000008000c7213 */ /* 0x000fe20000000000 */
[----:B------:R-:W-:Y:S01]  /*6420*/  @!P0 IMAD.MOV R20, RZ, RZ, -R20 ;  /* 0x000000ffff148224 */ /* 0x000fe200078e0a14 */
[----:B------:R-:W-:Y:S01]  /*6430*/  IABS R11, R2 ;  /* 0x00000002000b7213 */ /* 0x000fe20000000000 */
[----:B------:R-:W-:-:S03]  /*6440*/  IMAD.HI.U32 R19, R6, R15, RZ ;  /* 0x0000000f06137227 */ /* 0x000fc600078e00ff */
[----:B------:R-:W-:Y:S01]  /*6450*/  STL [R1+0x210], R20 ;  /* 0x0002101401007387 */ /* 0x000fe20000100800 */
[----:B------:R-:W-:Y:S01]  /*6460*/  @!P6 IMAD.IADD R13, R13, 0x1, -R3 ;  /* 0x000000010d0de824 */ /* 0x000fe200078e0a03 */
[----:B------:R-:W-:Y:S01]  /*6470*/  ISETP.GE.AND P6, PT, R7, RZ, PT ;  /* 0x000000ff0700720c */ /* 0x000fe20003fc6270 */
[----:B------:R-:W-:-:S03]  /*6480*/  IMAD.HI.U32 R14, R6, R12, RZ ;  /* 0x0000000c060e7227 */ /* 0x000fc600078e00ff */
[C---:B------:R-:W-:Y:S01]  /*6490*/  ISETP.GT.U32.AND P0, PT, R3.reuse, R13, PT ;  /* 0x0000000d0300720c */ /* 0x040fe20003f04070 */
[----:B------:R-:W-:Y:S02]  /*64a0*/  @!P3 IMAD.IADD R4, R4, 0x1, -R3 ;  /* 0x000000010404b824 */ /* 0x000fe400078e0a03 */
[----:B------:R-:W-:Y:S02]  /*64b0*/  IMAD.MOV R14, RZ, RZ, -R14 ;  /* 0x000000ffff0e7224 */ /* 0x000fe400078e0a0e */
[----:B------:R-:W-:Y:S01]  /*64c0*/  @!P1 IMAD.MOV R0, RZ, RZ, -R0 ;  /* 0x000000ffff009224 */ /* 0x000fe200078e0a00 */
[----:B------:R-:W-:Y:S01]  /*64d0*/  ISETP.GT.U32.AND P3, PT, R3, R4, PT ;  /* 0x000000040300720c */ /* 0x000fe20003f64070 */
[----:B------:R-:W-:-:S03]  /*64e0*/  IMAD.HI.U32 R10, R6, R11, RZ ;  /* 0x0000000b060a7227 */ /* 0x000fc600078e00ff */
[----:B------:R0:W-:Y:S01]  /*64f0*/  STL [R1+0x20c], R0 ;  /* 0x00020c0001007387 */ /* 0x0001e20000100800 */
[----:B------:R-:W-:Y:S02]  /*6500*/  IMAD.MOV R19, RZ, RZ, -R19 ;  /* 0x000000ffff137224 */ /* 0x000fe400078e0a13 */
[C---:B------:R-:W-:Y:S02]  /*6510*/  IMAD R12, R3.reuse, R14, R12 ;  /* 0x0000000e030c7224 */ /* 0x040fe400078e020c */
[----:B------:R-:W-:Y:S02]  /*6520*/  IMAD.MOV R10, RZ, RZ, -R10 ;  /* 0x000000ffff0a7224 */ /* 0x000fe400078e0a0a */
[C---:B------:R-:W-:Y:S02]  /*6530*/  IMAD R15, R3.reuse, R19, R15 ;  /* 0x00000013030f7224 */ /* 0x040fe400078e020f */
[----:B------:R-:W-:Y:S01]  /*6540*/  @!P3 IMAD.IADD R4, R4, 0x1, -R3 ;  /* 0x000000010404b824 */ /* 0x000fe200078e0a03 */
[C---:B------:R-:W-:Y:S01]  /*6550*/  ISETP.GT.U32.AND P3, PT, R3.reuse, R12, PT ;  /* 0x0000000c0300720c */ /* 0x040fe20003f64070 */
[----:B0-----:R-:W-:Y:S01]  /*6560*/  IMAD.MOV.U32 R0, RZ, RZ, R16 ;  /* 0x000000ffff007224 */ /* 0x001fe200078e0010 */
[----:B------:R-:W-:Y:S01]  /*6570*/  ISETP.GT.U32.AND P1, PT, R3, R15, PT ;  /* 0x0000000f0300720c */ /* 0x000fe20003f24070 */
[----:B------:R-:W-:Y:S01]  /*6580*/  @!P4 IMAD.MOV R17, RZ, RZ, -R17 ;  /* 0x000000ffff11c224 */ /* 0x000fe200078e0a11 */
[----:B------:R-:W-:Y:S01]  /*6590*/  ISETP.GE.AND P4, PT, R9, RZ, PT ;  /* 0x000000ff0900720c */ /* 0x000fe20003f86270 */
[----:B------:R-:W-:-:S02]  /*65a0*/  @!P5 IMAD.MOV R0, RZ, RZ, -R0 ;  /* 0x000000ffff00d224 */ /* 0x000fc400078e0a00 */
[----:B------:R-:W-:Y:S01]  /*65b0*/  IMAD R11, R3, R10, R11 ;  /* 0x0000000a030b7224 */ /* 0x000fe200078e020b */
[----:B------:R-:W-:Y:S01]  /*65c0*/  STL [R1+0x208], R17 ;  /* 0x0002081101007387 */ /* 0x000fe20000100800 */
[--C-:B------:R-:W-:Y:S01]  /*65d0*/  @!P0 IMAD.IADD R13, R13, 0x1, -R3.reuse ;  /* 0x000000010d0d8824 */ /* 0x100fe200078e0a03 */
[----:B------:R-:W-:Y:S01]  /*65e0*/  ISETP.GE.AND P0, PT, R2, RZ, PT ;  /* 0x000000ff0200720c */ /* 0x000fe20003f06270 */
[----:B------:R-:W-:Y:S01]  /*65f0*/  VIADD R2, R29, 0x91 ;  /* 0x000000911d027836 */ /* 0x000fe20000000000 */
[----:B------:R0:W-:Y:S01]  /*6600*/  STL [R1+0x26c], R0 ;  /* 0x00026c0001007387 */ /* 0x0001e20000100800 */
[----:B------:R-:W-:Y:S01]  /*6610*/  ISETP.GT.U32.AND P5, PT, R3, R11, PT ;  /* 0x0000000b0300720c */ /* 0x000fe20003fa4070 */
[----:B------:R-:W-:Y:S02]  /*6620*/  VIADD R7, R29, 0x92 ;  /* 0x000000921d077836 */ /* 0x000fe40000000000 */
[--C-:B------:R-:W-:Y:S01]  /*6630*/  @!P3 IMAD.IADD R12, R12, 0x1, -R3.reuse ;  /* 0x000000010c0cb824 */ /* 0x100fe200078e0a03 */
[----:B------:R-:W-:Y:S01]  /*6640*/  IABS R14, R2 ;  /* 0x00000002000e7213 */ /* 0x000fe20000000000 */
[----:B------:R-:W-:Y:S01]  /*6650*/  @!P1 IMAD.IADD R15, R15, 0x1, -R3 ;  /* 0x000000010f0f9824 */ /* 0x000fe200078e0a03 */
[----:B------:R-:W-:Y:S01]  /*6660*/  IABS R10, R7 ;  /* 0x00000007000a7213 */ /* 0x000fe20000000000 */
[----:B------:R-:W-:Y:S01]  /*6670*/  VIADD R19, R29, 0x7f ;  /* 0x0000007f1d137836 */ /* 0x000fe20000000000 */
[----:B------:R-:W-:Y:S01]  /*6680*/  ISETP.GT.U32.AND P3, PT, R3, R12, PT ;  /* 0x0000000c0300720c */ /* 0x000fe20003f64070 */
[----:B0-----:R-:W-:Y:S01]  /*6690*/  IMAD.MOV.U32 R0, RZ, RZ, R13 ;  /* 0x000000ffff007224 */ /* 0x001fe200078e000d */
[----:B------:R-:W-:Y:S01]  /*66a0*/  ISETP.GE.AND P1, PT, R8, RZ, PT ;  /* 0x000000ff0800720c */ /* 0x000fe20003f26270 */
[----:B------:R-:W-:-:S04]  /*66b0*/  IMAD.HI.U32 R9, R6, R10, RZ ;  /* 0x0000000a06097227 */ /* 0x000fc800078e00ff */
[----:B------:R-:W-:Y:S02]  /*66c0*/  @!P2 IMAD.MOV R0, RZ, RZ, -R0 ;  /* 0x000000ffff00a224 */ /* 0x000fe400078e0a00 */
[----:B------:R-:W-:Y:S01]  /*66d0*/  @!P5 IMAD.IADD R11, R11, 0x1, -R3 ;  /* 0x000000010b0bd824 */ /* 0x000fe200078e0a03 */
[----:B------:R-:W-:Y:S01]  /*66e0*/  ISETP.GT.U32.AND P5, PT, R3, R15, PT ;  /* 0x0000000f0300720c */ /* 0x000fe20003fa4070 */
[----:B------:R-:W-:Y:S01]  /*66f0*/  IMAD.MOV R9, RZ, RZ, -R9 ;  /* 0x000000ffff097224 */ /* 0x000fe200078e0a09 */
[----:B------:R0:W-:Y:S01]  /*6700*/  STL [R1+0x270], R0 ;  /* 0x0002700001007387 */ /* 0x0001e20000100800 */
[----:B------:R-:W-:Y:S01]  /*6710*/  VIADD R8, R29, 0x90 ;  /* 0x000000901d087836 */ /* 0x000fe20000000000 */
[C---:B------:R-:W-:Y:S01]  /*6720*/  ISETP.GT.U32.AND P2, PT, R3.reuse, R11, PT ;  /* 0x0000000b0300720c */ /* 0x040fe20003f44070 */
[----:B------:R-:W-:Y:S02]  /*6730*/  IMAD R10, R3, R9, R10 ;  /* 0x00000009030a7224 */ /* 0x000fe400078e020a */
[----:B------:R-:W-:Y:S01]  /*6740*/  @!P3 IMAD.IADD R12, R12, 0x1, -R3 ;  /* 0x000000010c0cb824 */ /* 0x000fe200078e0a03 */
[----:B------:R-:W-:Y:S01]  /*6750*/  IABS R13, R8 ;  /* 0x00000008000d7213 */ /* 0x000fe20000000000 */
[----:B------:R-:W-:-:S02]  /*6760*/  VIADD R20, R29, 0x7e ;  /* 0x0000007e1d147836 */ /* 0x000fc40000000000 */
[----:B0-----:R-:W-:Y:S02]  /*6770*/  IMAD.MOV.U32 R0, RZ, RZ, R4 ;  /* 0x000000ffff007224 */ /* 0x001fe400078e0004 */
[----:B------:R-:W-:-:S04]  /*6780*/  IMAD.HI.U32 R4, R6, R14, RZ ;  /* 0x0000000e06047227 */ /* 0x000fc800078e00ff */
[----:B------:R-:W-:Y:S02]  /*6790*/  IMAD.MOV R4, RZ, RZ, -R4 ;  /* 0x000000ffff047224 */ /* 0x000fe400078e0a04 */
[----:B------:R-:W-:Y:S01]  /*67a0*/  @!P5 IMAD.IADD R15, R15, 0x1, -R3 ;  /* 0x000000010f0fd824 */ /* 0x000fe200078e0a03 */
[C---:B------:R-:W-:Y:S01]  /*67b0*/  ISETP.GT.U32.AND P5, PT, R3.reuse, R10, PT ;  /* 0x0000000a0300720c */ /* 0x040fe20003fa4070 */
[----:B------:R-:W-:Y:S02]  /*67c0*/  IMAD R14, R3, R4, R14 ;  /* 0x00000004030e7224 */ /* 0x000fe400078e020e */
[----:B------:R-:W-:Y:S02]  /*67d0*/  VIADD R4, R29, 0x8f ;  /* 0x0000008f1d047836 */ /* 0x000fe40000000000 */
[----:B------:R-:W-:Y:S01]  /*67e0*/  IMAD.HI.U32 R16, R6, R13, RZ ;  /* 0x0000000d06107227 */ /* 0x000fe200078e00ff */
[----:B------:R-:W-:-:S03]  /*67f0*/  ISETP.GT.U32.AND P3, PT, R3, R14, PT ;  /* 0x0000000e0300720c */ /* 0x000fc60003f64070 */
[----:B------:R-:W-:Y:S01]  /*6800*/  @!P6 IMAD.MOV R0, RZ, RZ, -R0 ;  /* 0x000000ffff00e224 */ /* 0x000fe200078e0a00 */
[----:B------:R-:W-:Y:S01]  /*6810*/  ISETP.GE.AND P6, PT, R7, RZ, PT ;  /* 0x000000ff0700720c */ /* 0x000fe20003fc6270 */
[--C-:B------:R-:W-:Y:S01]  /*6820*/  @!P2 IMAD.IADD R11, R11, 0x1, -R3.reuse ;  /* 0x000000010b0ba824 */ /* 0x100fe200078e0a03 */
[----:B------:R-:W-:Y:S01]  /*6830*/  ISETP.GE.AND P2, PT, R2, RZ, PT ;  /* 0x000000ff0200720c */ /* 0x000fe20003f46270 */
[----:B------:R-:W-:Y:S01]  /*6840*/  IMAD.MOV R16, RZ, RZ, -R16 ;  /* 0x000000ffff107224 */ /* 0x000fe200078e0a10 */
[----:B------:R-:W-:Y:S01]  /*6850*/  IABS R2, R4 ;  /* 0x0000000400027213 */ /* 0x000fe20000000000 */
[----:B------:R0:W-:Y:S01]  /*6860*/  STL [R1+0x278], R0 ;  /* 0x0002780001007387 */ /* 0x0001e20000100800 */
[----:B------:R-:W-:Y:S01]  /*6870*/  @!P5 IMAD.IADD R10, R10, 0x1, -R3 ;  /* 0x000000010a0ad824 */ /* 0x000fe200078e0a03 */
[----:B------:R-:W-:Y:S01]  /*6880*/  ISETP.GE.AND P5, PT, R8, RZ, PT ;  /* 0x000000ff0800720c */ /* 0x000fe20003fa6270 */
[----:B------:R-:W-:Y:S02]  /*6890*/  IMAD R13, R3, R16, R13 ;  /* 0x00000010030d7224 */ /* 0x000fe400078e020d */
[----:B------:R-:W-:-:S02]  /*68a0*/  @!P3 IMAD.IADD R14, R14, 0x1, -R3 ;  /* 0x000000010e0eb824 */ /* 0x000fc400078e0a03 */
[----:B------:R-:W-:-:S03]  /*68b0*/  IMAD.HI.U32 R8, R6, R2, RZ ;  /* 0x0000000206087227 */ /* 0x000fc600078e00ff */
[----:B------:R-:W-:Y:S01]  /*68c0*/  ISETP.GT.U32.AND P3, PT, R3, R14, PT ;  /* 0x0000000e0300720c */ /* 0x000fe20003f64070 */
[----:B0-----:R-:W-:Y:S02]  /*68d0*/  IMAD.MOV.U32 R0, RZ, RZ, R15 ;  /* 0x000000ffff007224 */ /* 0x001fe400078e000f */
[----:B------:R-:W-:Y:S02]  /*68e0*/  IMAD.MOV.U32 R15, RZ, RZ, R11 ;  /* 0x000000ffff0f7224 */ /* 0x000fe400078e000b */
[----:B------:R-:W-:Y:S02]  /*68f0*/  VIADD R7, R29, 0x8e ;  /* 0x0000008e1d077836 */ /* 0x000fe40000000000 */
[----:B------:R-:W-:Y:S01]  /*6900*/  @!P4 IMAD.MOV R0, RZ, RZ, -R0 ;  /* 0x000000ffff00c224 */ /* 0x000fe200078e0a00 */
[C---:B------:R-:W-:Y:S01]  /*6910*/  ISETP.GT.U32.AND P4, PT, R3.reuse, R10, PT ;  /* 0x0000000a0300720c */ /* 0x040fe20003f84070 */
[----:B------:R-:W-:Y:S01]  /*6920*/  @!P0 IMAD.MOV R15, RZ, RZ, -R15 ;  /* 0x000000ffff0f8224 */ /* 0x000fe200078e0a0f */
[C---:B------:R-:W-:Y:S01]  /*6930*/  ISETP.GT.U32.AND P0, PT, R3.reuse, R13, PT ;  /* 0x0000000d0300720c */ /* 0x040fe20003f04070 */
[----:B------:R-:W-:Y:S01]  /*6940*/  IMAD.MOV R8, RZ, RZ, -R8 ;  /* 0x000000ffff087224 */ /* 0x000fe200078e0a08 */
[----:B------:R-:W-:Y:S01]  /*6950*/  IABS R9, R7 ;  /* 0x0000000700097213 */ /* 0x000fe20000000000 */
[----:B------:R-:W-:Y:S01]  /*6960*/  @!P3 IMAD.IADD R14, R14, 0x1, -R3 ;  /* 0x000000010e0eb824 */ /* 0x000fe200078e0a03 */
[----:B------:R0:W-:Y:S01]  /*6970*/  STL [R1+0x274], R0 ;  /* 0x0002740001007387 */ /* 0x0001e20000100800 */
[----:B------:R-:W-:-:S02]  /*6980*/  IMAD R2, R3, R8, R2 ;  /* 0x0000000803027224 */ /* 0x000fc400078e0202 */
[----:B------:R-:W-:Y:S01]  /*6990*/  IMAD.HI.U32 R11, R6, R9, RZ ;  /* 0x00000009060b7227 */ /* 0x000fe200078e00ff */
[----:B------:R1:W-:Y:S02]  /*69a0*/  STL [R1+0x204], R15 ;  /* 0x0002040f01007387 */ /* 0x0003e40000100800 */
[----:B------:R-:W-:Y:S01]  /*69b0*/  ISETP.GT.U32.AND P3, PT, R3, R2, PT ;  /* 0x000000020300720c */ /* 0x000fe20003f64070 */
[----:B------:R-:W-:Y:S02]  /*69c0*/  IMAD.MOV R11, RZ, RZ, -R11 ;  /* 0x000000ffff0b7224 */ /* 0x000fe400078e0a0b */
[--C-:B------:R-:W-:Y:S01]  /*69d0*/  @!P4 IMAD.IADD R10, R10, 0x1, -R3.reuse ;  /* 0x000000010a0ac824 */ /* 0x100fe200078e0a03 */
[----:B------:R-:W-:Y:S01]  /*69e0*/  ISETP.GE.AND P4, PT, R7, RZ, PT ;  /* 0x000000ff0700720c */ /* 0x000fe20003f86270 */
[----:B------:R-:W-:Y:S02]  /*69f0*/  @!P0 IMAD.IADD R13, R13, 0x1, -R3 ;  /* 0x000000010d0d8824 */ /* 0x000fe400078e0a03 */
[----:B0-----:R-:W-:-:S02]  /*6a00*/  IMAD.MOV.U32 R0, RZ, RZ, R12 ;  /* 0x000000ffff007224 */ /* 0x001fc400078e000c */
[C---:B------:R-:W-:Y:S01]  /*6a10*/  IMAD R9, R3.reuse, R11, R9 ;  /* 0x0000000b03097224 */ /* 0x040fe200078e0209 */
[C---:B------:R-:W-:Y:S01]  /*6a20*/  ISETP.GT.U32.AND P0, PT, R3.reuse, R13, PT ;  /* 0x0000000d0300720c */ /* 0x040fe20003f04070 */
[----:B-1----:R-:W-:Y:S02]  /*6a30*/  IMAD.MOV.U32 R15, RZ, RZ, R10 ;  /* 0x000000ffff0f7224 */ /* 0x002fe400078e000a */
[----:B------:R-:W-:Y:S01]  /*6a40*/  @!P1 IMAD.MOV R0, RZ, RZ, -R0 ;  /* 0x000000ffff009224 */ /* 0x000fe200078e0a00 */
[----:B------:R-:W-:Y:S01]  /*6a50*/  ISETP.GE.AND P1, PT, R4, RZ, PT ;  /* 0x000000ff0400720c */ /* 0x000fe20003f26270 */
[----:B------:R-:W-:Y:S01]  /*6a60*/  @!P6 IMAD.MOV R15, RZ, RZ, -R15 ;  /* 0x000000ffff0fe224 */ /* 0x000fe200078e0a0f */
[----:B------:R-:W-:Y:S01]  /*6a70*/  ISETP.GT.U32.AND P6, PT, R3, R9, PT ;  /* 0x000000090300720c */ /* 0x000fe20003fc4070 */
[----:B------:R-:W-:Y:S01]  /*6a80*/  @!P3 IMAD.IADD R2, R2, 0x1, -R3 ;  /* 0x000000010202b824 */ /* 0x000fe200078e0a03 */
[----:B------:R0:W-:Y:S01]  /*6a90*/  STL [R1+0x24c], R0 ;  /* 0x00024c0001007387 */ /* 0x0001e20000100800 */
[----:B------:R-:W-:-:S02]  /*6aa0*/  VIADD R12, R29, 0x8d ;  /* 0x0000008d1d0c7836 */ /* 0x000fc40000000000 */
[----:B------:R-:W-:Y:S01]  /*6ab0*/  VIADD R7, R29, 0x8c ;  /* 0x0000008c1d077836 */ /* 0x000fe20000000000 */
[----:B------:R-:W-:Y:S01]  /*6ac0*/  ISETP.GT.U32.AND P3, PT, R3, R2, PT ;  /* 0x000000020300720c */ /* 0x000fe20003f64070 */
[--C-:B------:R-:W-:Y:S01]  /*6ad0*/  @!P0 IMAD.IADD R13, R13, 0x1, -R3.reuse ;  /* 0x000000010d0d8824 */ /* 0x100fe200078e0a03 */
[----:B------:R-:W-:Y:S01]  /*6ae0*/  IABS R8, R12 ;  /* 0x0000000c00087213 */ /* 0x000fe20000000000 */
[----:B------:R-:W-:Y:S01]  /*6af0*/  STL [R1+0x268], R15 ;  /* 0x0002680f01007387 */ /* 0x000fe20000100800 */
[----:B------:R-:W-:Y:S01]  /*6b00*/  IABS R11, R7 ;  /* 0x00000007000b7213 */ /* 0x000fe20000000000 */
[----:B------:R-:W-:Y:S01]  /*6b10*/  VIADD R4, R29, 0x8b ;  /* 0x0000008b1d047836 */ /* 0x000fe20000000000 */
[----:B------:R-:W-:Y:S01]  /*6b20*/  ISETP.GE.AND P0, PT, R7, RZ, PT ;  /* 0x000000ff0700720c */ /* 0x000fe20003f06270 */
[----:B0-----:R-:W-:Y:S02]  /*6b30*/  IMAD.MOV.U32 R0, RZ, RZ, R14 ;  /* 0x000000ffff007224 */ /* 0x001fe400078e000e */
[----:B------:R-:W-:Y:S01]  /*6b40*/  @!P6 IMAD.IADD R9, R9, 0x1, -R3 ;  /* 0x000000010909e824 */ /* 0x000fe200078e0a03 */
[----:B------:R-:W-:Y:S01]  /*6b50*/  IABS R10, R4 ;  /* 0x00000004000a7213 */ /* 0x000fe20000000000 */
[----:B------:R-:W-:Y:S01]  /*6b60*/  @!P2 IMAD.MOV R0, RZ, RZ, -R0 ;  /* 0x000000ffff00a224 */ /* 0x000fe200078e0a00 */
[----:B------:R-:W-:Y:S01]  /*6b70*/  ISETP.GE.AND P2, PT, R12, RZ, PT ;  /* 0x000000ff0c00720c */ /* 0x000fe20003f46270 */
[----:B------:R-:W-:Y:S01]  /*6b80*/  IMAD.HI.U32 R14, R6, R8, RZ ;  /* 0x00000008060e7227 */ /* 0x000fe200078e00ff */
[----:B------:R-:W-:-:S02]  /*6b90*/  ISETP.GT.U32.AND P6, PT, R3, R9, PT ;  /* 0x000000090300720c */ /* 0x000fc40003fc4070 */
[----:B------:R0:W-:Y:S01]  /*6ba0*/  STL [R1+0x264], R0 ;  /* 0x0002640001007387 */ /* 0x0001e20000100800 */
[----:B------:R-:W-:-:S04]  /*6bb0*/  IMAD.HI.U32 R7, R6, R11, RZ ;  /* 0x0000000b06077227 */ /* 0x000fc800078e00ff */
[----:B------:R-:W-:Y:S02]  /*6bc0*/  IMAD.MOV R14, RZ, RZ, -R14 ;  /* 0x000000ffff0e7224 */ /* 0x000fe400078e0a0e */
[----:B------:R-:W-:Y:S02]  /*6bd0*/  IMAD.MOV R7, RZ, RZ, -R7 ;  /* 0x000000ffff077224 */ /* 0x000fe400078e0a07 */
[----:B------:R-:W-:Y:S02]  /*6be0*/  @!P3 IMAD.IADD R2, R2, 0x1, -R3 ;  /* 0x000000010202b824 */ /* 0x000fe400078e0a03 */
[----:B0-----:R-:W-:Y:S02]  /*6bf0*/  IMAD.MOV.U32 R0, RZ, RZ, R13 ;  /* 0x000000ffff007224 */ /* 0x001fe400078e000d */
[C---:B------:R-:W-:Y:S02]  /*6c00*/  IMAD R8, R3.reuse, R14, R8 ;  /* 0x0000000e03087224 */ /* 0x040fe400078e0208 */
[----:B------:R-:W-:Y:S01]  /*6c10*/  @!P5 IMAD.MOV R0, RZ, RZ, -R0 ;  /* 0x000000ffff00d224 */ /* 0x000fe200078e0a00 */
[----:B------:R-:W-:Y:S01]  /*6c20*/  ISETP.GE.AND P5, PT, R4, RZ, PT ;  /* 0x000000ff0400720c */ /* 0x000fe20003fa6270 */
[C---:B------:R-:W-:Y:S01]  /*6c30*/  IMAD R11, R3.reuse, R7, R11 ;  /* 0x00000007030b7224 */ /* 0x040fe200078e020b */
[----:B------:R-:W-:Y:S01]  /*6c40*/  ISETP.GT.U32.AND P3, PT, R3, R8, PT ;  /* 0x000000080300720c */ /* 0x000fe20003f64070 */
[----:B------:R-:W-:Y:S01]  /*6c50*/  IMAD.HI.U32 R12, R6, R10, RZ ;  /* 0x0000000a060c7227 */ /* 0x000fe200078e00ff */
[----:B------:R0:W-:Y:S03]  /*6c60*/  STL [R1+0x250], R0 ;  /* 0x0002500001007387 */ /* 0x0001e60000100800 */
[----:B------:R-:W-:-:S02]  /*6c70*/  IMAD.MOV R12, RZ, RZ, -R12 ;  /* 0x000000ffff0c7224 */ /* 0x000fc400078e0a0c */
[--C-:B------:R-:W-:Y:S02]  /*6c80*/  @!P6 IMAD.IADD R9, R9, 0x1, -R3.reuse ;  /* 0x000000010909e824 */ /* 0x100fe400078e0a03 */
[----:B------:R-:W-:Y:S02]  /*6c90*/  IMAD R10, R3, R12, R10 ;  /* 0x0000000c030a7224 */ /* 0x000fe400078e020a */
[----:B------:R-:W-:Y:S02]  /*6ca0*/  VIADD R16, R29, 0x8a ;  /* 0x0000008a1d107836 */ /* 0x000fe40000000000 */
[----:B0-----:R-:W-:Y:S02]  /*6cb0*/  IMAD.MOV.U32 R0, RZ, RZ, R2 ;  /* 0x000000ffff007224 */ /* 0x001fe400078e0002 */
[----:B------:R-:W-:Y:S01]  /*6cc0*/  @!P3 IMAD.IADD R8, R8, 0x1, -R3 ;  /* 0x000000010808b824 */ /* 0x000fe200078e0a03 */
[----:B------:R-:W-:Y:S01]  /*6cd0*/  ISETP.GE.AND P6, PT, R16, RZ, PT ;  /* 0x000000ff1000720c */ /* 0x000fe20003fc6270 */
[----:B------:R-:W-:Y:S01]  /*6ce0*/  @!P1 IMAD.MOV R0, RZ, RZ, -R0 ;  /* 0x000000ffff009224 */ /* 0x000fe200078e0a00 */
[----:B------:R-:W-:Y:S01]  /*6cf0*/  ISETP.GT.U32.AND P1, PT, R3, R11, PT ;  /* 0x0000000b0300720c */ /* 0x000fe20003f24070 */
[----:B------:R-:W-:Y:S01]  /*6d00*/  VIADD R14, R29, 0x89 ;  /* 0x000000891d0e7836 */ /* 0x000fe20000000000 */
[----:B------:R-:W-:Y:S01]  /*6d10*/  ISETP.GT.U32.AND P3, PT, R3, R8, PT ;  /* 0x000000080300720c */ /* 0x000fe20003f64070 */
[C---:B------:R-:W-:Y:S01]  /*6d20*/  VIADD R4, R29.reuse, 0x88 ;  /* 0x000000881d047836 */ /* 0x040fe20000000000 */
[----:B------:R0:W-:Y:S01]  /*6d30*/  STL [R1+0x25c], R0 ;  /* 0x00025c0001007387 */ /* 0x0001e20000100800 */
[----:B------:R-:W-:Y:S01]  /*6d40*/  IABS R16, R16 ;  /* 0x0000001000107213 */ /* 0x000fe20000000000 */
[----:B------:R-:W-:Y:S01]  /*6d50*/  VIADD R12, R29, 0x87 ;  /* 0x000000871d0c7836 */ /* 0x000fe20000000000 */
[----:B------:R-:W-:-:S02]  /*6d60*/  IABS R15, R14 ;  /* 0x0000000e000f7213 */ /* 0x000fc40000000000 */
[----:B------:R-:W-:Y:S01]  /*6d70*/  IABS R7, R4 ;  /* 0x0000000400077213 */ /* 0x000fe20000000000 */
[----:B------:R-:W-:Y:S01]  /*6d80*/  IMAD.HI.U32 R17, R6, R16, RZ ;  /* 0x0000001006117227 */ /* 0x000fe200078e00ff */
[----:B------:R-:W-:-:S03]  /*6d90*/  IABS R2, R12 ;  /* 0x0000000c00027213 */ /* 0x000fc60000000000 */
[----:B0-----:R-:W-:Y:S02]  /*6da0*/  IMAD.MOV.U32 R0, RZ, RZ, R9 ;  /* 0x000000ffff007224 */ /* 0x001fe400078e0009 */
[----:B------:R-:W-:Y:S02]  /*6db0*/  @!P1 IMAD.IADD R11, R11, 0x1, -R3 ;  /* 0x000000010b0b9824 */ /* 0x000fe400078e0a03 */
[----:B------:R-:W-:Y:S01]  /*6dc0*/  @!P4 IMAD.MOV R0, RZ, RZ, -R0 ;  /* 0x000000ffff00c224 */ /* 0x000fe200078e0a00 */
[C---:B------:R-:W-:Y:S01]  /*6dd0*/  ISETP.GT.U32.AND P4, PT, R3.reuse, R10, PT ;  /* 0x0000000a0300720c */ /* 0x040fe20003f84070 */
[----:B------:R-:W-:Y:S01]  /*6de0*/  IMAD.MOV R17, RZ, RZ, -R17 ;  /* 0x000000ffff117224 */ /* 0x000fe200078e0a11 */
[----:B------:R-:W-:Y:S01]  /*6df0*/  ISETP.GT.U32.AND P1, PT, R3, R11, PT ;  /* 0x0000000b0300720c */ /* 0x000fe20003f24070 */
[----:B------:R-:W-:Y:S01]  /*6e00*/  IMAD.HI.U32 R13, R6, R15, RZ ;  /* 0x0000000f060d7227 */ /* 0x000fe200078e00ff */
[----:B------:R0:W-:Y:S03]  /*6e10*/  STL [R1+0x254], R0 ;  /* 0x0002540001007387 */ /* 0x0001e60000100800 */
[----:B------:R-:W-:Y:S01]  /*6e20*/  @!P3 IMAD.IADD R8, R8, 0x1, -R3 ;  /* 0x000000010808b824 */ /* 0x000fe200078e0a03 */
[----:B------:R-:W-:Y:S01]  /*6e30*/  ISETP.GE.AND P3, PT, R14, RZ, PT ;  /* 0x000000ff0e00720c */ /* 0x000fe20003f66270 */
[----:B------:R-:W-:-:S04]  /*6e40*/  IMAD.HI.U32 R9, R6, R7, RZ ;  /* 0x0000000706097227 */ /* 0x000fc800078e00ff */
[--C-:B------:R-:W-:Y:S02]  /*6e50*/  @!P4 IMAD.IADD R10, R10, 0x1, -R3.reuse ;  /* 0x000000010a0ac824 */ /* 0x100fe400078e0a03 */
[----:B------:R-:W-:Y:S02]  /*6e60*/  @!P1 IMAD.IADD R11, R11, 0x1, -R3 ;  /* 0x000000010b0b9824 */ /* 0x000fe400078e0a03 */
[C---:B------:R-:W-:Y:S01]  /*6e70*/  IMAD R14, R3.reuse, R17, R16 ;  /* 0x00000011030e7224 */ /* 0x040fe200078e0210 */
[C---:B------:R-:W-:Y:S01]  /*6e80*/  ISETP.GT.U32.AND P4, PT, R3.reuse, R10, PT ;  /* 0x0000000a0300720c */ /* 0x040fe20003f84070 */
[----:B------:R-:W-:Y:S02]  /*6e90*/  IMAD.MOV R13, RZ, RZ, -R13 ;  /* 0x000000ffff0d7224 */ /* 0x000fe400078e0a0d */
[----:B0-----:R-:W-:Y:S01]  /*6ea0*/  IMAD.MOV.U32 R0, RZ, RZ, R11 ;  /* 0x000000ffff007224 */ /* 0x001fe200078e000b */
[----:B------:R-:W-:Y:S01]  /*6eb0*/  ISETP.GT.U32.AND P1, PT, R3, R14, PT ;  /* 0x0000000e0300720c */ /* 0x000fe20003f24070 */
[----:B------:R-:W-:-:S02]  /*6ec0*/  IMAD.MOV.U32 R18, RZ, RZ, R8 ;  /* 0x000000ffff127224 */ /* 0x000fc400078e0008 */
[----:B------:R-:W-:Y:S02]  /*6ed0*/  IMAD.MOV R9, RZ, RZ, -R9 ;  /* 0x000000ffff097224 */ /* 0x000fe400078e0a09 */
[----:B------:R-:W-:Y:S02]  /*6ee0*/  IMAD R15, R3, R13, R15 ;  /* 0x0000000d030f7224 */ /* 0x000fe400078e020f */
[----:B------:R-:W-:-:S04]  /*6ef0*/  IMAD.HI.U32 R13, R6, R2, RZ ;  /* 0x00000002060d7227 */ /* 0x000fc800078e00ff */
[----:B------:R-:W-:Y:S01]  /*6f00*/  @!P0 IMAD.MOV R0, RZ, RZ, -R0 ;  /* 0x000000ffff008224 */ /* 0x000fe200078e0a00 */
[----:B------:R-:W-:Y:S01]  /*6f10*/  ISETP.GE.AND P0, PT, R4, RZ, PT ;  /* 0x000000ff0400720c */ /* 0x000fe20003f06270 */
[----:B------:R-:W-:Y:S01]  /*6f20*/  @!P2 IMAD.MOV R18, RZ, RZ, -R18 ;  /* 0x000000ffff12a224 */ /* 0x000fe200078e0a12 */
[C---:B------:R-:W-:Y:S01]  /*6f30*/  ISETP.GT.U32.AND P2, PT, R3.reuse, R15, PT ;  /* 0x0000000f0300720c */ /* 0x040fe20003f44070 */
[C---:B------:R-:W-:Y:S02]  /*6f40*/  IMAD R4, R3.reuse, R9, R7 ;  /* 0x0000000903047224 */ /* 0x040fe400078e0207 */
[----:B------:R-:W-:Y:S01]  /*6f50*/  IMAD.MOV R8, RZ, RZ, -R13 ;  /* 0x000000ffff087224 */ /* 0x000fe200078e0a0d */
[----:B------:R-:W-:Y:S01]  /*6f60*/  STL [R1+0x200], R18 ;  /* 0x0002001201007387 */ /* 0x000fe20000100800 */
[--C-:B------:R-:W-:Y:S01]  /*6f70*/  @!P4 IMAD.IADD R10, R10, 0x1, -R3.reuse ;  /* 0x000000010a0ac824 */ /* 0x100fe200078e0a03 */
[C---:B------:R-:W-:Y:S01]  /*6f80*/  ISETP.GT.U32.AND P4, PT, R3.reuse, R4, PT ;  /* 0x000000040300720c */ /* 0x040fe20003f84070 */
[----:B------:R-:W-:Y:S01]  /*6f90*/  IMAD R2, R3, R8, R2 ;  /* 0x0000000803027224 */ /* 0x000fe200078e0202 */
[----:B------:R0:W-:Y:S01]  /*6fa0*/  STL [R1+0x244], R0 ;  /* 0x0002440001007387 */ /* 0x0001e20000100800 */
[----:B------:R-:W-:-:S02]  /*6fb0*/  @!P1 IMAD.IADD R14, R14, 0x1, -R3 ;  /* 0x000000010e0e9824 */ /* 0x000fc400078e0a03 */
[----:B------:R-:W-:Y:S02]  /*6fc0*/  VIADD R7, R29, 0x86 ;  /* 0x000000861d077836 */ /* 0x000fe40000000000 */
[--C-:B------:R-:W-:Y:S01]  /*6fd0*/  @!P2 IMAD.IADD R15, R15, 0x1, -R3.reuse ;  /* 0x000000010f0fa824 */ /* 0x100fe200078e0a03 */
[----:B------:R-:W-:Y:S01]  /*6fe0*/  ISETP.GT.U32.AND P1, PT, R3, R14, PT ;  /* 0x0000000e0300720c */ /* 0x000fe20003f24070 */
[C---:B------:R-:W-:Y:S01]  /*6ff0*/  VIADD R8, R29.reuse, 0x85 ;  /* 0x000000851d087836 */ /* 0x040fe20000000000 */
[----:B------:R-:W-:Y:S01]  /*7000*/  IABS R13, R7 ;  /* 0x00000007000d7213 */ /* 0x000fe20000000000 */
[----:B------:R-:W-:Y:S01]  /*7010*/  VIADD R9, R29, 0x84 ;  /* 0x000000841d097836 */ /* 0x000fe20000000000 */
[C---:B------:R-:W-:Y:S01]  /*7020*/  ISETP.GT.U32.AND P2, PT, R3.reuse, R15, PT ;  /* 0x0000000f0300720c */ /* 0x040fe20003f44070 */
[----:B0-----:R-:W-:Y:S01]  /*7030*/  IMAD.MOV.U32 R0, RZ, RZ, R10 ;  /* 0x000000ffff007224 */ /* 0x001fe200078e000a */
[----:B------:R-:W-:Y:S01]  /*7040*/  IABS R10, R8 ;  /* 0x00000008000a7213 */ /* 0x000fe20000000000 */
[----:B------:R-:W-:Y:S01]  /*7050*/  @!P4 IMAD.IADD R4, R4, 0x1, -R3 ;  /* 0x000000010404c824 */ /* 0x000fe200078e0a03 */
[----:B------:R-:W-:Y:S01]  /*7060*/  IABS R11, R9 ;  /* 0x00000009000b7213 */ /* 0x000fe20000000000 */
[----:B------:R-:W-:Y:S01]  /*7070*/  @!P5 IMAD.MOV R0, RZ, RZ, -R0 ;  /* 0x000000ffff00d224 */ /* 0x000fe200078e0a00 */
[C---:B------:R-:W-:Y:S01]  /*7080*/  ISETP.GT.U32.AND P5, PT, R3.reuse, R2, PT ;  /* 0x000000020300720c */ /* 0x040fe20003fa4070 */
        /* <DEDUP_REMOVED lines=8> */
[C---:B------:R-:W-:Y:S02]  /*7110*/  IMAD R13, R3.reuse, R16, R13 ;  /* 0x00000010030d7224 */ /* 0x040fe400078e020d */
[----:B------:R-:W-:Y:S01]  /*7120*/  IMAD.MOV R12, RZ, RZ, -R12 ;  /* 0x000000ffff0c7224 */ /* 0x000fe200078e0a0c */
[----:B------:R-:W-:Y:S01]  /*7130*/  ISETP.GT.U32.AND P5, PT, R3, R2, PT ;  /* 0x000000020300720c */ /* 0x000fe20003fa4070 */
[--C-:B------:R-:W-:Y:S01]  /*7140*/  @!P4 IMAD.IADD R4, R4, 0x1, -R3.reuse ;  /* 0x000000010404c824 */ /* 0x100fe200078e0a03 */
[----:B------:R-:W-:Y:S01]  /*7150*/  ISETP.GE.AND P4, PT, R9, RZ, PT ;  /* 0x000000ff0900720c */ /* 0x000fe20003f86270 */
[----:B------:R-:W-:Y:S01]  /*7160*/  @!P2 IMAD.IADD R15, R15, 0x1, -R3 ;  /* 0x000000010f0fa824 */ /* 0x000fe200078e0a03 */
[C---:B------:R-:W-:Y:S01]  /*7170*/  ISETP.GT.U32.AND P2, PT, R3.reuse, R13, PT ;  /* 0x0000000d0300720c */ /* 0x040fe20003f44070 */
[----:B------:R-:W-:-:S02]  /*7180*/  IMAD R9, R3, R12, R10 ;  /* 0x0000000c03097224 */ /* 0x000fc400078e020a */
[----:B------:R-:W-:Y:S02]  /*7190*/  IMAD.MOV.U32 R17, RZ, RZ, R14 ;  /* 0x000000ffff117224 */ /* 0x000fe400078e000e */
[----:B0-----:R-:W-:Y:S02]  /*71a0*/  IMAD.MOV.U32 R0, RZ, RZ, R15 ;  /* 0x000000ffff007224 */ /* 0x001fe400078e000f */
[----:B------:R-:W-:Y:S01]  /*71b0*/  @!P6 IMAD.MOV R17, RZ, RZ, -R17 ;  /* 0x000000ffff11e224 */ /* 0x000fe200078e0a11 */
[----:B------:R-:W-:Y:S01]  /*71c0*/  ISETP.GE.AND P6, PT, R7, RZ, PT ;  /* 0x000000ff0700720c */ /* 0x000fe20003fc6270 */
[--C-:B------:R-:W-:Y:S01]  /*71d0*/  @!P5 IMAD.IADD R2, R2, 0x1, -R3.reuse ;  /* 0x000000010202d824 */ /* 0x100fe200078e0a03 */
[----:B------:R-:W-:Y:S01]  /*71e0*/  ISETP.GT.U32.AND P5, PT, R3, R9, PT ;  /* 0x000000090300720c */ /* 0x000fe20003fa4070 */
[----:B------:R-:W-:Y:S01]  /*71f0*/  VIADD R7, R29, 0x83 ;  /* 0x000000831d077836 */ /* 0x000fe20000000000 */
[----:B------:R-:W-:Y:S01]  /*7200*/  STL [R1+0x1fc], R17 ;  /* 0x0001fc1101007387 */ /* 0x000fe20000100800 */
[----:B------:R-:W-:-:S02]  /*7210*/  @!P2 IMAD.IADD R13, R13, 0x1, -R3 ;  /* 0x000000010d0da824 */ /* 0x000fc400078e0a03 */
[----:B------:R-:W-:Y:S01]  /*7220*/  IMAD.MOV.U32 R15, RZ, RZ, R4 ;  /* 0x000000ffff0f7224 */ /* 0x000fe200078e0004 */
[----:B------:R-:W-:Y:S01]  /*7230*/  IABS R10, R7 ;  /* 0x00000007000a7213 */ /* 0x000fe20000000000 */
[----:B------:R-:W-:Y:S01]  /*7240*/  VIADD R4, R29, 0x82 ;  /* 0x000000821d047836 */ /* 0x000fe20000000000 */
[----:B------:R-:W-:Y:S01]  /*7250*/  ISETP.GT.U32.AND P2, PT, R3, R13, PT ;  /* 0x0000000d0300720c */ /* 0x000fe20003f44070 */
[----:B------:R-:W-:-:S03]  /*7260*/  IMAD.HI.U32 R14, R6, R11, RZ ;  /* 0x0000000b060e7227 */ /* 0x000fc600078e00ff */
[----:B------:R-:W-:Y:S01]  /*7270*/  IABS R21, R4 ;  /* 0x0000000400157213 */ /* 0x000fe20000000000 */
[----:B------:R-:W-:Y:S02]  /*7280*/  @!P5 IMAD.IADD R9, R9, 0x1, -R3 ;  /* 0x000000010909d824 */ /* 0x000fe400078e0a03 */
[----:B------:R-:W-:Y:S01]  /*7290*/  @!P3 IMAD.MOV R0, RZ, RZ, -R0 ;  /* 0x000000ffff00b224 */ /* 0x000fe200078e0a00 */
[----:B------:R-:W-:Y:S01]  /*72a0*/  ISETP.GE.AND P3, PT, R8, RZ, PT ;  /* 0x000000ff0800720c */ /* 0x000fe20003f66270 */
[----:B------:R-:W-:Y:S01]  /*72b0*/  IMAD.MOV R14, RZ, RZ, -R14 ;  /* 0x000000ffff0e7224 */ /* 0x000fe200078e0a0e */
[C---:B------:R-:W-:Y:S01]  /*72c0*/  ISETP.GT.U32.AND P5, PT, R3.reuse, R9, PT ;  /* 0x000000090300720c */ /* 0x040fe20003fa4070 */
[----:B------:R-:W-:Y:S01]  /*72d0*/  IMAD.HI.U32 R8, R6, R10, RZ ;  /* 0x0000000a06087227 */ /* 0x000fe200078e00ff */
[----:B------:R0:W-:Y:S03]  /*72e0*/  STL [R1+0x238], R0 ;  /* 0x0002380001007387 */ /* 0x0001e60000100800 */
[----:B------:R-:W-:-:S02]  /*72f0*/  IMAD R11, R3, R14, R11 ;  /* 0x0000000e030b7224 */ /* 0x000fc400078e020b */
[----:B------:R-:W-:Y:S02]  /*7300*/  IMAD.MOV R8, RZ, RZ, -R8 ;  /* 0x000000ffff087224 */ /* 0x000fe400078e0a08 */
[----:B------:R-:W-:Y:S01]  /*7310*/  @!P2 IMAD.IADD R13, R13, 0x1, -R3 ;  /* 0x000000010d0da824 */ /* 0x000fe200078e0a03 */
[C---:B------:R-:W-:Y:S01]  /*7320*/  ISETP.GT.U32.AND P2, PT, R3.reuse, R11, PT ;  /* 0x0000000b0300720c */ /* 0x040fe20003f44070 */
[----:B------:R-:W-:Y:S02]  /*7330*/  IMAD R10, R3, R8, R10 ;  /* 0x00000008030a7224 */ /* 0x000fe400078e020a */
[----:B0-----:R-:W-:Y:S02]  /*7340*/  IMAD.MOV.U32 R0, RZ, RZ, R2 ;  /* 0x000000ffff007224 */ /* 0x001fe400078e0002 */
[----:B------:R-:W-:-:S04]  /*7350*/  IMAD.HI.U32 R2, R6, R21, RZ ;  /* 0x0000001506027227 */ /* 0x000fc800078e00ff */
[----:B------:R-:W-:Y:S02]  /*7360*/  IMAD.MOV R2, RZ, RZ, -R2 ;  /* 0x000000ffff027224 */ /* 0x000fe400078e0a02 */
[----:B------:R-:W-:Y:S01]  /*7370*/  @!P5 IMAD.IADD R9, R9, 0x1, -R3 ;  /* 0x000000010909d824 */ /* 0x000fe200078e0a03 */
[C---:B------:R-:W-:Y:S01]  /*7380*/  ISETP.GT.U32.AND P5, PT, R3.reuse, R10, PT ;  /* 0x0000000a0300720c */ /* 0x040fe20003fa4070 */
[C---:B------:R-:W-:Y:S02]  /*7390*/  IMAD R21, R3.reuse, R2, R21 ;  /* 0x0000000203157224 */ /* 0x040fe400078e0215 */
[----:B------:R-:W-:Y:S02]  /*73a0*/  IMAD.MOV.U32 R14, RZ, RZ, R13 ;  /* 0x000000ffff0e7224 */ /* 0x000fe400078e000d */
[----:B------:R-:W-:Y:S01]  /*73b0*/  @!P1 IMAD.MOV R0, RZ, RZ, -R0 ;  /* 0x000000ffff009224 */ /* 0x000fe200078e0a00 */
[----:B------:R-:W-:Y:S01]  /*73c0*/  ISETP.GE.AND P1, PT, R4, RZ, PT ;  /* 0x000000ff0400720c */ /* 0x000fe20003f26270 */
[----:B------:R-:W-:Y:S01]  /*73d0*/  @!P6 IMAD.MOV R14, RZ, RZ, -R14 ;  /* 0x000000ffff0ee224 */ /* 0x000fe200078e0a0e */
[----:B------:R-:W-:Y:S01]  /*73e0*/  ISETP.GT.U32.AND P6, PT, R3, R21, PT ;  /* 0x000000150300720c */ /* 0x000fe20003fc4070 */
[----:B------:R-:W-:-:S02]  /*73f0*/  @!P2 IMAD.IADD R11, R11, 0x1, -R3 ;  /* 0x000000010b0ba824 */ /* 0x000fc400078e0a03 */
[----:B------:R-:W-:Y:S02]  /*7400*/  VIADD R4, R29, 0x81 ;  /* 0x000000811d047836 */ /* 0x000fe40000000000 */
[----:B------:R-:W-:Y:S01]  /*7410*/  @!P0 IMAD.MOV R15, RZ, RZ, -R15 ;  /* 0x000000ffff0f8224 */ /* 0x000fe200078e0a0f */
[----:B------:R-:W-:Y:S01]  /*7420*/  ISETP.GE.AND P0, PT, R7, RZ, PT ;  /* 0x000000ff0700720c */ /* 0x000fe20003f06270 */
[----:B------:R-:W-:Y:S01]  /*7430*/  VIADD R7, R29, 0x80 ;  /* 0x000000801d077836 */ /* 0x000fe20000000000 */
[----:B------:R-:W-:Y:S01]  /*7440*/  ISETP.GT.U32.AND P2, PT, R3, R11, PT ;  /* 0x0000000b0300720c */ /* 0x000fe20003f44070 */
[--C-:B------:R-:W-:Y:S01]  /*7450*/  @!P5 IMAD.IADD R10, R10, 0x1, -R3.reuse ;  /* 0x000000010a0ad824 */ /* 0x100fe200078e0a03 */
[----:B------:R-:W-:Y:S01]  /*7460*/  IABS R12, R4 ;  /* 0x00000004000c7213 */ /* 0x000fe20000000000 */
[----:B------:R0:W-:Y:S01]  /*7470*/  STL [R1+0x23c], R15 ;  /* 0x00023c0f01007387 */ /* 0x0001e20000100800 */
[----:B------:R-:W-:Y:S01]  /*7480*/  IABS R16, R7 ;  /* 0x0000000700107213 */ /* 0x000fe20000000000 */
[----:B------:R-:W-:Y:S01]  /*7490*/  @!P6 IMAD.IADD R21, R21, 0x1, -R3 ;  /* 0x000000011515e824 */ /* 0x000fe200078e0a03 */
[C---:B------:R-:W-:Y:S01]  /*74a0*/  ISETP.GT.U32.AND P5, PT, R3.reuse, R10, PT ;  /* 0x0000000a0300720c */ /* 0x040fe20003fa4070 */
[C---:B------:R-:W-:Y:S01]  /*74b0*/  IMAD.HI.U32 R8, R6.reuse, R12, RZ ;  /* 0x0000000c06087227 */ /* 0x040fe200078e00ff */
[----:B------:R1:W-:Y:S02]  /*74c0*/  STL [R1+0x240], R0 ;  /* 0x0002400001007387 */ /* 0x0003e40000100800 */
[----:B------:R-:W-:Y:S01]  /*74d0*/  ISETP.GT.U32.AND P6, PT, R3, R21, PT ;  /* 0x000000150300720c */ /* 0x000fe20003fc4070 */
[----:B------:R-:W-:Y:S01]  /*74e0*/  IMAD.HI.U32 R2, R6, R16, RZ ;  /* 0x0000001006027227 */ /* 0x000fe200078e00ff */
[----:B------:R-:W-:Y:S01]  /*74f0*/  STL [R1+0x230], R14 ;  /* 0x0002300e01007387 */ /* 0x000fe20000100800 */
[----:B0-----:R-:W-:-:S02]  /*7500*/  IABS R15, R20 ;  /* 0x00000014000f7213 */ /* 0x001fc40000000000 */
[----:B------:R-:W-:Y:S02]  /*7510*/  IMAD.MOV R8, RZ, RZ, -R8 ;  /* 0x000000ffff087224 */ /* 0x000fe400078e0a08 */
[--C-:B------:R-:W-:Y:S01]  /*7520*/  @!P2 IMAD.IADD R11, R11, 0x1, -R3.reuse ;  /* 0x000000010b0ba824 */ /* 0x100fe200078e0a03 */
[----:B------:R-:W-:Y:S01]  /*7530*/  ISETP.GE.AND P2, PT, R7, RZ, PT ;  /* 0x000000ff0700720c */ /* 0x000fe20003f46270 */
[----:B------:R-:W-:Y:S01]  /*7540*/  IMAD.MOV R2, RZ, RZ, -R2 ;  /* 0x000000ffff027224 */ /* 0x000fe200078e0a02 */
[----:B------:R-:W-:Y:S01]  /*7550*/  IABS R7, R19 ;  /* 0x0000001300077213 */ /* 0x000fe20000000000 */
[C---:B------:R-:W-:Y:S02]  /*7560*/  IMAD R12, R3.reuse, R8, R12 ;  /* 0x00000008030c7224 */ /* 0x040fe400078e020c */
[C---:B------:R-:W-:Y:S02]  /*7570*/  IMAD R16, R3.reuse, R2, R16 ;  /* 0x0000000203107224 */ /* 0x040fe400078e0210 */
[----:B------:R-:W-:Y:S01]  /*7580*/  @!P5 IMAD.IADD R10, R10, 0x1, -R3 ;  /* 0x000000010a0ad824 */ /* 0x000fe200078e0a03 */
[----:B------:R-:W-:Y:S01]  /*7590*/  ISETP.GT.U32.AND P5, PT, R3, R12, PT ;  /* 0x0000000c0300720c */ /* 0x000fe20003fa4070 */
[----:B-1----:R-:W-:-:S02]  /*75a0*/  IMAD.MOV.U32 R0, RZ, RZ, R9 ;  /* 0x000000ffff007224 */ /* 0x002fc400078e0009 */
[----:B------:R-:W-:-:S04]  /*75b0*/  IMAD.HI.U32 R9, R6, R7, RZ ;  /* 0x0000000706097227 */ /* 0x000fc800078e00ff */
[----:B------:R-:W-:Y:S01]  /*75c0*/  @!P6 IMAD.IADD R21, R21, 0x1, -R3 ;  /* 0x000000011515e824 */ /* 0x000fe200078e0a03 */
[C---:B------:R-:W-:Y:S01]  /*75d0*/  ISETP.GT.U32.AND P6, PT, R3.reuse, R16, PT ;  /* 0x000000100300720c */ /* 0x040fe20003fc4070 */
[----:B------:R-:W-:Y:S01]  /*75e0*/  @!P3 IMAD.MOV R0, RZ, RZ, -R0 ;  /* 0x000000ffff00b224 */ /* 0x000fe200078e0a00 */
[----:B------:R-:W-:Y:S01]  /*75f0*/  ISETP.GE.AND P3, PT, R4, RZ, PT ;  /* 0x000000ff0400720c */ /* 0x000fe20003f66270 */
[----:B------:R-:W-:Y:S02]  /*7600*/  IMAD.MOV R9, RZ, RZ, -R9 ;  /* 0x000000ffff097224 */ /* 0x000fe400078e0a09 */
[----:B------:R-:W-:Y:S01]  /*7610*/  IMAD.HI.U32 R23, R6, R15, RZ ;  /* 0x0000000f06177227 */ /* 0x000fe200078e00ff */
[----:B------:R0:W-:Y:S03]  /*7620*/  STL [R1+0x234], R0 ;  /* 0x0002340001007387 */ /* 0x0001e60000100800 */
[----:B------:R-:W-:-:S02]  /*7630*/  IMAD R7, R3, R9, R7 ;  /* 0x0000000903077224 */ /* 0x000fc400078e0207 */
[----:B------:R-:W-:Y:S02]  /*7640*/  IMAD.MOV R23, RZ, RZ, -R23 ;  /* 0x000000ffff177224 */ /* 0x000fe400078e0a17 */
[C---:B------:R-:W-:Y:S02]  /*7650*/  VIADD R4, R29.reuse, 0x7d ;  /* 0x0000007d1d047836 */ /* 0x040fe40000000000 */
[----:B------:R-:W-:Y:S02]  /*7660*/  VIADD R18, R29, 0x7c ;  /* 0x0000007c1d127836 */ /* 0x000fe40000000000 */
[----:B0-----:R-:W-:Y:S01]  /*7670*/  IMAD.MOV.U32 R0, RZ, RZ, R11 ;  /* 0x000000ffff007224 */ /* 0x001fe200078e000b */
[----:B------:R-:W-:Y:S01]  /*7680*/  IABS R17, R4 ;  /* 0x0000000400117213 */ /* 0x000fe20000000000 */
[----:B------:R-:W-:Y:S01]  /*7690*/  @!P5 IMAD.IADD R12, R12, 0x1, -R3 ;  /* 0x000000010c0cd824 */ /* 0x000fe200078e0a03 */
[C---:B------:R-:W-:Y:S01]  /*76a0*/  ISETP.GT.U32.AND P5, PT, R3.reuse, R7, PT ;  /* 0x000000070300720c */ /* 0x040fe20003fa4070 */
[C---:B------:R-:W-:Y:S01]  /*76b0*/  IMAD R15, R3.reuse, R23, R15 ;  /* 0x00000017030f7224 */ /* 0x040fe200078e020f */
[----:B------:R-:W-:Y:S01]  /*76c0*/  IABS R8, R18 ;  /* 0x0000001200087213 */ /* 0x000fe20000000000 */
[----:B------:R-:W-:Y:S01]  /*76d0*/  @!P4 IMAD.MOV R0, RZ, RZ, -R0 ;  /* 0x000000ffff00c224 */ /* 0x000fe200078e0a00 */
[C---:B------:R-:W-:Y:S01]  /*76e0*/  ISETP.GT.U32.AND P4, PT, R3.reuse, R12, PT ;  /* 0x0000000c0300720c */ /* 0x040fe20003f84070 */
[----:B------:R-:W-:Y:S01]  /*76f0*/  @!P6 IMAD.IADD R16, R16, 0x1, -R3 ;  /* 0x000000011010e824 */ /* 0x000fe200078e0a03 */
[----:B------:R-:W-:Y:S01]  /*7700*/  ISETP.GT.U32.AND P6, PT, R3, R15, PT ;  /* 0x0000000f0300720c */ /* 0x000fe20003fc4070 */
[----:B------:R-:W-:Y:S01]  /*7710*/  IMAD.HI.U32 R22, R6, R17, RZ ;  /* 0x0000001106167227 */ /* 0x000fe200078e00ff */
[----:B------:R0:W-:Y:S03]  /*7720*/  STL [R1+0x1f8], R0 ;  /* 0x0001f80001007387 */ /* 0x0001e60000100800 */
[----:B------:R-:W-:-:S02]  /*7730*/  VIADD R13, R29, 0x7b ;  /* 0x0000007b1d0d7836 */ /* 0x000fc40000000000 */
[----:B------:R-:W-:-:S03]  /*7740*/  IMAD.HI.U32 R9, R6, R8, RZ ;  /* 0x0000000806097227 */ /* 0x000fc600078e00ff */
[----:B------:R-:W-:Y:S01]  /*7750*/  IABS R2, R13 ;  /* 0x0000000d00027213 */ /* 0x000fe20000000000 */
[----:B------:R-:W-:Y:S02]  /*7760*/  IMAD.MOV R22, RZ, RZ, -R22 ;  /* 0x000000ffff167224 */ /* 0x000fe400078e0a16 */
[----:B0-----:R-:W-:Y:S02]  /*7770*/  IMAD.MOV.U32 R0, RZ, RZ, R10 ;  /* 0x000000ffff007224 */ /* 0x001fe400078e000a */
[----:B------:R-:W-:Y:S02]  /*7780*/  IMAD.MOV R23, RZ, RZ, -R9 ;  /* 0x000000ffff177224 */ /* 0x000fe400078e0a09 */
[----:B------:R-:W-:Y:S02]  /*7790*/  @!P0 IMAD.MOV R0, RZ, RZ, -R0 ;  /* 0x000000ffff008224 */ /* 0x000fe400078e0a00 */
[----:B------:R-:W-:Y:S01]  /*77a0*/  @!P5 IMAD.IADD R7, R7, 0x1, -R3 ;  /* 0x000000010707d824 */ /* 0x000fe200078e0a03 */
[C---:B------:R-:W-:Y:S01]  /*77b0*/  ISETP.GT.U32.AND P5, PT, R3.reuse, R16, PT ;  /* 0x000000100300720c */ /* 0x040fe20003fa4070 */
[C---:B------:R-:W-:Y:S01]  /*77c0*/  IMAD R9, R3.reuse, R22, R17 ;  /* 0x0000001603097224 */ /* 0x040fe200078e0211 */
[----:B------:R0:W-:Y:S01]  /*77d0*/  STL [R1+0x1f4], R0 ;  /* 0x0001f40001007387 */ /* 0x0001e20000100800 */
[----:B------:R-:W-:-:S02]  /*77e0*/  IMAD R8, R3, R23, R8 ;  /* 0x0000001703087224 */ /* 0x000fc400078e0208 */
[----:B------:R-:W-:Y:S01]  /*77f0*/  @!P6 IMAD.IADD R15, R15, 0x1, -R3 ;  /* 0x000000010f0fe824 */ /* 0x000fe200078e0a03 */
[----:B------:R-:W-:Y:S01]  /*7800*/  ISETP.GT.U32.AND P6, PT, R3, R7, PT ;  /* 0x000000070300720c */ /* 0x000fe20003fc4070 */
[----:B------:R-:W-:-:S03]  /*7810*/  IMAD.HI.U32 R14, R6, R2, RZ ;  /* 0x00000002060e7227 */ /* 0x000fc600078e00ff */
[C---:B------:R-:W-:Y:S01]  /*7820*/  ISETP.GT.U32.AND P0, PT, R3.reuse, R15, PT ;  /* 0x0000000f0300720c */ /* 0x040fe20003f04070 */
[----:B------:R-:W-:Y:S01]  /*7830*/  @!P4 IMAD.IADD R12, R12, 0x1, -R3 ;  /* 0x000000010c0cc824 */ /* 0x000fe200078e0a03 */
[C---:B------:R-:W-:Y:S01]  /*7840*/  ISETP.GT.U32.AND P4, PT, R3.reuse, R8, PT ;  /* 0x000000080300720c */ /* 0x040fe20003f84070 */
[----:B0-----:R-:W-:Y:S02]  /*7850*/  IMAD.MOV.U32 R0, RZ, RZ, R21 ;  /* 0x000000ffff007224 */ /* 0x001fe400078e0015 */
[----:B------:R-:W-:Y:S02]  /*7860*/  IMAD.MOV R17, RZ, RZ, -R14 ;  /* 0x000000ffff117224 */ /* 0x000fe400078e0a0e */
[----:B------:R-:W-:Y:S01]  /*7870*/  @!P1 IMAD.MOV R0, RZ, RZ, -R0 ;  /* 0x000000ffff009224 */ /* 0x000fe200078e0a00 */
[C---:B------:R-:W-:Y:S01]  /*7880*/  ISETP.GT.U32.AND P1, PT, R3.reuse, R9, PT ;  /* 0x000000090300720c */ /* 0x040fe20003f24070 */
[----:B------:R-:W-:Y:S02]  /*7890*/  IMAD R2, R3, R17, R2 ;  /* 0x0000001103027224 */ /* 0x000fe400078e0202 */
[----:B------:R-:W-:Y:S01]  /*78a0*/  VIADD R14, R29, 0x7a ;  /* 0x0000007a1d0e7836 */ /* 0x000fe20000000000 */
[----:B------:R0:W-:Y:S01]  /*78b0*/  STL [R1+0x1f0], R0 ;  /* 0x0001f00001007387 */ /* 0x0001e20000100800 */
[--C-:B------:R-:W-:Y:S01]  /*78c0*/  @!P5 IMAD.IADD R16, R16, 0x1, -R3.reuse ;  /* 0x000000011010d824 */ /* 0x100fe200078e0a03 */
[----:B------:R-:W-:Y:S01]  /*78d0*/  ISETP.GE.AND P5, PT, R19, RZ, PT ;  /* 0x000000ff1300720c */ /* 0x000fe20003fa6270 */
[----:B------:R-:W-:Y:S01]  /*78e0*/  @!P6 IMAD.IADD R7, R7, 0x1, -R3 ;  /* 0x000000010707e824 */ /* 0x000fe200078e0a03 */
[----:B------:R-:W-:Y:S01]  /*78f0*/  ISETP.GT.U32.AND P6, PT, R3, R2, PT ;  /* 0x000000020300720c */ /* 0x000fe20003fc4070 */
[----:B------:R-:W-:Y:S01]  /*7900*/  IMAD.MOV.U32 R22, RZ, RZ, R12 ;  /* 0x000000ffff167224 */ /* 0x000fe200078e000c */
[----:B------:R-:W-:Y:S01]  /*7910*/  IABS R17, R14 ;  /* 0x0000000e00117213 */ /* 0x000fe20000000000 */
[----:B------:R-:W-:-:S02]  /*7920*/  VIADD R11, R29, 0x79 ;  /* 0x000000791d0b7836 */ /* 0x000fc40000000000 */
[--C-:B------:R-:W-:Y:S01]  /*7930*/  @!P1 IMAD.IADD R9, R9, 0x1, -R3.reuse ;  /* 0x0000000109099824 */ /* 0x100fe200078e0a03 */
[----:B------:R-:W-:Y:S01]  /*7940*/  ISETP.GE.AND P1, PT, R4, RZ, PT ;  /* 0x000000ff0400720c */ /* 0x000fe20003f26270 */
[--C-:B------:R-:W-:Y:S01]  /*7950*/  @!P4 IMAD.IADD R8, R8, 0x1, -R3.reuse ;  /* 0x000000010808c824 */ /* 0x100fe200078e0a03 */
[----:B------:R-:W-:Y:S01]  /*7960*/  IABS R10, R11 ;  /* 0x0000000b000a7213 */ /* 0x000fe20000000000 */
[----:B0-----:R-:W-:Y:S01]  /*7970*/  IMAD.MOV.U32 R0, RZ, RZ, R16 ;  /* 0x000000ffff007224 */ /* 0x001fe200078e0010 */
[----:B------:R-:W-:Y:S01]  /*7980*/  ISETP.GE.AND P4, PT, R18, RZ, PT ;  /* 0x000000ff1200720c */ /* 0x000fe20003f86270 */
[----:B------:R-:W-:Y:S01]  /*7990*/  @!P0 IMAD.IADD R15, R15, 0x1, -R3 ;  /* 0x000000010f0f8824 */ /* 0x000fe200078e0a03 */
[----:B------:R-:W-:Y:S01]  /*79a0*/  ISETP.GE.AND P0, PT, R20, RZ, PT ;  /* 0x000000ff1400720c */ /* 0x000fe20003f06270 */
[----:B------:R-:W-:Y:S01]  /*79b0*/  @!P3 IMAD.MOV R22, RZ, RZ, -R22 ;  /* 0x000000ffff16b224 */ /* 0x000fe200078e0a16 */
[C---:B------:R-:W-:Y:S01]  /*79c0*/  ISETP.GT.U32.AND P3, PT, R3.reuse, R9, PT ;  /* 0x000000090300720c */ /* 0x040fe20003f64070 */
[----:B------:R-:W-:Y:S01]  /*79d0*/  @!P2 IMAD.MOV R0, RZ, RZ, -R0 ;  /* 0x000000ffff00a224 */ /* 0x000fe200078e0a00 */
[----:B------:R-:W-:Y:S01]  /*79e0*/  ISETP.GT.U32.AND P2, PT, R3, R8, PT ;  /* 0x000000080300720c */ /* 0x000fe20003f44070 */
[C---:B------:R-:W-:Y:S01]  /*79f0*/  IMAD.HI.U32 R21, R6.reuse, R17, RZ ;  /* 0x0000001106157227 */ /* 0x040fe200078e00ff */
[----:B------:R-:W-:Y:S03]  /*7a00*/  STL [R1+0x1ec], R22 ;  /* 0x0001ec1601007387 */ /* 0x000fe60000100800 */
[----:B------:R-:W-:Y:S01]  /*7a10*/  IMAD.MOV R21, RZ, RZ, -R21 ;  /* 0x000000ffff157224 */ /* 0x000fe200078e0a15 */
[----:B------:R0:W-:Y:S01]  /*7a20*/  STL [R1+0x1e8], R0 ;  /* 0x0001e80001007387 */ /* 0x0001e20000100800 */
[----:B------:R-:W-:-:S04]  /*7a30*/  IMAD.HI.U32 R19, R6, R10, RZ ;  /* 0x0000000a06137227 */ /* 0x000fc800078e00ff */
[----:B------:R-:W-:Y:S02]  /*7a40*/  @!P6 IMAD.IADD R2, R2, 0x1, -R3 ;  /* 0x000000010202e824 */ /* 0x000fe400078e0a03 */
[----:B------:R-:W-:Y:S02]  /*7a50*/  IMAD.MOV.U32 R16, RZ, RZ, R7 ;  /* 0x000000ffff107224 */ /* 0x000fe400078e0007 */
[C---:B------:R-:W-:Y:S01]  /*7a60*/  IMAD R4, R3.reuse, R21, R17 ;  /* 0x0000001503047224 */ /* 0x040fe200078e0211 */
[----:B------:R-:W-:Y:S01]  /*7a70*/  ISETP.GT.U32.AND P6, PT, R3, R2, PT ;  /* 0x000000020300720c */ /* 0x000fe20003fc4070 */
[----:B0-----:R-:W-:Y:S02]  /*7a80*/  IMAD.MOV.U32 R0, RZ, RZ, R15 ;  /* 0x000000ffff007224 */ /* 0x001fe400078e000f */
[----:B------:R-:W-:Y:S02]  /*7a90*/  IMAD.MOV R19, RZ, RZ, -R19 ;  /* 0x000000ffff137224 */ /* 0x000fe400078e0a13 */
[----:B------:R-:W-:-:S02]  /*7aa0*/  VIADD R12, R29, 0x78 ;  /* 0x000000781d0c7836 */ /* 0x000fc40000000000 */
[----:B------:R-:W-:Y:S01]  /*7ab0*/  @!P5 IMAD.MOV R16, RZ, RZ, -R16 ;  /* 0x000000ffff10d224 */ /* 0x000fe200078e0a10 */
[----:B------:R-:W-:Y:S01]  /*7ac0*/  ISETP.GT.U32.AND P5, PT, R3, R4, PT ;  /* 0x000000040300720c */ /* 0x000fe20003fa4070 */
[----:B------:R-:W-:Y:S01]  /*7ad0*/  @!P0 IMAD.MOV R0, RZ, RZ, -R0 ;  /* 0x000000ffff008224 */ /* 0x000fe200078e0a00 */
[----:B------:R-:W-:Y:S01]  /*7ae0*/  ISETP.GE.AND P0, PT, R13, RZ, PT ;  /* 0x000000ff0d00720c */ /* 0x000fe20003f06270 */
[--C-:B------:R-:W-:Y:S01]  /*7af0*/  @!P3 IMAD.IADD R9, R9, 0x1, -R3.reuse ;  /* 0x000000010909b824 */ /* 0x100fe200078e0a03 */
[----:B------:R-:W-:Y:S01]  /*7b00*/  IABS R13, R12 ;  /* 0x0000000c000d7213 */ /* 0x000fe20000000000 */
[C---:B------:R-:W-:Y:S01]  /*7b10*/  IMAD R10, R3.reuse, R19, R10 ;  /* 0x00000013030a7224 */ /* 0x040fe200078e020a */
[----:B------:R-:W-:Y:S01]  /*7b20*/  STL [R1+0x1e4], R16 ;  /* 0x0001e41001007387 */ /* 0x000fe20000100800 */
[----:B------:R-:W-:Y:S01]  /*7b30*/  @!P2 IMAD.IADD R8, R8, 0x1, -R3 ;  /* 0x000000010808a824 */ /* 0x000fe200078e0a03 */
[----:B------:R-:W-:Y:S01]  /*7b40*/  ISETP.GE.AND P2, PT, R14, RZ, PT ;  /* 0x000000ff0e00720c */ /* 0x000fe20003f46270 */
[----:B------:R-:W-:Y:S01]  /*7b50*/  IMAD.MOV.U32 R15, RZ, RZ, R9 ;  /* 0x000000ffff0f7224 */ /* 0x000fe200078e0009 */
[----:B------:R0:W-:Y:S01]  /*7b60*/  STL [R1+0x1e0], R0 ;  /* 0x0001e00001007387 */ /* 0x0001e20000100800 */
[----:B------:R-:W-:Y:S01]  /*7b70*/  ISETP.GT.U32.AND P3, PT, R3, R10, PT ;  /* 0x0000000a0300720c */ /* 0x000fe20003f64070 */
[----:B------:R-:W-:-:S04]  /*7b80*/  IMAD.HI.U32 R14, R6, R13, RZ ;  /* 0x0000000d060e7227 */ /* 0x000fc800078e00ff */
[----:B------:R-:W-:Y:S02]  /*7b90*/  @!P1 IMAD.MOV R15, RZ, RZ, -R15 ;  /* 0x000000ffff0f9224 */ /* 0x000fe400078e0a0f */
[--C-:B------:R-:W-:Y:S01]  /*7ba0*/  @!P6 IMAD.IADD R2, R2, 0x1, -R3.reuse ;  /* 0x000000010202e824 */ /* 0x100fe200078e0a03 */
[----:B------:R-:W-:Y:S01]  /*7bb0*/  ISETP.GE.AND P6, PT, R11, RZ, PT ;  /* 0x000000ff0b00720c */ /* 0x000fe20003fc6270 */
[----:B0-----:R-:W-:Y:S01]  /*7bc0*/  IMAD.MOV.U32 R0, RZ, RZ, R8 ;  /* 0x000000ffff007224 */ /* 0x001fe200078e0008 */
[----:B------:R-:W-:Y:S01]  /*7bd0*/  STL [R1+0x1dc], R15 ;  /* 0x0001dc0f01007387 */ /* 0x000fe20000100800 */
[----:B------:R-:W-:Y:S02]  /*7be0*/  IMAD.MOV R14, RZ, RZ, -R14 ;  /* 0x000000ffff0e7224 */ /* 0x000fe400078e0a0e */
[----:B------:R-:W-:Y:S02]  /*7bf0*/  @!P4 IMAD.MOV R0, RZ, RZ, -R0 ;  /* 0x000000ffff00c224 */ /* 0x000fe400078e0a00 */
[----:B------:R-:W-:Y:S01]  /*7c00*/  @!P5 IMAD.IADD R4, R4, 0x1, -R3 ;  /* 0x000000010404d824 */ /* 0x000fe200078e0a03 */
[----:B------:R-:W-:Y:S01]  /*7c10*/  ISETP.GE.AND P5, PT, R12, RZ, PT ;  /* 0x000000ff0c00720c */ /* 0x000fe20003fa6270 */
[----:B------:R-:W-:Y:S01]  /*7c20*/  VIADD R7, R29, 0x77 ;  /* 0x000000771d077836 */ /* 0x000fe20000000000 */
[----:B------:R0:W-:Y:S01]  /*7c30*/  STL [R1+0x1d8], R0 ;  /* 0x0001d80001007387 */ /* 0x0001e20000100800 */
[C---:B------:R-:W-:Y:S01]  /*7c40*/  IMAD R13, R3.reuse, R14, R13 ;  /* 0x0000000e030d7224 */ /* 0x040fe200078e020d */
[----:B------:R-:W-:Y:S01]  /*7c50*/  ISETP.GT.U32.AND P1, PT, R3, R4, PT ;  /* 0x000000040300720c */ /* 0x000fe20003f24070 */
[----:B------:R-:W-:Y:S01]  /*7c60*/  @!P3 IMAD.IADD R10, R10, 0x1, -R3 ;  /* 0x000000010a0ab824 */ /* 0x000fe200078e0a03 */
[----:B------:R-:W-:Y:S01]  /*7c70*/  IABS R16, R7 ;  /* 0x0000000700107213 */ /* 0x000fe20000000000 */
[----:B------:R-:W-:Y:S01]  /*7c80*/  VIADD R14, R29, 0x76 ;  /* 0x000000761d0e7836 */ /* 0x000fe20000000000 */
[----:B------:R-:W-:Y:S01]  /*7c90*/  ISETP.GE.AND P4, PT, R7, RZ, PT ;  /* 0x000000ff0700720c */ /* 0x000fe20003f86270 */
[----:B------:R-:W-:Y:S01]  /*7ca0*/  VIADD R8, R29, 0x74 ;  /* 0x000000741d087836 */ /* 0x000fe20000000000 */
[----:B------:R-:W-:Y:S01]  /*7cb0*/  ISETP.GT.U32.AND P3, PT, R3, R10, PT ;  /* 0x0000000a0300720c */ /* 0x000fe20003f64070 */
[----:B------:R-:W-:-:S03]  /*7cc0*/  IMAD.HI.U32 R11, R6, R16, RZ ;  /* 0x00000010060b7227 */ /* 0x000fc600078e00ff */
[----:B------:R-:W-:Y:S01]  /*7cd0*/  IABS R12, R8 ;  /* 0x00000008000c7213 */ /* 0x000fe20000000000 */
[----:B0-----:R-:W-:Y:S02]  /*7ce0*/  IMAD.MOV.U32 R0, RZ, RZ, R2 ;  /* 0x000000ffff007224 */ /* 0x001fe400078e0002 */
[----:B------:R-:W-:Y:S02]  /*7cf0*/  IMAD.MOV R11, RZ, RZ, -R11 ;  /* 0x000000ffff0b7224 */ /* 0x000fe400078e0a0b */
[----:B------:R-:W-:Y:S01]  /*7d00*/  @!P0 IMAD.MOV R0, RZ, RZ, -R0 ;  /* 0x000000ffff008224 */ /* 0x000fe200078e0a00 */
[C---:B------:R-:W-:Y:S01]  /*7d10*/  ISETP.GT.U32.AND P0, PT, R3.reuse, R13, PT ;  /* 0x0000000d0300720c */ /* 0x040fe20003f04070 */
[--C-:B------:R-:W-:Y:S01]  /*7d20*/  @!P1 IMAD.IADD R4, R4, 0x1, -R3.reuse ;  /* 0x0000000104049824 */ /* 0x100fe200078e0a03 */
[----:B------:R-:W-:Y:S01]  /*7d30*/  ISETP.GE.AND P1, PT, R14, RZ, PT ;  /* 0x000000ff0e00720c */ /* 0x000fe20003f26270 */
[----:B------:R-:W-:Y:S01]  /*7d40*/  IMAD R16, R3, R11, R16 ;  /* 0x0000000b03107224 */ /* 0x000fe200078e0210 */
[----:B------:R-:W-:Y:S01]  /*7d50*/  IABS R14, R14 ;  /* 0x0000000e000e7213 */ /* 0x000fe20000000000 */
[----:B------:R-:W-:Y:S01]  /*7d60*/  @!P3 IMAD.IADD R10, R10, 0x1, -R3 ;  /* 0x000000010a0ab824 */ /* 0x000fe200078e0a03 */
[----:B------:R0:W-:Y:S01]  /*7d70*/  STL [R1+0x1d4], R0 ;  /* 0x0001d40001007387 */ /* 0x0001e20000100800 */
[----:B------:R-:W-:Y:S01]  /*7d80*/  VIADD R2, R29, 0x75 ;  /* 0x000000751d027836 */ /* 0x000fe20000000000 */
[----:B------:R-:W-:Y:S01]  /*7d90*/  ISETP.GT.U32.AND P3, PT, R3, R16, PT ;  /* 0x000000100300720c */ /* 0x000fe20003f64070 */
[----:B------:R-:W-:-:S03]  /*7da0*/  IMAD.HI.U32 R9, R6, R14, RZ ;  /* 0x0000000e06097227 */ /* 0x000fc600078e00ff */
[----:B------:R-:W-:Y:S01]  /*7db0*/  IABS R7, R2 ;  /* 0x0000000200077213 */ /* 0x000fe20000000000 */
[----:B------:R-:W-:Y:S02]  /*7dc0*/  @!P0 IMAD.IADD R13, R13, 0x1, -R3 ;  /* 0x000000010d0d8824 */ /* 0x000fe400078e0a03 */
[----:B------:R-:W-:Y:S02]  /*7dd0*/  IMAD.MOV R9, RZ, RZ, -R9 ;  /* 0x000000ffff097224 */ /* 0x000fe400078e0a09 */
[----:B0-----:R-:W-:Y:S01]  /*7de0*/  IMAD.MOV.U32 R0, RZ, RZ, R4 ;  /* 0x000000ffff007224 */ /* 0x001fe200078e0004 */
[C---:B------:R-:W-:Y:S01]  /*7df0*/  ISETP.GT.U32.AND P0, PT, R3.reuse, R13, PT ;  /* 0x0000000d0300720c */ /* 0x040fe20003f04070 */
[----:B------:R-:W-:Y:S02]  /*7e00*/  IMAD R14, R3, R9, R14 ;  /* 0x00000009030e7224 */ /* 0x000fe400078e020e */
[----:B------:R-:W-:Y:S01]  /*7e10*/  @!P2 IMAD.MOV R0, RZ, RZ, -R0 ;  /* 0x000000ffff00a224 */ /* 0x000fe200078e0a00 */
[----:B------:R-:W-:Y:S01]  /*7e20*/  ISETP.GE.AND P2, PT, R2, RZ, PT ;  /* 0x000000ff0200720c */ /* 0x000fe20003f46270 */
[----:B------:R-:W-:-:S02]  /*7e30*/  @!P3 IMAD.IADD R16, R16, 0x1, -R3 ;  /* 0x000000011010b824 */ /* 0x000fc400078e0a03 */
[C---:B------:R-:W-:Y:S01]  /*7e40*/  IMAD.HI.U32 R2, R6.reuse, R12, RZ ;  /* 0x0000000c06027227 */ /* 0x040fe200078e00ff */
[----:B------:R0:W-:Y:S02]  /*7e50*/  STL [R1+0x1d0], R0 ;  /* 0x0001d00001007387 */ /* 0x0001e40000100800 */
[----:B------:R-:W-:Y:S01]  /*7e60*/  ISETP.GT.U32.AND P3, PT, R3, R16, PT ;  /* 0x000000100300720c */ /* 0x000fe20003f64070 */
[----:B------:R-:W-:-:S04]  /*7e70*/  IMAD.HI.U32 R4, R6, R7, RZ ;  /* 0x0000000706047227 */ /* 0x000fc800078e00ff */
[----:B------:R-:W-:Y:S01]  /*7e80*/  @!P0 IMAD.IADD R13, R13, 0x1, -R3 ;  /* 0x000000010d0d8824 */ /* 0x000fe200078e0a03 */
[C---:B------:R-:W-:Y:S01]  /*7e90*/  ISETP.GT.U32.AND P0, PT, R3.reuse, R14, PT ;  /* 0x0000000e0300720c */ /* 0x040fe20003f04070 */
[----:B------:R-:W-:Y:S02]  /*7ea0*/  IMAD.MOV R4, RZ, RZ, -R4 ;  /* 0x000000ffff047224 */ /* 0x000fe400078e0a04 */
[----:B0-----:R-:W-:Y:S02]  /*7eb0*/  IMAD.MOV.U32 R0, RZ, RZ, R10 ;  /* 0x000000ffff007224 */ /* 0x001fe400078e000a */
[----:B------:R-:W-:Y:S02]  /*7ec0*/  IMAD R7, R3, R4, R7 ;  /* 0x0000000403077224 */ /* 0x000fe400078e0207 */
[----:B------:R-:W-:Y:S01]  /*7ed0*/  @!P6 IMAD.MOV R0, RZ, RZ, -R0 ;  /* 0x000000ffff00e224 */ /* 0x000fe200078e0a00 */
[----:B------:R-:W-:Y:S01]  /*7ee0*/  ISETP.GE.AND P6, PT, R8, RZ, PT ;  /* 0x000000ff0800720c */ /* 0x000fe20003fc6270 */
[----:B------:R-:W-:-:S02]  /*7ef0*/  IMAD.MOV R8, RZ, RZ, -R2 ;  /* 0x000000ffff087224 */ /* 0x000fc400078e0a02 */
[----:B------:R-:W-:Y:S01]  /*7f00*/  VIADD R2, R29, 0x73 ;  /* 0x000000731d027836 */ /* 0x000fe20000000000 */
[----:B------:R0:W-:Y:S01]  /*7f10*/  STL [R1+0x1cc], R0 ;  /* 0x0001cc0001007387 */ /* 0x0001e20000100800 */
[C---:B------:R-:W-:Y:S02]  /*7f20*/  IMAD R12, R3.reuse, R8, R12 ;  /* 0x00000008030c7224 */ /* 0x040fe400078e020c */
[--C-:B------:R-:W-:Y:S01]  /*7f30*/  @!P0 IMAD.IADD R14, R14, 0x1, -R3.reuse ;  /* 0x000000010e0e8824 */ /* 0x100fe200078e0a03 */
[----:B------:R-:W-:Y:S01]  /*7f40*/  IABS R8, R2 ;  /* 0x0000000200087213 */ /* 0x000fe20000000000 */
[----:B------:R-:W-:Y:S01]  /*7f50*/  @!P3 IMAD.IADD R16, R16, 0x1, -R3 ;  /* 0x000000011010b824 */ /* 0x000fe200078e0a03 */
[----:B------:R-:W-:Y:S01]  /*7f60*/  ISETP.GT.U32.AND P0, PT, R3, R12, PT ;  /* 0x0000000c0300720c */ /* 0x000fe20003f04070 */
[----:B------:R-:W-:Y:S01]  /*7f70*/  VIADD R15, R29, 0x72 ;  /* 0x000000721d0f7836 */ /* 0x000fe20000000000 */
[----:B------:R-:W-:Y:S01]  /*7f80*/  ISETP.GT.U32.AND P3, PT, R3, R7, PT ;  /* 0x000000070300720c */ /* 0x000fe20003f64070 */
[----:B------:R-:W-:-:S02]  /*7f90*/  VIADD R10, R29, 0x71 ;  /* 0x000000711d0a7836 */ /* 0x000fc40000000000 */
[----:B0-----:R-:W-:Y:S01]  /*7fa0*/  IMAD.MOV.U32 R0, RZ, RZ, R13 ;  /* 0x000000ffff007224 */ /* 0x001fe200078e000d */
[----:B------:R-:W-:Y:S01]  /*7fb0*/  IABS R17, R15 ;  /* 0x0000000f00117213 */ /* 0x000fe20000000000 */
[----:B------:R-:W-:Y:S01]  /*7fc0*/  IMAD.HI.U32 R13, R6, R8, RZ ;  /* 0x00000008060d7227 */ /* 0x000fe200078e00ff */
[----:B------:R-:W-:-:S03]  /*7fd0*/  IABS R11, R10 ;  /* 0x0000000a000b7213 */ /* 0x000fc60000000000 */
[----:B------:R-:W-:Y:S01]  /*7fe0*/  @!P5 IMAD.MOV R0, RZ, RZ, -R0 ;  /* 0x000000ffff00d224 */ /* 0x000fe200078e0a00 */
[----:B------:R-:W-:Y:S01]  /*7ff0*/  ISETP.GT.U32.AND P5, PT, R3, R14, PT ;  /* 0x0000000e0300720c */ /* 0x000fe20003fa4070 */
[----:B------:R-:W-:Y:S02]  /*8000*/  IMAD.MOV R13, RZ, RZ, -R13 ;  /* 0x000000ffff0d7224 */ /* 0x000fe400078e0a0d */
[--C-:B------:R-:W-:Y:S01]  /*8010*/  @!P0 IMAD.IADD R12, R12, 0x1, -R3.reuse ;  /* 0x000000010c0c8824 */ /* 0x100fe200078e0a03 */
[----:B------:R0:W-:Y:S01]  /*8020*/  STL [R1+0x1c8], R0 ;  /* 0x0001c80001007387 */ /* 0x0001e20000100800 */
[----:B------:R-:W-:Y:S02]  /*8030*/  VIADD R4, R29, 0x70 ;  /* 0x000000701d047836 */ /* 0x000fe40000000000 */
[----:B------:R-:W-:Y:S01]  /*8040*/  @!P3 IMAD.IADD R7, R7, 0x1, -R3 ;  /* 0x000000010707b824 */ /* 0x000fe200078e0a03 */
[----:B------:R-:W-:Y:S02]  /*8050*/  ISETP.GT.U32.AND P0, PT, R3, R12, PT ;  /* 0x0000000c0300720c */ /* 0x000fe40003f04070 */
[----:B------:R-:W-:-:S02]  /*8060*/  IABS R9, R4 ;  /* 0x0000000400097213 */ /* 0x000fc40000000000 */
[----:B------:R-:W-:Y:S01]  /*8070*/  ISETP.GT.U32.AND P3, PT, R3, R7, PT ;  /* 0x000000070300720c */ /* 0x000fe20003f64070 */
[----:B------:R-:W-:Y:S02]  /*8080*/  @!P5 IMAD.IADD R14, R14, 0x1, -R3 ;  /* 0x000000010e0ed824 */ /* 0x000fe400078e0a03 */
[----:B0-----:R-:W-:Y:S02]  /*8090*/  IMAD.MOV.U32 R0, RZ, RZ, R16 ;  /* 0x000000ffff007224 */ /* 0x001fe400078e0010 */
[----:B------:R-:W-:-:S04]  /*80a0*/  IMAD.HI.U32 R16, R6, R17, RZ ;  /* 0x0000001106107227 */ /* 0x000fc800078e00ff */
[----:B------:R-:W-:Y:S01]  /*80b0*/  @!P4 IMAD.MOV R0, RZ, RZ, -R0 ;  /* 0x000000ffff00c224 */ /* 0x000fe200078e0a00 */
[----:B------:R-:W-:Y:S01]  /*80c0*/  ISETP.GE.AND P4, PT, R2, RZ, PT ;  /* 0x000000ff0200720c */ /* 0x000fe20003f86270 */
[C---:B------:R-:W-:Y:S02]  /*80d0*/  IMAD R2, R3.reuse, R13, R8 ;  /* 0x0000000d03027224 */ /* 0x040fe400078e0208 */
[C---:B------:R-:W-:Y:S01]  /*80e0*/  IMAD.HI.U32 R8, R6.reuse, R11, RZ ;  /* 0x0000000b06087227 */ /* 0x040fe200078e00ff */
[----:B------:R0:W-:Y:S02]  /*80f0*/  STL [R1+0x1c4], R0 ;  /* 0x0001c40001007387 */ /* 0x0001e40000100800 */
[----:B------:R-:W-:Y:S01]  /*8100*/  ISETP.GT.U32.AND P5, PT, R3, R2, PT ;  /* 0x000000020300720c */ /* 0x000fe20003fa4070 */
[----:B------:R-:W-:-:S04]  /*8110*/  IMAD.HI.U32 R13, R6, R9, RZ ;  /* 0x00000009060d7227 */ /* 0x000fc800078e00ff */
[----:B------:R-:W-:Y:S02]  /*8120*/  IMAD.MOV R16, RZ, RZ, -R16 ;  /* 0x000000ffff107224 */ /* 0x000fe400078e0a10 */
[----:B------:R-:W-:Y:S02]  /*8130*/  IMAD.MOV R8, RZ, RZ, -R8 ;  /* 0x000000ffff087224 */ /* 0x000fe400078e0a08 */
[----:B0-----:R-:W-:Y:S02]  /*8140*/  IMAD.MOV.U32 R0, RZ, RZ, R14 ;  /* 0x000000ffff007224 */ /* 0x001fe400078e000e */
[----:B------:R-:W-:Y:S02]  /*8150*/  IMAD R17, R3, R16, R17 ;  /* 0x0000001003117224 */ /* 0x000fe400078e0211 */
[----:B------:R-:W-:Y:S02]  /*8160*/  @!P1 IMAD.MOV R0, RZ, RZ, -R0 ;  /* 0x000000ffff009224 */ /* 0x000fe400078e0a00 */
[----:B------:R-:W-:-:S02]  /*8170*/  IMAD.MOV R13, RZ, RZ, -R13 ;  /* 0x000000ffff0d7224 */ /* 0x000fc400078e0a0d */
[C---:B------:R-:W-:Y:S01]  /*8180*/  IMAD R11, R3.reuse, R8, R11 ;  /* 0x00000008030b7224 */ /* 0x040fe200078e020b */
[----:B------:R0:W-:Y:S01]  /*8190*/  STL [R1+0x1c0], R0 ;  /* 0x0001c00001007387 */ /* 0x0001e20000100800 */
[--C-:B------:R-:W-:Y:S01]  /*81a0*/  @!P5 IMAD.IADD R2, R2, 0x1, -R3.reuse ;  /* 0x000000010202d824 */ /* 0x100fe200078e0a03 */
[C---:B------:R-:W-:Y:S01]  /*81b0*/  ISETP.GT.U32.AND P5, PT, R3.reuse, R17, PT ;  /* 0x000000110300720c */ /* 0x040fe20003fa4070 */
[--C-:B------:R-:W-:Y:S01]  /*81c0*/  @!P0 IMAD.IADD R12, R12, 0x1, -R3.reuse ;  /* 0x000000010c0c8824 */ /* 0x100fe200078e0a03 */
[----:B------:R-:W-:Y:S01]  /*81d0*/  ISETP.GT.U32.AND P0, PT, R3, R11, PT ;  /* 0x0000000b0300720c */ /* 0x000fe20003f04070 */
[----:B------:R-:W-:Y:S01]  /*81e0*/  VIADD R8, R29, 0x6f ;  /* 0x0000006f1d087836 */ /* 0x000fe20000000000 */
[----:B------:R-:W-:Y:S01]  /*81f0*/  ISETP.GT.U32.AND P1, PT, R3, R2, PT ;  /* 0x000000020300720c */ /* 0x000fe20003f24070 */
[----:B------:R-:W-:Y:S01]  /*8200*/  @!P3 IMAD.IADD R7, R7, 0x1, -R3 ;  /* 0x000000010707b824 */ /* 0x000fe200078e0a03 */
[----:B------:R-:W-:Y:S01]  /*8210*/  ISETP.GE.AND P3, PT, R15, RZ, PT ;  /* 0x000000ff0f00720c */ /* 0x000fe20003f66270 */
[----:B------:R-:W-:Y:S01]  /*8220*/  IMAD R9, R3, R13, R9 ;  /* 0x0000000d03097224 */ /* 0x000fe200078e0209 */
[----:B------:R-:W-:Y:S01]  /*8230*/  IABS R13, R8 ;  /* 0x00000008000d7213 */ /* 0x000fe20000000000 */
[----:B0-----:R-:W-:-:S02]  /*8240*/  IMAD.MOV.U32 R0, RZ, RZ, R12 ;  /* 0x000000ffff007224 */ /* 0x001fc400078e000c */
[----:B------:R-:W-:Y:S02]  /*8250*/  IMAD.MOV.U32 R14, RZ, RZ, R7 ;  /* 0x000000ffff0e7224 */ /* 0x000fe400078e0007 */
[----:B------:R-:W-:Y:S01]  /*8260*/  @!P6 IMAD.MOV R0, RZ, RZ, -R0 ;  /* 0x000000ffff00e224 */ /* 0x000fe200078e0a00 */
[----:B------:R-:W-:Y:S01]  /*8270*/  ISETP.GT.U32.AND P6, PT, R3, R9, PT ;  /* 0x000000090300720c */ /* 0x000fe20003fc4070 */
[----:B------:R-:W-:Y:S02]  /*8280*/  IMAD.MOV.U32 R7, RZ, RZ, R13 ;  /* 0x000000ffff077224 */ /* 0x000fe400078e000d */
[----:B------:R-:W-:Y:S01]  /*8290*/  @!P2 IMAD.MOV R14, RZ, RZ, -R14 ;  /* 0x000000ffff0ea224 */ /* 0x000fe200078e0a0e */
[----:B------:R-:W-:Y:S01]  /*82a0*/  ISETP.GE.AND P2, PT, R10, RZ, PT ;  /* 0x000000ff0a00720c */ /* 0x000fe20003f46270 */
[----:B------:R-:W-:Y:S02]  /*82b0*/  VIADD R10, R29, 0x6e ;  /* 0x0000006e1d0a7836 */ /* 0x000fe40000000000 */
[----:B------:R-:W-:Y:S01]  /*82c0*/  IMAD.HI.U32 R12, R6, R7, RZ ;  /* 0x00000007060c7227 */ /* 0x000fe200078e00ff */
[----:B------:R-:W-:Y:S02]  /*82d0*/  STL [R1+0x1bc], R14 ;  /* 0x0001bc0e01007387 */ /* 0x000fe40000100800 */
[----:B------:R-:W-:Y:S01]  /*82e0*/  IABS R16, R10 ;  /* 0x0000000a00107213 */ /* 0x000fe20000000000 */
[--C-:B------:R-:W-:Y:S01]  /*82f0*/  @!P1 IMAD.IADD R2, R2, 0x1, -R3.reuse ;  /* 0x0000000102029824 */ /* 0x100fe200078e0a03 */
[----:B------:R0:W-:Y:S01]  /*8300*/  STL [R1+0x1b8], R0 ;  /* 0x0001b80001007387 */ /* 0x0001e20000100800 */
[--C-:B------:R-:W-:Y:S01]  /*8310*/  @!P5 IMAD.IADD R17, R17, 0x1, -R3.reuse ;  /* 0x000000011111d824 */ /* 0x100fe200078e0a03 */
[----:B------:R-:W-:Y:S01]  /*8320*/  ISETP.GE.AND P5, PT, R8, RZ, PT ;  /* 0x000000ff0800720c */ /* 0x000fe20003fa6270 */
[--C-:B------:R-:W-:Y:S01]  /*8330*/  @!P0 IMAD.IADD R11, R11, 0x1, -R3.reuse ;  /* 0x000000010b0b8824 */ /* 0x100fe200078e0a03 */
[----:B------:R-:W-:Y:S01]  /*8340*/  ISETP.GE.AND P1, PT, R4, RZ, PT ;  /* 0x000000ff0400720c */ /* 0x000fe20003f26270 */
[----:B------:R-:W-:Y:S01]  /*8350*/  IMAD.MOV R12, RZ, RZ, -R12 ;  /* 0x000000ffff0c7224 */ /* 0x000fe200078e0a0c */
[----:B------:R-:W-:Y:S01]  /*8360*/  ISETP.GT.U32.AND P0, PT, R3, R17, PT ;  /* 0x000000110300720c */ /* 0x000fe20003f04070 */
[----:B------:R-:W-:Y:S01]  /*8370*/  @!P6 IMAD.IADD R9, R9, 0x1, -R3 ;  /* 0x000000010909e824 */ /* 0x000fe200078e0a03 */
[C---:B------:R-:W-:Y:S01]  /*8380*/  ISETP.GT.U32.AND P6, PT, R3.reuse, R11, PT ;  /* 0x0000000b0300720c */ /* 0x040fe20003fc4070 */
[----:B------:R-:W-:-:S02]  /*8390*/  IMAD R7, R3, R12, R7 ;  /* 0x0000000c03077224 */ /* 0x000fc400078e0207 */
[----:B0-----:R-:W-:Y:S02]  /*83a0*/  IMAD.MOV.U32 R0, RZ, RZ, R2 ;  /* 0x000000ffff007224 */ /* 0x001fe400078e0002 */
[----:B------:R-:W-:-:S04]  /*83b0*/  IMAD.HI.U32 R12, R6, R16, RZ ;  /* 0x00000010060c7227 */ /* 0x000fc800078e00ff */
[----:B------:R-:W-:Y:S01]  /*83c0*/  @!P4 IMAD.MOV R0, RZ, RZ, -R0 ;  /* 0x000000ffff00c224 */ /* 0x000fe200078e0a00 */
[----:B------:R-:W-:Y:S01]  /*83d0*/  ISETP.GT.U32.AND P4, PT, R3, R9, PT ;  /* 0x000000090300720c */ /* 0x000fe20003f84070 */
[C---:B------:R-:W-:Y:S02]  /*83e0*/  VIADD R8, R29.reuse, 0x6d ;  /* 0x0000006d1d087836 */ /* 0x040fe40000000000 */
[----:B------:R-:W-:Y:S01]  /*83f0*/  IMAD.MOV R12, RZ, RZ, -R12 ;  /* 0x000000ffff0c7224 */ /* 0x000fe200078e0a0c */
[----:B------:R0:W-:Y:S01]  /*8400*/  STL [R1+0x1b4], R0 ;  /* 0x0001b40001007387 */ /* 0x0001e20000100800 */
[----:B------:R-:W-:Y:S01]  /*8410*/  VIADD R4, R29, 0x6c ;  /* 0x0000006c1d047836 */ /* 0x000fe20000000000 */
[----:B------:R-:W-:Y:S01]  /*8420*/  IABS R15, R8 ;  /* 0x00000008000f7213 */ /* 0x000fe20000000000 */
[----:B------:R-:W-:Y:S02]  /*8430*/  IMAD R16, R3, R12, R16 ;  /* 0x0000000c03107224 */ /* 0x000fe400078e0210 */
[--C-:B------:R-:W-:Y:S01]  /*8440*/  @!P0 IMAD.IADD R17, R17, 0x1, -R3.reuse ;  /* 0x0000000111118824 */ /* 0x100fe200078e0a03 */
[----:B------:R-:W-:Y:S01]  /*8450*/  ISETP.GT.U32.AND P0, PT, R3, R7, PT ;  /* 0x000000070300720c */ /* 0x000fe20003f04070 */
[----:B------:R-:W-:Y:S01]  /*8460*/  @!P6 IMAD.IADD R11, R11, 0x1, -R3 ;  /* 0x000000010b0be824 */ /* 0x000fe200078e0a03 */
[----:B------:R-:W-:Y:S01]  /*8470*/  IABS R14, R4 ;  /* 0x00000004000e7213 */ /* 0x000fe20000000000 */
[----:B------:R-:W-:Y:S01]  /*8480*/  IMAD.HI.U32 R12, R6, R15, RZ ;  /* 0x0000000f060c7227 */ /* 0x000fe200078e00ff */
[----:B------:R-:W-:-:S03]  /*8490*/  ISETP.GT.U32.AND P6, PT, R3, R16, PT ;  /* 0x000000100300720c */ /* 0x000fc60003fc4070 */
[----:B------:R-:W-:Y:S01]  /*84a0*/  @!P4 IMAD.IADD R9, R9, 0x1, -R3 ;  /* 0x000000010909c824 */ /* 0x000fe200078e0a03 */
[----:B------:R-:W-:Y:S01]  /*84b0*/  ISETP.GE.AND P4, PT, R10, RZ, PT ;  /* 0x000000ff0a00720c */ /* 0x000fe20003f86270 */
[----:B0-----:R-:W-:Y:S02]  /*84c0*/  IMAD.MOV.U32 R0, RZ, RZ, R17 ;  /* 0x000000ffff007224 */ /* 0x001fe400078e0011 */
[----:B------:R-:W-:-:S04]  /*84d0*/  IMAD.HI.U32 R10, R6, R14, RZ ;  /* 0x0000000e060a7227 */ /* 0x000fc800078e00ff */
[----:B------:R-:W-:Y:S02]  /*84e0*/  IMAD.MOV R12, RZ, RZ, -R12 ;  /* 0x000000ffff0c7224 */ /* 0x000fe400078e0a0c */
[----:B------:R-:W-:Y:S02]  /*84f0*/  @!P3 IMAD.MOV R0, RZ, RZ, -R0 ;  /* 0x000000ffff00b224 */ /* 0x000fe400078e0a00 */
[----:B------:R-:W-:Y:S02]  /*8500*/  VIADD R2, R29, 0x6b ;  /* 0x0000006b1d027836 */ /* 0x000fe40000000000 */
[----:B------:R-:W-:Y:S01]  /*8510*/  IMAD.MOV R10, RZ, RZ, -R10 ;  /* 0x000000ffff0a7224 */ /* 0x000fe200078e0a0a */
[----:B------:R0:W-:Y:S01]  /*8520*/  STL [R1+0x1b0], R0 ;  /* 0x0001b00001007387 */ /* 0x0001e20000100800 */
[----:B------:R-:W-:Y:S01]  /*8530*/  IMAD R15, R3, R12, R15 ;  /* 0x0000000c030f7224 */ /* 0x000fe200078e020f */
[----:B------:R-:W-:Y:S01]  /*8540*/  IABS R13, R2 ;  /* 0x00000002000d7213 */ /* 0x000fe20000000000 */
[--C-:B------:R-:W-:Y:S01]  /*8550*/  @!P0 IMAD.IADD R7, R7, 0x1, -R3.reuse ;  /* 0x0000000107078824 */ /* 0x100fe200078e0a03 */
[----:B------:R-:W-:Y:S01]  /*8560*/  ISETP.GE.AND P0, PT, R8, RZ, PT ;  /* 0x000000ff0800720c */ /* 0x000fe20003f06270 */
[----:B------:R-:W-:-:S02]  /*8570*/  @!P6 IMAD.IADD R16, R16, 0x1, -R3 ;  /* 0x000000011010e824 */ /* 0x000fc400078e0a03 */
[C---:B------:R-:W-:Y:S01]  /*8580*/  IMAD R14, R3.reuse, R10, R14 ;  /* 0x0000000a030e7224 */ /* 0x040fe200078e020e */
[C---:B------:R-:W-:Y:S01]  /*8590*/  ISETP.GT.U32.AND P6, PT, R3.reuse, R7, PT ;  /* 0x000000070300720c */ /* 0x040fe20003fc4070 */
[----:B------:R-:W-:Y:S01]  /*85a0*/  @!P2 IMAD.MOV R11, RZ, RZ, -R11 ;  /* 0x000000ffff0ba224 */ /* 0x000fe200078e0a0b */
[C---:B------:R-:W-:Y:S01]  /*85b0*/  ISETP.GT.U32.AND P2, PT, R3.reuse, R15, PT ;  /* 0x0000000f0300720c */ /* 0x040fe20003f44070 */
[----:B0-----:R-:W-:Y:S01]  /*85c0*/  IMAD.MOV.U32 R0, RZ, RZ, R9 ;  /* 0x000000ffff007224 */ /* 0x001fe200078e0009 */
[C---:B------:R-:W-:Y:S01]  /*85d0*/  ISETP.GT.U32.AND P3, PT, R3.reuse, R16, PT ;  /* 0x000000100300720c */ /* 0x040fe20003f64070 */
[----:B------:R-:W-:Y:S01]  /*85e0*/  IMAD.HI.U32 R8, R6, R13, RZ ;  /* 0x0000000d06087227 */ /* 0x000fe200078e00ff */
[----:B------:R-:W-:Y:S03]  /*85f0*/  STL [R1+0x1ac], R11 ;  /* 0x0001ac0b01007387 */ /* 0x000fe60000100800 */
[----:B------:R-:W-:Y:S01]  /*8600*/  @!P1 IMAD.MOV R0, RZ, RZ, -R0 ;  /* 0x000000ffff009224 */ /* 0x000fe200078e0a00 */
[----:B------:R-:W-:Y:S01]  /*8610*/  ISETP.GT.U32.AND P1, PT, R3, R14, PT ;  /* 0x0000000e0300720c */ /* 0x000fe20003f24070 */
[----:B------:R-:W-:-:S02]  /*8620*/  IMAD.MOV R8, RZ, RZ, -R8 ;  /* 0x000000ffff087224 */ /* 0x000fc400078e0a08 */
[----:B------:R-:W-:Y:S01]  /*8630*/  VIADD R12, R29, 0x6a ;  /* 0x0000006a1d0c7836 */ /* 0x000fe20000000000 */
[----:B------:R0:W-:Y:S01]  /*8640*/  STL [R1+0x1a8], R0 ;  /* 0x0001a80001007387 */ /* 0x0001e20000100800 */
[----:B------:R-:W-:Y:S02]  /*8650*/  IMAD R13, R3, R8, R13 ;  /* 0x00000008030d7224 */ /* 0x000fe400078e020d */
[--C-:B------:R-:W-:Y:S01]  /*8660*/  @!P2 IMAD.IADD R15, R15, 0x1, -R3.reuse ;  /* 0x000000010f0fa824 */ /* 0x100fe200078e0a03 */
[----:B------:R-:W-:Y:S01]  /*8670*/  IABS R8, R12 ;  /* 0x0000000c00087213 */ /* 0x000fe20000000000 */
[--C-:B------:R-:W-:Y:S01]  /*8680*/  @!P6 IMAD.IADD R7, R7, 0x1, -R3.reuse ;  /* 0x000000010707e824 */ /* 0x100fe200078e0a03 */
[----:B------:R-:W-:Y:S01]  /*8690*/  ISETP.GE.AND P6, PT, R4, RZ, PT ;  /* 0x000000ff0400720c */ /* 0x000fe20003fc6270 */
[--C-:B------:R-:W-:Y:S01]  /*86a0*/  @!P3 IMAD.IADD R16, R16, 0x1, -R3.reuse ;  /* 0x000000011010b824 */ /* 0x100fe200078e0a03 */
[C---:B------:R-:W-:Y:S01]  /*86b0*/  ISETP.GT.U32.AND P3, PT, R3.reuse, R13, PT ;  /* 0x0000000d0300720c */ /* 0x040fe20003f64070 */
[----:B------:R-:W-:Y:S01]  /*86c0*/  @!P1 IMAD.IADD R14, R14, 0x1, -R3 ;  /* 0x000000010e0e9824 */ /* 0x000fe200078e0a03 */
[----:B------:R-:W-:Y:S01]  /*86d0*/  ISETP.GT.U32.AND P1, PT, R3, R15, PT ;  /* 0x0000000f0300720c */ /* 0x000fe20003f24070 */
[----:B------:R-:W-:Y:S01]  /*86e0*/  IMAD.HI.U32 R4, R6, R8, RZ ;  /* 0x0000000806047227 */ /* 0x000fe200078e00ff */
[----:B------:R-:W-:-:S03]  /*86f0*/  ISETP.GE.AND P2, PT, R2, RZ, PT ;  /* 0x000000ff0200720c */ /* 0x000fc60003f46270 */
[----:B------:R-:W-:Y:S02]  /*8700*/  VIADD R9, R29, 0x69 ;  /* 0x000000691d097836 */ /* 0x000fe40000000000 */
[----:B------:R-:W-:Y:S02]  /*8710*/  IMAD.MOV R4, RZ, RZ, -R4 ;  /* 0x000000ffff047224 */ /* 0x000fe400078e0a04 */
[----:B0-----:R-:W-:Y:S01]  /*8720*/  IMAD.MOV.U32 R0, RZ, RZ, R7 ;  /* 0x000000ffff007224 */ /* 0x001fe200078e0007 */
[----:B------:R-:W-:Y:S01]  /*8730*/  IABS R11, R9 ;  /* 0x00000009000b7213 */ /* 0x000fe20000000000 */
[----:B------:R-:W-:Y:S02]  /*8740*/  IMAD R8, R3, R4, R8 ;  /* 0x0000000403087224 */ /* 0x000fe400078e0208 */
[--C-:B------:R-:W-:Y:S02]  /*8750*/  @!P3 IMAD.IADD R13, R13, 0x1, -R3.reuse ;  /* 0x000000010d0db824 */ /* 0x100fe400078e0a03 */
[----:B------:R-:W-:Y:S01]  /*8760*/  @!P5 IMAD.MOV R0, RZ, RZ, -R0 ;  /* 0x000000ffff00d224 */ /* 0x000fe200078e0a00 */
[----:B------:R-:W-:Y:S01]  /*8770*/  ISETP.GT.U32.AND P5, PT, R3, R14, PT ;  /* 0x0000000e0300720c */ /* 0x000fe20003fa4070 */
[----:B------:R-:W-:Y:S01]  /*8780*/  @!P1 IMAD.IADD R15, R15, 0x1, -R3 ;  /* 0x000000010f0f9824 */ /* 0x000fe200078e0a03 */
[C---:B------:R-:W-:Y:S01]  /*8790*/  ISETP.GT.U32.AND P1, PT, R3.reuse, R8, PT ;  /* 0x000000080300720c */ /* 0x040fe20003f24070 */
[----:B------:R-:W-:Y:S01]  /*87a0*/  IMAD.HI.U32 R7, R6, R11, RZ ;  /* 0x0000000b06077227 */ /* 0x000fe200078e00ff */
[----:B------:R-:W-:Y:S01]  /*87b0*/  ISETP.GT.U32.AND P3, PT, R3, R13, PT ;  /* 0x0000000d0300720c */ /* 0x000fe20003f64070 */
[----:B------:R0:W-:Y:S02]  /*87c0*/  STL [R1+0x1a4], R0 ;  /* 0x0001a40001007387 */ /* 0x0001e40000100800 */
[----:B------:R-:W-:-:S02]  /*87d0*/  VIADD R2, R29, 0x68 ;  /* 0x000000681d027836 */ /* 0x000fc40000000000 */
[----:B------:R-:W-:Y:S02]  /*87e0*/  IMAD.MOV R7, RZ, RZ, -R7 ;  /* 0x000000ffff077224 */ /* 0x000fe400078e0a07 */
[----:B------:R-:W-:Y:S01]  /*87f0*/  VIADD R4, R29, 0x67 ;  /* 0x000000671d047836 */ /* 0x000fe20000000000 */
[----:B------:R-:W-:Y:S01]  /*8800*/  IABS R17, R2 ;  /* 0x0000000200117213 */ /* 0x000fe20000000000 */
[C---:B------:R-:W-:Y:S02]  /*8810*/  IMAD R11, R3.reuse, R7, R11 ;  /* 0x00000007030b7224 */ /* 0x040fe400078e020b */
[--C-:B------:R-:W-:Y:S01]  /*8820*/  @!P5 IMAD.IADD R14, R14, 0x1, -R3.reuse ;  /* 0x000000010e0ed824 */ /* 0x100fe200078e0a03 */
[----:B------:R-:W-:Y:S01]  /*8830*/  IABS R10, R4 ;  /* 0x00000004000a7213 */ /* 0x000fe20000000000 */
[----:B------:R-:W-:Y:S01]  /*8840*/  @!P1 IMAD.IADD R8, R8, 0x1, -R3 ;  /* 0x0000000108089824 */ /* 0x000fe200078e0a03 */
[----:B------:R-:W-:Y:S01]  /*8850*/  ISETP.GT.U32.AND P5, PT, R3, R11, PT ;  /* 0x0000000b0300720c */ /* 0x000fe20003fa4070 */
[----:B------:R-:W-:Y:S01]  /*8860*/  IMAD.HI.U32 R18, R6, R17, RZ ;  /* 0x0000001106127227 */ /* 0x000fe200078e00ff */
[----:B------:R-:W-:-:S03]  /*8870*/  ISETP.GE.AND P1, PT, R9, RZ, PT ;  /* 0x000000ff0900720c */ /* 0x000fc60003f26270 */
[----:B------:R-:W-:Y:S01]  /*8880*/  @!P3 IMAD.IADD R13, R13, 0x1, -R3 ;  /* 0x000000010d0db824 */ /* 0x000fe200078e0a03 */
[----:B------:R-:W-:Y:S01]  /*8890*/  ISETP.GE.AND P3, PT, R12, RZ, PT ;  /* 0x000000ff0c00720c */ /* 0x000fe20003f66270 */
[----:B------:R-:W-:Y:S01]  /*88a0*/  @!P4 IMAD.MOV R16, RZ, RZ, -R16 ;  /* 0x000000ffff10c224 */ /* 0x000fe200078e0a10 */
[----:B------:R-:W-:Y:S01]  /*88b0*/  ISETP.GT.U32.AND P4, PT, R3, R8, PT ;  /* 0x000000080300720c */ /* 0x000fe20003f84070 */
[----:B------:R-:W-:Y:S02]  /*88c0*/  IMAD.MOV R18, RZ, RZ, -R18 ;  /* 0x000000ffff127224 */ /* 0x000fe400078e0a12 */
[----:B------:R-:W-:Y:S01]  /*88d0*/  IMAD.HI.U32 R12, R6, R10, RZ ;  /* 0x0000000a060c7227 */ /* 0x000fe200078e00ff */
[----:B------:R-:W-:Y:S03]  /*88e0*/  STL [R1+0x1a0], R16 ;  /* 0x0001a01001007387 */ /* 0x000fe60000100800 */
[----:B0-----:R-:W-:-:S02]  /*88f0*/  IMAD.MOV.U32 R0, RZ, RZ, R15 ;  /* 0x000000ffff007224 */ /* 0x001fc400078e000f */
[----:B------:R-:W-:Y:S02]  /*8900*/  IMAD R9, R3, R18, R17 ;  /* 0x0000001203097224 */ /* 0x000fe400078e0211 */
[----:B------:R-:W-:Y:S02]  /*8910*/  IMAD.MOV R12, RZ, RZ, -R12 ;  /* 0x000000ffff0c7224 */ /* 0x000fe400078e0a0c */
[----:B------:R-:W-:Y:S02]  /*8920*/  @!P0 IMAD.MOV R0, RZ, RZ, -R0 ;  /* 0x000000ffff008224 */ /* 0x000fe400078e0a00 */
[----:B------:R-:W-:Y:S01]  /*8930*/  @!P6 IMAD.MOV R14, RZ, RZ, -R14 ;  /* 0x000000ffff0ee224 */ /* 0x000fe200078e0a0e */
[----:B------:R-:W-:Y:S01]  /*8940*/  ISETP.GE.AND P6, PT, R2, RZ, PT ;  /* 0x000000ff0200720c */ /* 0x000fe20003fc6270 */
[--C-:B------:R-:W-:Y:S01]  /*8950*/  @!P5 IMAD.IADD R11, R11, 0x1, -R3.reuse ;  /* 0x000000010b0bd824 */ /* 0x100fe200078e0a03 */
[C---:B------:R-:W-:Y:S01]  /*8960*/  ISETP.GT.U32.AND P5, PT, R3.reuse, R9, PT ;  /* 0x000000090300720c */ /* 0x040fe20003fa4070 */
[C---:B------:R-:W-:Y:S01]  /*8970*/  IMAD R2, R3.reuse, R12, R10 ;  /* 0x0000000c03027224 */ /* 0x040fe200078e020a */
[----:B------:R0:W-:Y:S01]  /*8980*/  STL [R1+0x19c], R0 ;  /* 0x00019c0001007387 */ /* 0x0001e20000100800 */
[----:B------:R-:W-:Y:S01]  /*8990*/  @!P4 IMAD.IADD R8, R8, 0x1, -R3 ;  /* 0x000000010808c824 */ /* 0x000fe200078e0a03 */
[----:B------:R-:W-:Y:S01]  /*89a0*/  ISETP.GT.U32.AND P0, PT, R3, R11, PT ;  /* 0x0000000b0300720c */ /* 0x000fe20003f04070 */
[----:B------:R-:W-:Y:S01]  /*89b0*/  VIADD R7, R29, 0x66 ;  /* 0x000000661d077836 */ /* 0x000fe20000000000 */
[----:B------:R-:W-:Y:S01]  /*89c0*/  ISETP.GT.U32.AND P4, PT, R3, R2, PT ;  /* 0x000000020300720c */ /* 0x000fe20003f84070 */
[----:B------:R-:W-:Y:S01]  /*89d0*/  STL [R1+0x198], R14 ;  /* 0x0001980e01007387 */ /* 0x000fe20000100800 */
[----:B------:R-:W-:-:S02]  /*89e0*/  VIADD R10, R29, 0x63 ;  /* 0x000000631d0a7836 */ /* 0x000fc40000000000 */
[----:B------:R-:W-:Y:S01]  /*89f0*/  IABS R19, R7 ;  /* 0x0000000700137213 */ /* 0x000fe20000000000 */
[----:B0-----:R-:W-:Y:S02]  /*8a00*/  IMAD.MOV.U32 R0, RZ, RZ, R13 ;  /* 0x000000ffff007224 */ /* 0x001fe400078e000d */
[----:B------:R-:W-:Y:S01]  /*8a10*/  IABS R17, R10 ;  /* 0x0000000a00117213 */ /* 0x000fe20000000000 */
[--C-:B------:R-:W-:Y:S02]  /*8a20*/  @!P5 IMAD.IADD R9, R9, 0x1, -R3.reuse ;  /* 0x000000010909d824 */ /* 0x100fe400078e0a03 */
[----:B------:R-:W-:Y:S01]  /*8a30*/  @!P2 IMAD.MOV R0, RZ, RZ, -R0 ;  /* 0x000000ffff00a224 */ /* 0x000fe200078e0a00 */
[----:B------:R-:W-:Y:S01]  /*8a40*/  ISETP.GE.AND P2, PT, R4, RZ, PT ;  /* 0x000000ff0400720c */ /* 0x000fe20003f46270 */
[----:B------:R-:W-:Y:S02]  /*8a50*/  VIADD R4, R29, 0x65 ;  /* 0x000000651d047836 */ /* 0x000fe40000000000 */
[----:B------:R-:W-:Y:S01]  /*8a60*/  IMAD.HI.U32 R13, R6, R19, RZ ;  /* 0x00000013060d7227 */ /* 0x000fe200078e00ff */
[----:B------:R0:W-:Y:S02]  /*8a70*/  STL [R1+0x194], R0 ;  /* 0x0001940001007387 */ /* 0x0001e40000100800 */
[----:B------:R-:W-:Y:S01]  /*8a80*/  IABS R18, R4 ;  /* 0x0000000400127213 */ /* 0x000fe20000000000 */
[----:B------:R-:W-:Y:S01]  /*8a90*/  @!P4 IMAD.IADD R2, R2, 0x1, -R3 ;  /* 0x000000010202c824 */ /* 0x000fe200078e0a03 */
[----:B------:R-:W-:Y:S01]  /*8aa0*/  ISETP.GT.U32.AND P4, PT, R3, R9, PT ;  /* 0x000000090300720c */ /* 0x000fe20003f84070 */
[----:B------:R-:W-:Y:S01]  /*8ab0*/  IMAD.MOV R13, RZ, RZ, -R13 ;  /* 0x000000ffff0d7224 */ /* 0x000fe200078e0a0d */
[----:B------:R-:W-:Y:S01]  /*8ac0*/  ISETP.GE.AND P5, PT, R4, RZ, PT ;  /* 0x000000ff0400720c */ /* 0x000fe20003fa6270 */
[----:B------:R-:W-:Y:S01]  /*8ad0*/  @!P0 IMAD.IADD R11, R11, 0x1, -R3 ;  /* 0x000000010b0b8824 */ /* 0x000fe200078e0a03 */
[----:B------:R-:W-:Y:S01]  /*8ae0*/  ISETP.GE.AND P0, PT, R7, RZ, PT ;  /* 0x000000ff0700720c */ /* 0x000fe20003f06270 */
[----:B------:R-:W-:-:S02]  /*8af0*/  IMAD R19, R3, R13, R19 ;  /* 0x0000000d03137224 */ /* 0x000fc400078e0213 */
[----:B0-----:R-:W-:Y:S02]  /*8b00*/  IMAD.MOV.U32 R0, RZ, RZ, R8 ;  /* 0x000000ffff007224 */ /* 0x001fe400078e0008 */
[----:B------:R-:W-:-:S04]  /*8b10*/  IMAD.HI.U32 R8, R6, R18, RZ ;  /* 0x0000001206087227 */ /* 0x000fc800078e00ff */
[----:B------:R-:W-:Y:S01]  /*8b20*/  @!P3 IMAD.MOV R0, RZ, RZ, -R0 ;  /* 0x000000ffff00b224 */ /* 0x000fe200078e0a00 */
[----:B------:R-:W-:Y:S01]  /*8b30*/  ISETP.GT.U32.AND P3, PT, R3, R2, PT ;  /* 0x000000020300720c */ /* 0x000fe20003f64070 */
[----:B------:R-:W-:Y:S02]  /*8b40*/  IMAD.MOV R8, RZ, RZ, -R8 ;  /* 0x000000ffff087224 */ /* 0x000fe400078e0a08 */
[----:B------:R-:W-:Y:S01]  /*8b50*/  @!P4 IMAD.IADD R9, R9, 0x1, -R3 ;  /* 0x000000010909c824 */ /* 0x000fe200078e0a03 */
[----:B------:R0:W-:Y:S01]  /*8b60*/  STL [R1+0x190], R0 ;  /* 0x0001900001007387 */ /* 0x0001e20000100800 */
[----:B------:R-:W-:Y:S02]  /*8b70*/  IMAD R18, R3, R8, R18 ;  /* 0x0000000803127224 */ /* 0x000fe400078e0212 */
[C---:B------:R-:W-:Y:S02]  /*8b80*/  VIADD R7, R29.reuse, 0x64 ;  /* 0x000000641d077836 */ /* 0x040fe40000000000 */
[----:B------:R-:W-:Y:S01]  /*8b90*/  VIADD R4, R29, 0x62 ;  /* 0x000000621d047836 */ /* 0x000fe20000000000 */
[----:B------:R-:W-:Y:S01]  /*8ba0*/  ISETP.GT.U32.AND P4, PT, R3, R18, PT ;  /* 0x000000120300720c */ /* 0x000fe20003f84070 */
[----:B------:R-:W-:Y:S01]  /*8bb0*/  IMAD.HI.U32 R8, R6, R17, RZ ;  /* 0x0000001106087227 */ /* 0x000fe200078e00ff */
[----:B------:R-:W-:-:S02]  /*8bc0*/  IABS R14, R7 ;  /* 0x00000007000e7213 */ /* 0x000fc40000000000 */
[----:B------:R-:W-:Y:S01]  /*8bd0*/  IABS R16, R4 ;  /* 0x0000000400107213 */ /* 0x000fe20000000000 */
[----:B0-----:R-:W-:Y:S02]  /*8be0*/  IMAD.MOV.U32 R0, RZ, RZ, R11 ;  /* 0x000000ffff007224 */ /* 0x001fe400078e000b */
[----:B------:R-:W-:-:S04]  /*8bf0*/  IMAD.HI.U32 R11, R6, R14, RZ ;  /* 0x0000000e060b7227 */ /* 0x000fc800078e00ff */
[----:B------:R-:W-:Y:S01]  /*8c00*/  @!P1 IMAD.MOV R0, RZ, RZ, -R0 ;  /* 0x000000ffff009224 */ /* 0x000fe200078e0a00 */
[----:B------:R-:W-:Y:S01]  /*8c10*/  ISETP.GT.U32.AND P1, PT, R3, R19, PT ;  /* 0x000000130300720c */ /* 0x000fe20003f24070 */
[--C-:B------:R-:W-:Y:S02]  /*8c20*/  @!P4 IMAD.IADD R18, R18, 0x1, -R3.reuse ;  /* 0x000000011212c824 */ /* 0x100fe400078e0a03 */
[----:B------:R-:W-:Y:S01]  /*8c30*/  @!P3 IMAD.IADD R2, R2, 0x1, -R3 ;  /* 0x000000010202b824 */ /* 0x000fe200078e0a03 */
[----:B------:R0:W-:Y:S01]  /*8c40*/  STL [R1+0x18c], R0 ;  /* 0x00018c0001007387 */ /* 0x0001e20000100800 */
[----:B------:R-:W-:Y:S01]  /*8c50*/  IMAD.MOV R11, RZ, RZ, -R11 ;  /* 0x000000ffff0b7224 */ /* 0x000fe200078e0a0b */
[----:B------:R-:W-:Y:S01]  /*8c60*/  ISETP.GE.AND P3, PT, R7, RZ, PT ;  /* 0x000000ff0700720c */ /* 0x000fe20003f66270 */
[----:B------:R-:W-:Y:S01]  /*8c70*/  IMAD.HI.U32 R7, R6, R16, RZ ;  /* 0x0000001006077227 */ /* 0x000fe200078e00ff */
[----:B------:R-:W-:-:S03]  /*8c80*/  ISETP.GT.U32.AND P4, PT, R3, R18, PT ;  /* 0x000000120300720c */ /* 0x000fc60003f84070 */
[----:B------:R-:W-:Y:S02]  /*8c90*/  IMAD.MOV R8, RZ, RZ, -R8 ;  /* 0x000000ffff087224 */ /* 0x000fe400078e0a08 */
[----:B------:R-:W-:Y:S01]  /*8ca0*/  @!P1 IMAD.IADD R19, R19, 0x1, -R3 ;  /* 0x0000000113139824 */ /* 0x000fe200078e0a03 */
[----:B------:R-:W-:Y:S01]  /*8cb0*/  ISETP.GE.AND P1, PT, R10, RZ, PT ;  /* 0x000000ff0a00720c */ /* 0x000fe20003f26270 */
[----:B0-----:R-:W-:Y:S02]  /*8cc0*/  IMAD.MOV.U32 R0, RZ, RZ, R9 ;  /* 0x000000ffff007224 */ /* 0x001fe400078e0009 */
[C---:B------:R-:W-:Y:S02]  /*8cd0*/  IMAD R14, R3.reuse, R11, R14 ;  /* 0x0000000b030e7224 */ /* 0x040fe400078e020e */
[----:B------:R-:W-:Y:S01]  /*8ce0*/  @!P6 IMAD.MOV R0, RZ, RZ, -R0 ;  /* 0x000000ffff00e224 */ /* 0x000fe200078e0a00 */
[----:B------:R-:W-:Y:S01]  /*8cf0*/  ISETP.GT.U32.AND P6, PT, R3, R19, PT ;  /* 0x000000130300720c */ /* 0x000fe20003fc4070 */
[----:B------:R-:W-:-:S02]  /*8d00*/  IMAD.MOV R7, RZ, RZ, -R7 ;  /* 0x000000ffff077224 */ /* 0x000fc400078e0a07 */
[C---:B------:R-:W-:Y:S01]  /*8d10*/  IMAD R17, R3.reuse, R8, R17 ;  /* 0x0000000803117224 */ /* 0x040fe200078e0211 */
[----:B------:R0:W-:Y:S01]  /*8d20*/  STL [R1+0x188], R0 ;  /* 0x0001880001007387 */ /* 0x0001e20000100800 */
[----:B------:R-:W-:Y:S02]  /*8d30*/  IMAD R16, R3, R7, R16 ;  /* 0x0000000703107224 */ /* 0x000fe400078e0210 */
[--C-:B------:R-:W-:Y:S02]  /*8d40*/  @!P4 IMAD.IADD R18, R18, 0x1, -R3.reuse ;  /* 0x000000011212c824 */ /* 0x100fe400078e0a03 */
[----:B------:R-:W-:Y:S01]  /*8d50*/  VIADD R10, R29, 0x61 ;  /* 0x000000611d0a7836 */ /* 0x000fe20000000000 */
[----:B------:R-:W-:Y:S01]  /*8d60*/  ISETP.GT.U32.AND P4, PT, R3, R16, PT ;  /* 0x000000100300720c */ /* 0x000fe20003f84070 */
[----:B------:R-:W-:Y:S02]  /*8d70*/  VIADD R13, R29, 0x5e ;  /* 0x0000005e1d0d7836 */ /* 0x000fe40000000000 */
[----:B------:R-:W-:Y:S01]  /*8d80*/  @!P6 IMAD.IADD R19, R19, 0x1, -R3 ;  /* 0x000000011313e824 */ /* 0x000fe200078e0a03 */
[----:B------:R-:W-:Y:S01]  /*8d90*/  ISETP.GT.U32.AND P6, PT, R3, R17, PT ;  /* 0x000000110300720c */ /* 0x000fe20003fc4070 */
[----:B0-----:R-:W-:Y:S01]  /*8da0*/  IMAD.MOV.U32 R0, RZ, RZ, R2 ;  /* 0x000000ffff007224 */ /* 0x001fe200078e0002 */
[----:B------:R-:W-:Y:S01]  /*8db0*/  IABS R12, R10 ;  /* 0x0000000a000c7213 */ /* 0x000fe20000000000 */
[----:B------:R-:W-:Y:S01]  /*8dc0*/  VIADD R2, R29, 0x60 ;  /* 0x000000601d027836 */ /* 0x000fe20000000000 */
[----:B------:R-:W-:Y:S01]  /*8dd0*/  IABS R7, R13 ;  /* 0x0000000d00077213 */ /* 0x000fe20000000000 */
[----:B------:R-:W-:Y:S01]  /*8de0*/  @!P2 IMAD.MOV R0, RZ, RZ, -R0 ;  /* 0x000000ffff00a224 */ /* 0x000fe200078e0a00 */
[----:B------:R-:W-:Y:S01]  /*8df0*/  ISETP.GT.U32.AND P2, PT, R3, R14, PT ;  /* 0x0000000e0300720c */ /* 0x000fe20003f44070 */
[----:B------:R-:W-:Y:S01]  /*8e00*/  IMAD.HI.U32 R15, R6, R12, RZ ;  /* 0x0000000c060f7227 */ /* 0x000fe200078e00ff */
[----:B------:R-:W-:-:S02]  /*8e10*/  IABS R9, R2 ;  /* 0x0000000200097213 */ /* 0x000fc40000000000 */
[----:B------:R0:W-:Y:S01]  /*8e20*/  STL [R1+0x184], R0 ;  /* 0x0001840001007387 */ /* 0x0001e20000100800 */
[--C-:B------:R-:W-:Y:S02]  /*8e30*/  @!P4 IMAD.IADD R16, R16, 0x1, -R3.reuse ;  /* 0x000000011010c824 */ /* 0x100fe400078e0a03 */
[----:B------:R-:W-:Y:S02]  /*8e40*/  @!P6 IMAD.IADD R17, R17, 0x1, -R3 ;  /* 0x000000011111e824 */ /* 0x000fe400078e0a03 */
[----:B------:R-:W-:Y:S02]  /*8e50*/  IMAD.MOV R15, RZ, RZ, -R15 ;  /* 0x000000ffff0f7224 */ /* 0x000fe400078e0a0f */
[----:B------:R-:W-:Y:S01]  /*8e60*/  IMAD.MOV.U32 R20, RZ, RZ, R19 ;  /* 0x000000ffff147224 */ /* 0x000fe200078e0013 */
[----:B------:R-:W-:Y:S01]  /*8e70*/  ISETP.GT.U32.AND P4, PT, R3, R17, PT ;  /* 0x000000110300720c */ /* 0x000fe20003f84070 */
[----:B------:R-:W-:Y:S01]  /*8e80*/  @!P2 IMAD.IADD R14, R14, 0x1, -R3 ;  /* 0x000000010e0ea824 */ /* 0x000fe200078e0a03 */
[----:B------:R-:W-:Y:S01]  /*8e90*/  ISETP.GE.AND P2, PT, R4, RZ, PT ;  /* 0x000000ff0400720c */ /* 0x000fe20003f46270 */
[----:B------:R-:W-:-:S03]  /*8ea0*/  IMAD.HI.U32 R4, R6, R9, RZ ;  /* 0x0000000906047227 */ /* 0x000fc600078e00ff */
[C---:B------:R-:W-:Y:S01]  /*8eb0*/  ISETP.GT.U32.AND P6, PT, R3.reuse, R14, PT ;  /* 0x0000000e0300720c */ /* 0x040fe20003fc4070 */
[----:B------:R-:W-:Y:S02]  /*8ec0*/  IMAD.MOV R4, RZ, RZ, -R4 ;  /* 0x000000ffff047224 */ /* 0x000fe400078e0a04 */
[----:B0-----:R-:W-:Y:S02]  /*8ed0*/  IMAD.MOV.U32 R0, RZ, RZ, R18 ;  /* 0x000000ffff007224 */ /* 0x001fe400078e0012 */
[C---:B------:R-:W-:Y:S02]  /*8ee0*/  IMAD R12, R3.reuse, R15, R12 ;  /* 0x0000000f030c7224 */ /* 0x040fe400078e020c */
[----:B------:R-:W-:Y:S01]  /*8ef0*/  @!P5 IMAD.MOV R0, RZ, RZ, -R0 ;  /* 0x000000ffff00d224 */ /* 0x000fe200078e0a00 */
[----:B------:R-:W-:Y:S01]  /*8f00*/  ISETP.GE.AND P5, PT, R10, RZ, PT ;  /* 0x000000ff0a00720c */ /* 0x000fe20003fa6270 */
[----:B------:R-:W-:Y:S02]  /*8f10*/  IMAD R9, R3, R4, R9 ;  /* 0x0000000403097224 */ /* 0x000fe400078e0209 */
[----:B------:R-:W-:-:S04]  /*8f20*/  IMAD.HI.U32 R10, R6, R7, RZ ;  /* 0x00000007060a7227 */ /* 0x000fc800078e00ff */
[--C-:B------:R-:W-:Y:S01]  /*8f30*/  @!P6 IMAD.IADD R14, R14, 0x1, -R3.reuse ;  /* 0x000000010e0ee824 */ /* 0x100fe200078e0a03 */
[C---:B------:R-:W-:Y:S01]  /*8f40*/  ISETP.GT.U32.AND P6, PT, R3.reuse, R12, PT ;  /* 0x0000000c0300720c */ /* 0x040fe20003fc4070 */
[----:B------:R-:W-:Y:S01]  /*8f50*/  @!P0 IMAD.MOV R20, RZ, RZ, -R20 ;  /* 0x000000ffff148224 */ /* 0x000fe200078e0a14 */
[----:B------:R-:W-:Y:S01]  /*8f60*/  ISETP.GT.U32.AND P0, PT, R3, R16, PT ;  /* 0x000000100300720c */ /* 0x000fe20003f04070 */
[----:B------:R-:W-:Y:S01]  /*8f70*/  @!P4 IMAD.IADD R17, R17, 0x1, -R3 ;  /* 0x000000011111c824 */ /* 0x000fe200078e0a03 */
[----:B------:R-:W-:Y:S01]  /*8f80*/  ISETP.GT.U32.AND P4, PT, R3, R9, PT ;  /* 0x000000090300720c */ /* 0x000fe20003f84070 */
[C---:B------:R-:W-:Y:S01]  /*8f90*/  VIADD R11, R29.reuse, 0x5f ;  /* 0x0000005f1d0b7836 */ /* 0x040fe20000000000 */
[----:B------:R-:W-:Y:S01]  /*8fa0*/  STL [R1+0x180], R20 ;  /* 0x0001801401007387 */ /* 0x000fe20000100800 */
[----:B------:R-:W-:Y:S02]  /*8fb0*/  IMAD.MOV R10, RZ, RZ, -R10 ;  /* 0x000000ffff0a7224 */ /* 0x000fe400078e0a0a */
[----:B------:R-:W-:Y:S01]  /*8fc0*/  VIADD R4, R29, 0x5d ;  /* 0x0000005d1d047836 */ /* 0x000fe20000000000 */
[----:B------:R-:W-:Y:S01]  /*8fd0*/  IABS R8, R11 ;  /* 0x0000000b00087213 */ /* 0x000fe20000000000 */
[----:B------:R-:W-:Y:S01]  /*8fe0*/  IMAD R7, R3, R10, R7 ;  /* 0x0000000a03077224 */ /* 0x000fe200078e0207 */
[----:B------:R0:W-:Y:S01]  /*8ff0*/  STL [R1+0x17c], R0 ;  /* 0x00017c0001007387 */ /* 0x0001e20000100800 */
[----:B------:R-:W-:-:S02]  /*9000*/  @!P6 IMAD.IADD R12, R12, 0x1, -R3 ;  /* 0x000000010c0ce824 */ /* 0x000fc400078e0a03 */
[----:B------:R-:W-:Y:S01]  /*9010*/  @!P1 IMAD.MOV R17, RZ, RZ, -R17 ;  /* 0x000000ffff119224 */ /* 0x000fe200078e0a11 */
[----:B------:R-:W-:Y:S01]  /*9020*/  ISETP.GT.U32.AND P1, PT, R3, R7, PT ;  /* 0x000000070300720c */ /* 0x000fe20003f24070 */
[----:B------:R-:W-:-:S04]  /*9030*/  IMAD.HI.U32 R15, R6, R8, RZ ;  /* 0x00000008060f7227 */ /* 0x000fc800078e00ff */
[--C-:B------:R-:W-:Y:S01]  /*9040*/  @!P0 IMAD.IADD R16, R16, 0x1, -R3.reuse ;  /* 0x0000000110108824 */ /* 0x100fe200078e0a03 */
[----:B------:R-:W-:Y:S01]  /*9050*/  ISETP.GE.AND P0, PT, R2, RZ, PT ;  /* 0x000000ff0200720c */ /* 0x000fe20003f06270 */
[----:B0-----:R-:W-:Y:S01]  /*9060*/  IMAD.MOV.U32 R0, RZ, RZ, R14 ;  /* 0x000000ffff007224 */ /* 0x001fe200078e000e */
[----:B------:R-:W-:Y:S01]  /*9070*/  IABS R2, R4 ;  /* 0x0000000400027213 */ /* 0x000fe20000000000 */
[----:B------:R-:W-:Y:S02]  /*9080*/  @!P4 IMAD.IADD R9, R9, 0x1, -R3 ;  /* 0x000000010909c824 */ /* 0x000fe400078e0a03 */
[----:B------:R-:W-:Y:S01]  /*9090*/  @!P3 IMAD.MOV R0, RZ, RZ, -R0 ;  /* 0x000000ffff00b224 */ /* 0x000fe200078e0a00 */
[C---:B------:R-:W-:Y:S01]  /*90a0*/  ISETP.GT.U32.AND P3, PT, R3.reuse, R12, PT ;  /* 0x0000000c0300720c */ /* 0x040fe20003f64070 */
[----:B------:R-:W-:Y:S01]  /*90b0*/  IMAD.MOV R15, RZ, RZ, -R15 ;  /* 0x000000ffff0f7224 */ /* 0x000fe200078e0a0f */
[----:B------:R-:W-:Y:S01]  /*90c0*/  ISETP.GT.U32.AND P4, PT, R3, R9, PT ;  /* 0x000000090300720c */ /* 0x000fe20003f84070 */
[----:B------:R-:W-:Y:S01]  /*90d0*/  VIADD R10, R29, 0x5c ;  /* 0x0000005c1d0a7836 */ /* 0x000fe20000000000 */
[----:B------:R0:W-:Y:S01]  /*90e0*/  STL [R1+0x178], R0 ;  /* 0x0001780001007387 */ /* 0x0001e20000100800 */
[----:B------:R-:W-:-:S02]  /*90f0*/  IMAD R8, R3, R15, R8 ;  /* 0x0000000f03087224 */ /* 0x000fc400078e0208 */
[----:B------:R-:W-:Y:S01]  /*9100*/  IMAD.HI.U32 R14, R6, R2, RZ ;  /* 0x00000002060e7227 */ /* 0x000fe200078e00ff */
[----:B------:R-:W-:Y:S01]  /*9110*/  IABS R15, R10 ;  /* 0x0000000a000f7213 */ /* 0x000fe20000000000 */
[----:B------:R-:W-:Y:S01]  /*9120*/  STL [R1+0x174], R17 ;  /* 0x0001741101007387 */ /* 0x000fe20000100800 */
[----:B------:R-:W-:Y:S01]  /*9130*/  ISETP.GT.U32.AND P6, PT, R3, R8, PT ;  /* 0x000000080300720c */ /* 0x000fe20003fc4070 */
[----:B------:R-:W-:Y:S02]  /*9140*/  IMAD.MOV R14, RZ, RZ, -R14 ;  /* 0x000000ffff0e7224 */ /* 0x000fe400078e0a0e */
[----:B------:R-:W-:Y:S02]  /*9150*/  @!P1 IMAD.IADD R7, R7, 0x1, -R3 ;  /* 0x0000000107079824 */ /* 0x000fe400078e0a03 */
[----:B0-----:R-:W-:Y:S02]  /*9160*/  IMAD.MOV.U32 R0, RZ, RZ, R16 ;  /* 0x000000ffff007224 */ /* 0x001fe400078e0010 */
[C---:B------:R-:W-:Y:S01]  /*9170*/  IMAD R2, R3.reuse, R14, R2 ;  /* 0x0000000e03027224 */ /* 0x040fe200078e0202 */
[----:B------:R-:W-:Y:S01]  /*9180*/  ISETP.GT.U32.AND P1, PT, R3, R7, PT ;  /* 0x000000070300720c */ /* 0x000fe20003f24070 */
[----:B------:R-:W-:Y:S01]  /*9190*/  @!P2 IMAD.MOV R0, RZ, RZ, -R0 ;  /* 0x000000ffff00a224 */ /* 0x000fe200078e0a00 */
[----:B------:R-:W-:Y:S01]  /*91a0*/  ISETP.GE.AND P2, PT, R11, RZ, PT ;  /* 0x000000ff0b00720c */ /* 0x000fe20003f46270 */
[----:B------:R-:W-:-:S02]  /*91b0*/  IMAD.MOV.U32 R11, RZ, RZ, R15 ;  /* 0x000000ffff0b7224 */ /* 0x000fc400078e000f */
[--C-:B------:R-:W-:Y:S01]  /*91c0*/  @!P3 IMAD.IADD R12, R12, 0x1, -R3.reuse ;  /* 0x000000010c0cb824 */ /* 0x100fe200078e0a03 */
[----:B------:R-:W-:Y:S01]  /*91d0*/  ISETP.GE.AND P3, PT, R13, RZ, PT ;  /* 0x000000ff0d00720c */ /* 0x000fe20003f66270 */
[----:B------:R-:W-:Y:S01]  /*91e0*/  IMAD.HI.U32 R13, R6, R11, RZ ;  /* 0x0000000b060d7227 */ /* 0x000fe200078e00ff */
[----:B------:R0:W-:Y:S03]  /*91f0*/  STL [R1+0x170], R0 ;  /* 0x0001700001007387 */ /* 0x0001e60000100800 */
[----:B------:R-:W-:Y:S01]  /*9200*/  @!P4 IMAD.IADD R9, R9, 0x1, -R3 ;  /* 0x000000010909c824 */ /* 0x000fe200078e0a03 */
[----:B------:R-:W-:Y:S01]  /*9210*/  ISETP.GT.U32.AND P4, PT, R3, R2, PT ;  /* 0x000000020300720c */ /* 0x000fe20003f84070 */
[----:B------:R-:W-:Y:S02]  /*9220*/  IMAD.MOV R13, RZ, RZ, -R13 ;  /* 0x000000ffff0d7224 */ /* 0x000fe400078e0a0d */
[----:B------:R-:W-:-:S02]  /*9230*/  @!P6 IMAD.IADD R8, R8, 0x1, -R3 ;  /* 0x000000010808e824 */ /* 0x000fc400078e0a03 */
[----:B------:R-:W-:Y:S02]  /*9240*/  @!P1 IMAD.IADD R7, R7, 0x1, -R3 ;  /* 0x0000000107079824 */ /* 0x000fe400078e0a03 */
[----:B0-----:R-:W-:Y:S01]  /*9250*/  IMAD.MOV.U32 R0, RZ, RZ, R12 ;  /* 0x000000ffff007224 */ /* 0x001fe200078e000c */
[----:B------:R-:W-:Y:S01]  /*9260*/  ISETP.GT.U32.AND P6, PT, R3, R8, PT ;  /* 0x000000080300720c */ /* 0x000fe20003fc4070 */
[----:B------:R-:W-:Y:S02]  /*9270*/  VIADD R19, R29, 0x5b ;  /* 0x0000005b1d137836 */ /* 0x000fe40000000000 */
[----:B------:R-:W-:Y:S01]  /*9280*/  @!P5 IMAD.MOV R0, RZ, RZ, -R0 ;  /* 0x000000ffff00d224 */ /* 0x000fe200078e0a00 */
[----:B------:R-:W-:Y:S01]  /*9290*/  ISETP.GE.AND P5, PT, R4, RZ, PT ;  /* 0x000000ff0400720c */ /* 0x000fe20003fa6270 */
[----:B------:R-:W-:Y:S02]  /*92a0*/  IMAD R4, R3, R13, R11 ;  /* 0x0000000d03047224 */ /* 0x000fe400078e020b */
[--C-:B------:R-:W-:Y:S01]  /*92b0*/  @!P4 IMAD.IADD R2, R2, 0x1, -R3.reuse ;  /* 0x000000010202c824 */ /* 0x100fe200078e0a03 */
[----:B------:R0:W-:Y:S01]  /*92c0*/  STL [R1+0x16c], R0 ;  /* 0x00016c0001007387 */ /* 0x0001e20000100800 */
[----:B------:R-:W-:Y:S01]  /*92d0*/  ISETP.GE.AND P4, PT, R19, RZ, PT ;  /* 0x000000ff1300720c */ /* 0x000fe20003f86270 */
[----:B------:R-:W-:Y:S01]  /*92e0*/  VIADD R12, R29, 0x5a ;  /* 0x0000005a1d0c7836 */ /* 0x000fe20000000000 */
[----:B------:R-:W-:Y:S01]  /*92f0*/  ISETP.GT.U32.AND P1, PT, R3, R4, PT ;  /* 0x000000040300720c */ /* 0x000fe20003f24070 */
[C---:B------:R-:W-:Y:S01]  /*9300*/  VIADD R18, R29.reuse, 0x57 ;  /* 0x000000571d127836 */ /* 0x040fe20000000000 */
[----:B------:R-:W-:Y:S01]  /*9310*/  IABS R19, R19 ;  /* 0x0000001300137213 */ /* 0x000fe20000000000 */
[----:B------:R-:W-:Y:S01]  /*9320*/  @!P6 IMAD.IADD R8, R8, 0x1, -R3 ;  /* 0x000000010808e824 */ /* 0x000fe200078e0a03 */
[----:B------:R-:W-:Y:S01]  /*9330*/  ISETP.GE.AND P6, PT, R10, RZ, PT ;  /* 0x000000ff0a00720c */ /* 0x000fe20003fc6270 */
[----:B------:R-:W-:-:S02]  /*9340*/  VIADD R10, R29, 0x59 ;  /* 0x000000591d0a7836 */ /* 0x000fc40000000000 */
[----:B0-----:R-:W-:Y:S02]  /*9350*/  IMAD.MOV.U32 R0, RZ, RZ, R9 ;  /* 0x000000ffff007224 */ /* 0x001fe400078e0009 */
[----:B------:R-:W-:Y:S01]  /*9360*/  @!P2 IMAD.MOV R8, RZ, RZ, -R8 ;  /* 0x000000ffff08a224 */ /* 0x000fe200078e0a08 */
[----:B------:R-:W-:Y:S01]  /*9370*/  ISETP.GE.AND P2, PT, R12, RZ, PT ;  /* 0x000000ff0c00720c */ /* 0x000fe20003f46270 */
[----:B------:R-:W-:Y:S01]  /*9380*/  @!P0 IMAD.MOV R0, RZ, RZ, -R0 ;  /* 0x000000ffff008224 */ /* 0x000fe200078e0a00 */
[C---:B------:R-:W-:Y:S01]  /*9390*/  ISETP.GT.U32.AND P0, PT, R3.reuse, R2, PT ;  /* 0x000000020300720c */ /* 0x040fe20003f04070 */
[----:B------:R-:W-:Y:S01]  /*93a0*/  @!P1 IMAD.IADD R4, R4, 0x1, -R3 ;  /* 0x0000000104049824 */ /* 0x000fe200078e0a03 */
[----:B------:R-:W-:Y:S01]  /*93b0*/  IABS R12, R12 ;  /* 0x0000000c000c7213 */ /* 0x000fe20000000000 */
[----:B------:R-:W-:Y:S01]  /*93c0*/  IMAD.HI.U32 R11, R6, R19, RZ ;  /* 0x00000013060b7227 */ /* 0x000fe200078e00ff */
[----:B------:R0:W-:Y:S02]  /*93d0*/  STL [R1+0x168], R0 ;  /* 0x0001680001007387 */ /* 0x0001e40000100800 */
[----:B------:R-:W-:Y:S01]  /*93e0*/  ISETP.GT.U32.AND P1, PT, R3, R4, PT ;  /* 0x000000040300720c */ /* 0x000fe20003f24070 */
[----:B------:R-:W-:Y:S01]  /*93f0*/  IMAD.MOV R11, RZ, RZ, -R11 ;  /* 0x000000ffff0b7224 */ /* 0x000fe200078e0a0b */
[----:B------:R1:W-:Y:S01]  /*9400*/  STL [R1+0x164], R8 ;  /* 0x0001640801007387 */ /* 0x0003e20000100800 */
[----:B------:R-:W-:-:S02]  /*9410*/  VIADD R9, R29, 0x58 ;  /* 0x000000581d097836 */ /* 0x000fc40000000000 */
[----:B------:R-:W-:Y:S02]  /*9420*/  IMAD R19, R3, R11, R19 ;  /* 0x0000000b03137224 */ /* 0x000fe400078e0213 */
[----:B------:R-:W-:Y:S01]  /*9430*/  @!P0 IMAD.IADD R2, R2, 0x1, -R3 ;  /* 0x0000000102028824 */ /* 0x000fe200078e0a03 */
[----:B------:R-:W-:Y:S01]  /*9440*/  ISETP.GE.AND P0, PT, R9, RZ, PT ;  /* 0x000000ff0900720c */ /* 0x000fe20003f06270 */
[----:B0-----:R-:W-:Y:S01]  /*9450*/  IMAD.MOV.U32 R0, RZ, RZ, R7 ;  /* 0x000000ffff007224 */ /* 0x001fe200078e0007 */
[----:B------:R-:W-:Y:S01]  /*9460*/  IABS R9, R9 ;  /* 0x0000000900097213 */ /* 0x000fe20000000000 */
[----:B------:R-:W-:Y:S02]  /*9470*/  VIADD R15, R29, 0x56 ;  /* 0x000000561d0f7836 */ /* 0x000fe40000000000 */
[----:B------:R-:W-:Y:S01]  /*9480*/  @!P3 IMAD.MOV R0, RZ, RZ, -R0 ;  /* 0x000000ffff00b224 */ /* 0x000fe200078e0a00 */
[----:B------:R-:W-:Y:S01]  /*9490*/  ISETP.GE.AND P3, PT, R10, RZ, PT ;  /* 0x000000ff0a00720c */ /* 0x000fe20003f66270 */
[----:B-1----:R-:W-:Y:S01]  /*94a0*/  IMAD.HI.U32 R8, R6, R12, RZ ;  /* 0x0000000c06087227 */ /* 0x002fe200078e00ff */
[----:B------:R-:W-:-:S02]  /*94b0*/  IABS R10, R10 ;  /* 0x0000000a000a7213 */ /* 0x000fc40000000000 */
[----:B------:R0:W-:Y:S01]  /*94c0*/  STL [R1+0x160], R0 ;  /* 0x0001600001007387 */ /* 0x0001e20000100800 */
[----:B------:R-:W-:Y:S01]  /*94d0*/  IMAD.MOV R8, RZ, RZ, -R8 ;  /* 0x000000ffff087224 */ /* 0x000fe200078e0a08 */
[----:B------:R-:W-:Y:S01]  /*94e0*/  IABS R17, R15 ;  /* 0x0000000f00117213 */ /* 0x000fe20000000000 */
[----:B------:R-:W-:-:S04]  /*94f0*/  IMAD.HI.U32 R7, R6, R10, RZ ;  /* 0x0000000a06077227 */ /* 0x000fc800078e00ff */
[----:B------:R-:W-:Y:S02]  /*9500*/  IMAD.MOV R7, RZ, RZ, -R7 ;  /* 0x000000ffff077224 */ /* 0x000fe400078e0a07 */
[----:B------:R-:W-:Y:S02]  /*9510*/  @!P1 IMAD.IADD R4, R4, 0x1, -R3 ;  /* 0x0000000104049824 */ /* 0x000fe400078e0a03 */
[----:B0-----:R-:W-:Y:S02]  /*9520*/  IMAD.MOV.U32 R0, RZ, RZ, R2 ;  /* 0x000000ffff007224 */ /* 0x001fe400078e0002 */
[C---:B------:R-:W-:Y:S02]  /*9530*/  IMAD R12, R3.reuse, R8, R12 ;  /* 0x00000008030c7224 */ /* 0x040fe400078e020c */
[----:B------:R-:W-:Y:S01]  /*9540*/  @!P5 IMAD.MOV R0, RZ, RZ, -R0 ;  /* 0x000000ffff00d224 */ /* 0x000fe200078e0a00 */
[C---:B------:R-:W-:Y:S01]  /*9550*/  ISETP.GT.U32.AND P5, PT, R3.reuse, R19, PT ;  /* 0x000000130300720c */ /* 0x040fe20003fa4070 */
[C---:B------:R-:W-:Y:S01]  /*9560*/  IMAD R10, R3.reuse, R7, R10 ;  /* 0x00000007030a7224 */ /* 0x040fe200078e020a */
[----:B------:R-:W-:Y:S01]  /*9570*/  ISETP.GT.U32.AND P1, PT, R3, R12, PT ;  /* 0x0000000c0300720c */ /* 0x000fe20003f24070 */
[----:B------:R-:W-:Y:S01]  /*9580*/  IMAD.HI.U32 R2, R6, R9, RZ ;  /* 0x0000000906027227 */ /* 0x000fe200078e00ff */
[----:B------:R0:W-:Y:S01]  /*9590*/  STL [R1+0x15c], R0 ;  /* 0x00015c0001007387 */ /* 0x0001e20000100800 */
[----:B------:R-:W-:-:S02]  /*95a0*/  IABS R7, R18 ;  /* 0x0000001200077213 */ /* 0x000fc40000000000 */
[----:B------:R-:W-:Y:S02]  /*95b0*/  IMAD.MOV R2, RZ, RZ, -R2 ;  /* 0x000000ffff027224 */ /* 0x000fe400078e0a02 */
[----:B------:R-:W-:Y:S02]  /*95c0*/  VIADD R8, R29, 0x55 ;  /* 0x000000551d087836 */ /* 0x000fe40000000000 */
[----:B------:R-:W-:Y:S02]  /*95d0*/  IMAD R9, R3, R2, R9 ;  /* 0x0000000203097224 */ /* 0x000fe400078e0209 */
[--C-:B------:R-:W-:Y:S01]  /*95e0*/  @!P5 IMAD.IADD R19, R19, 0x1, -R3.reuse ;  /* 0x000000011313d824 */ /* 0x100fe200078e0a03 */
[----:B------:R-:W-:Y:S01]  /*95f0*/  IABS R14, R8 ;  /* 0x00000008000e7213 */ /* 0x000fe20000000000 */
[----:B0-----:R-:W-:Y:S02]  /*9600*/  IMAD.MOV.U32 R0, RZ, RZ, R4 ;  /* 0x000000ffff007224 */ /* 0x001fe400078e0004 */
[----:B------:R-:W-:Y:S01]  /*9610*/  @!P1 IMAD.IADD R12, R12, 0x1, -R3 ;  /* 0x000000010c0c9824 */ /* 0x000fe200078e0a03 */
[C---:B------:R-:W-:Y:S01]  /*9620*/  ISETP.GT.U32.AND P5, PT, R3.reuse, R19, PT ;  /* 0x000000130300720c */ /* 0x040fe20003fa4070 */
[----:B------:R-:W-:Y:S01]  /*9630*/  @!P6 IMAD.MOV R0, RZ, RZ, -R0 ;  /* 0x000000ffff00e224 */ /* 0x000fe200078e0a00 */
[C---:B------:R-:W-:Y:S01]  /*9640*/  ISETP.GT.U32.AND P6, PT, R3.reuse, R10, PT ;  /* 0x0000000a0300720c */ /* 0x040fe20003fc4070 */
[----:B------:R-:W-:Y:S01]  /*9650*/  IMAD.HI.U32 R11, R6, R7, RZ ;  /* 0x00000007060b7227 */ /* 0x000fe200078e00ff */
[----:B------:R-:W-:-:S02]  /*9660*/  ISETP.GT.U32.AND P1, PT, R3, R12, PT ;  /* 0x0000000c0300720c */ /* 0x000fc40003f24070 */
[----:B------:R0:W-:Y:S01]  /*9670*/  STL [R1+0x158], R0 ;  /* 0x0001580001007387 */ /* 0x0001e20000100800 */
[----:B------:R-:W-:-:S04]  /*9680*/  IMAD.HI.U32 R2, R6, R17, RZ ;  /* 0x0000001106027227 */ /* 0x000fc800078e00ff */
        /* <DEDUP_REMOVED lines=11> */
[----:B0-----:R-:W-:Y:S02]  /*9740*/  IMAD.MOV.U32 R0, RZ, RZ, R19 ;  /* 0x000000ffff007224 */ /* 0x001fe400078e0013 */
[----:B------:R-:W-:Y:S01]  /*9750*/  VIADD R2, R29, 0x53 ;  /* 0x000000531d027836 */ /* 0x000fe20000000000 */
        /* <DEDUP_REMOVED lines=13> */
[----:B------:R-:W-:Y:S02]  /*9830*/  IMAD.MOV.U32 R15, RZ, RZ, R18 ;  /* 0x000000ffff0f7224 */ /* 0x000fe400078e0012 */
[----:B------:R-:W-:Y:S01]  /*9840*/  @!P6 IMAD.IADD R17, R17, 0x1, -R3 ;  /* 0x000000011111e824 */ /* 0x000fe200078e0a03 */
[----:B------:R-:W-:Y:S01]  /*9850*/  ISETP.GT.U32.AND P6, PT, R3, R7, PT ;  /* 0x000000070300720c */ /* 0x000fe20003fc4070 */
[----:B------:R-:W-:-:S04]  /*9860*/  IMAD.HI.U32 R13, R6, R14, RZ ;  /* 0x0000000e060d7227 */ /* 0x000fc800078e00ff */
[----:B0-----:R-:W-:Y:S02]  /*9870*/  IMAD.MOV.U32 R0, RZ, RZ, R12 ;  /* 0x000000ffff007224 */ /* 0x001fe400078e000c */
[C---:B------:R-:W-:Y:S02]  /*9880*/  IMAD R16, R3.reuse, R11, R16 ;  /* 0x0000000b03107224 */ /* 0x040fe400078e0210 */
[----:B------:R-:W-:Y:S01]  /*9890*/  @!P2 IMAD.MOV R0, RZ, RZ, -R0 ;  /* 0x000000ffff00a224 */ /* 0x000fe200078e0a00 */
[----:B------:R-:W-:Y:S01]  /*98a0*/  ISETP.GT.U32.AND P2, PT, R3, R17, PT ;  /* 0x000000110300720c */ /* 0x000fe20003f44070 */
[----:B------:R-:W-:-:S03]  /*98b0*/  IMAD.HI.U32 R11, R6, R15, RZ ;  /* 0x0000000f060b7227 */ /* 0x000fc600078e00ff */
[----:B------:R0:W-:Y:S01]  /*98c0*/  STL [R1+0x150], R0 ;  /* 0x0001500001007387 */ /* 0x0001e20000100800 */
[----:B------:R-:W-:Y:S02]  /*98d0*/  IMAD.MOV R13, RZ, RZ, -R13 ;  /* 0x000000ffff0d7224 */ /* 0x000fe400078e0a0d */
[----:B------:R-:W-:Y:S02]  /*98e0*/  IMAD.MOV R11, RZ, RZ, -R11 ;  /* 0x000000ffff0b7224 */ /* 0x000fe400078e0a0b */
[----:B------:R-:W-:Y:S02]  /*98f0*/  IMAD R14, R3, R13, R14 ;  /* 0x0000000d030e7224 */ /* 0x000fe400078e020e */
[----:B------:R-:W-:Y:S02]  /*9900*/  @!P4 IMAD.IADD R9, R9, 0x1, -R3 ;  /* 0x000000010909c824 */ /* 0x000fe400078e0a03 */
[C---:B------:R-:W-:Y:S01]  /*9910*/  IMAD R15, R3.reuse, R11, R15 ;  /* 0x0000000b030f7224 */ /* 0x040fe200078e020f */
[----:B------:R-:W-:Y:S01]  /*9920*/  ISETP.GT.U32.AND P4, PT, R3, R14, PT ;  /* 0x0000000e0300720c */ /* 0x000fe20003f84070 */
[----:B0-----:R-:W-:-:S02]  /*9930*/  IMAD.MOV.U32 R0, RZ, RZ, R9 ;  /* 0x000000ffff007224 */ /* 0x001fc400078e0009 */
[--C-:B------:R-:W-:Y:S01]  /*9940*/  @!P2 IMAD.IADD R17, R17, 0x1, -R3.reuse ;  /* 0x000000011111a824 */ /* 0x100fe200078e0a03 */
[C---:B------:R-:W-:Y:S01]  /*9950*/  ISETP.GT.U32.AND P2, PT, R3.reuse, R15, PT ;  /* 0x0000000f0300720c */ /* 0x040fe20003f44070 */
[----:B------:R-:W-:Y:S01]  /*9960*/  @!P0 IMAD.MOV R0, RZ, RZ, -R0 ;  /* 0x000000ffff008224 */ /* 0x000fe200078e0a00 */
[----:B------:R-:W-:Y:S01]  /*9970*/  ISETP.GT.U32.AND P0, PT, R3, R16, PT ;  /* 0x000000100300720c */ /* 0x000fe20003f04070 */
[----:B------:R-:W-:Y:S01]  /*9980*/  @!P3 IMAD.MOV R10, RZ, RZ, -R10 ;  /* 0x000000ffff0ab224 */ /* 0x000fe200078e0a0a */
[----:B------:R-:W-:Y:S01]  /*9990*/  ISETP.GE.AND P3, PT, R8, RZ, PT ;  /* 0x000000ff0800720c */ /* 0x000fe20003f66270 */
[C---:B------:R-:W-:Y:S02]  /*99a0*/  VIADD R11, R29.reuse, 0x52 ;  /* 0x000000521d0b7836 */ /* 0x040fe40000000000 */
[----:B------:R-:W-:Y:S01]  /*99b0*/  VIADD R8, R29, 0x51 ;  /* 0x000000511d087836 */ /* 0x000fe20000000000 */
[----:B------:R0:W-:Y:S01]  /*99c0*/  STL [R1+0x14c], R10 ;  /* 0x00014c0a01007387 */ /* 0x0001e20000100800 */
[--C-:B------:R-:W-:Y:S01]  /*99d0*/  @!P4 IMAD.IADD R14, R14, 0x1, -R3.reuse ;  /* 0x000000010e0ec824 */ /* 0x100fe200078e0a03 */
[----:B------:R-:W-:Y:S01]  /*99e0*/  IABS R9, R11 ;  /* 0x0000000b00097213 */ /* 0x000fe20000000000 */
[--C-:B------:R-:W-:Y:S01]  /*99f0*/  @!P6 IMAD.IADD R7, R7, 0x1, -R3.reuse ;  /* 0x000000010707e824 */ /* 0x100fe200078e0a03 */
[----:B------:R-:W-:Y:S01]  /*9a00*/  ISETP.GE.AND P4, PT, R2, RZ, PT ;  /* 0x000000ff0200720c */ /* 0x000fe20003f86270 */
[--C-:B------:R-:W-:Y:S01]  /*9a10*/  @!P2 IMAD.IADD R15, R15, 0x1, -R3.reuse ;  /* 0x000000010f0fa824 */ /* 0x100fe200078e0a03 */
[----:B------:R-:W-:Y:S01]  /*9a20*/  IABS R2, R8 ;  /* 0x0000000800027213 */ /* 0x000fe20000000000 */
[----:B------:R-:W-:Y:S01]  /*9a30*/  @!P0 IMAD.IADD R16, R16, 0x1, -R3 ;  /* 0x0000000110108824 */ /* 0x000fe200078e0a03 */
[C---:B------:R-:W-:Y:S01]  /*9a40*/  ISETP.GT.U32.AND P0, PT, R3.reuse, R14, PT ;  /* 0x0000000e0300720c */ /* 0x040fe20003f04070 */
[----:B------:R1:W-:Y:S01]  /*9a50*/  STL [R1+0x148], R0 ;  /* 0x0001480001007387 */ /* 0x0003e20000100800 */
[----:B0-----:R-:W-:Y:S01]  /*9a60*/  IMAD.HI.U32 R10, R6, R9, RZ ;  /* 0x00000009060a7227 */ /* 0x001fe200078e00ff */
[----:B------:R-:W-:-:S02]  /*9a70*/  ISETP.GT.U32.AND P2, PT, R3, R15, PT ;  /* 0x0000000f0300720c */ /* 0x000fc40003f44070 */
[----:B------:R-:W-:Y:S01]  /*9a80*/  ISETP.GE.AND P6, PT, R4, RZ, PT ;  /* 0x000000ff0400720c */ /* 0x000fe20003fc6270 */
[----:B------:R-:W-:-:S04]  /*9a90*/  IMAD.HI.U32 R12, R6, R2, RZ ;  /* 0x00000002060c7227 */ /* 0x000fc800078e00ff */
[----:B------:R-:W-:Y:S02]  /*9aa0*/  IMAD.MOV R10, RZ, RZ, -R10 ;  /* 0x000000ffff0a7224 */ /* 0x000fe400078e0a0a */
[----:B------:R-:W-:Y:S02]  /*9ab0*/  IMAD.MOV R12, RZ, RZ, -R12 ;  /* 0x000000ffff0c7224 */ /* 0x000fe400078e0a0c */
[C---:B------:R-:W-:Y:S02]  /*9ac0*/  IMAD R9, R3.reuse, R10, R9 ;  /* 0x0000000a03097224 */ /* 0x040fe400078e0209 */
[----:B-1----:R-:W-:Y:S02]  /*9ad0*/  IMAD.MOV.U32 R0, RZ, RZ, R7 ;  /* 0x000000ffff007224 */ /* 0x002fe400078e0007 */
[----:B------:R-:W-:Y:S02]  /*9ae0*/  IMAD R2, R3, R12, R2 ;  /* 0x0000000c03027224 */ /* 0x000fe400078e0202 */
[----:B------:R-:W-:-:S02]  /*9af0*/  VIADD R4, R29, 0x50 ;  /* 0x000000501d047836 */ /* 0x000fc40000000000 */
[--C-:B------:R-:W-:Y:S01]  /*9b00*/  @!P0 IMAD.IADD R14, R14, 0x1, -R3.reuse ;  /* 0x000000010e0e8824 */ /* 0x100fe200078e0a03 */
[C---:B------:R-:W-:Y:S01]  /*9b10*/  ISETP.GT.U32.AND P0, PT, R3.reuse, R9, PT ;  /* 0x000000090300720c */ /* 0x040fe20003f04070 */
[----:B------:R-:W-:Y:S01]  /*9b20*/  @!P5 IMAD.MOV R0, RZ, RZ, -R0 ;  /* 0x000000ffff00d224 */ /* 0x000fe200078e0a00 */
[----:B------:R-:W-:Y:S01]  /*9b30*/  ISETP.GT.U32.AND P5, PT, R3, R16, PT ;  /* 0x000000100300720c */ /* 0x000fe20003fa4070 */
[----:B------:R-:W-:Y:S01]  /*9b40*/  @!P2 IMAD.IADD R15, R15, 0x1, -R3 ;  /* 0x000000010f0fa824 */ /* 0x000fe200078e0a03 */
[----:B------:R-:W-:Y:S01]  /*9b50*/  ISETP.GT.U32.AND P2, PT, R3, R2, PT ;  /* 0x000000020300720c */ /* 0x000fe20003f44070 */
[----:B------:R-:W-:Y:S01]  /*9b60*/  VIADD R7, R29, 0x4f ;  /* 0x0000004f1d077836 */ /* 0x000fe20000000000 */
[----:B------:R-:W-:Y:S01]  /*9b70*/  IABS R10, R4 ;  /* 0x00000004000a7213 */ /* 0x000fe20000000000 */
[----:B------:R0:W-:Y:S01]  /*9b80*/  STL [R1+0x144], R0 ;  /* 0x0001440001007387 */ /* 0x0001e20000100800 */
[----:B------:R-:W-:Y:S02]  /*9b90*/  @!P1 IMAD.MOV R17, RZ, RZ, -R17 ;  /* 0x000000ffff119224 */ /* 0x000fe400078e0a11 */
[----:B------:R-:W-:Y:S01]  /*9ba0*/  IABS R20, R7 ;  /* 0x0000000700147213 */ /* 0x000fe20000000000 */
[----:B------:R-:W-:-:S02]  /*9bb0*/  IMAD.HI.U32 R13, R6, R10, RZ ;  /* 0x0000000a060d7227 */ /* 0x000fc400078e00ff */
[----:B------:R-:W-:Y:S02]  /*9bc0*/  STL [R1+0x140], R17 ;  /* 0x0001401101007387 */ /* 0x000fe40000100800 */
[----:B------:R-:W-:Y:S02]  /*9bd0*/  IMAD.MOV R13, RZ, RZ, -R13 ;  /* 0x000000ffff0d7224 */ /* 0x000fe400078e0a0d */
[--C-:B------:R-:W-:Y:S01]  /*9be0*/  @!P0 IMAD.IADD R9, R9, 0x1, -R3.reuse ;  /* 0x0000000109098824 */ /* 0x100fe200078e0a03 */
[----:B------:R-:W-:Y:S01]  /*9bf0*/  ISETP.GE.AND P0, PT, R8, RZ, PT ;  /* 0x000000ff0800720c */ /* 0x000fe20003f06270 */
[--C-:B------:R-:W-:Y:S01]  /*9c00*/  @!P5 IMAD.IADD R16, R16, 0x1, -R3.reuse ;  /* 0x000000011010d824 */ /* 0x100fe200078e0a03 */
[----:B------:R-:W-:Y:S01]  /*9c10*/  ISETP.GE.AND P5, PT, R11, RZ, PT ;  /* 0x000000ff0b00720c */ /* 0x000fe20003fa6270 */
[----:B------:R-:W-:Y:S01]  /*9c20*/  @!P2 IMAD.IADD R2, R2, 0x1, -R3 ;  /* 0x000000010202a824 */ /* 0x000fe200078e0a03 */
[----:B------:R-:W-:Y:S01]  /*9c30*/  ISETP.GT.U32.AND P1, PT, R3, R9, PT ;  /* 0x000000090300720c */ /* 0x000fe20003f24070 */
[----:B0-----:R-:W-:-:S02]  /*9c40*/  IMAD.MOV.U32 R0, RZ, RZ, R14 ;  /* 0x000000ffff007224 */ /* 0x001fc400078e000e */
[----:B------:R-:W-:-:S04]  /*9c50*/  IMAD.HI.U32 R12, R6, R20, RZ ;  /* 0x00000014060c7227 */ /* 0x000fc800078e00ff */
[----:B------:R-:W-:Y:S02]  /*9c60*/  VIADD R11, R29, 0x4e ;  /* 0x0000004e1d0b7836 */ /* 0x000fe40000000000 */
[C---:B------:R-:W-:Y:S02]  /*9c70*/  IMAD R10, R3.reuse, R13, R10 ;  /* 0x0000000d030a7224 */ /* 0x040fe400078e020a */
[----:B------:R-:W-:Y:S01]  /*9c80*/  @!P3 IMAD.MOV R0, RZ, RZ, -R0 ;  /* 0x000000ffff00b224 */ /* 0x000fe200078e0a00 */
[----:B------:R-:W-:Y:S01]  /*9c90*/  ISETP.GT.U32.AND P3, PT, R3, R2, PT ;  /* 0x000000020300720c */ /* 0x000fe20003f64070 */
[----:B------:R-:W-:Y:S01]  /*9ca0*/  IMAD.MOV R12, RZ, RZ, -R12 ;  /* 0x000000ffff0c7224 */ /* 0x000fe200078e0a0c */
[----:B------:R-:W-:Y:S01]  /*9cb0*/  IABS R13, R11 ;  /* 0x0000000b000d7213 */ /* 0x000fe20000000000 */
[----:B------:R-:W-:Y:S01]  /*9cc0*/  VIADD R8, R29, 0x4d ;  /* 0x0000004d1d087836 */ /* 0x000fe20000000000 */
[C---:B------:R-:W-:Y:S01]  /*9cd0*/  ISETP.GT.U32.AND P2, PT, R3.reuse, R10, PT ;  /* 0x0000000a0300720c */ /* 0x040fe20003f44070 */
[----:B------:R-:W-:Y:S01]  /*9ce0*/  IMAD R20, R3, R12, R20 ;  /* 0x0000000c03147224 */ /* 0x000fe200078e0214 */
[----:B------:R0:W-:Y:S01]  /*9cf0*/  STL [R1+0x13c], R0 ;  /* 0x00013c0001007387 */ /* 0x0001e20000100800 */
[----:B------:R-:W-:Y:S01]  /*9d00*/  IMAD.HI.U32 R14, R6, R13, RZ ;  /* 0x0000000d060e7227 */ /* 0x000fe200078e00ff */
[----:B------:R-:W-:-:S03]  /*9d10*/  IABS R12, R8 ;  /* 0x00000008000c7213 */ /* 0x000fc60000000000 */
[----:B------:R-:W-:Y:S01]  /*9d20*/  @!P6 IMAD.MOV R16, RZ, RZ, -R16 ;  /* 0x000000ffff10e224 */ /* 0x000fe200078e0a10 */
[----:B------:R-:W-:Y:S01]  /*9d30*/  ISETP.GT.U32.AND P6, PT, R3, R20, PT ;  /* 0x000000140300720c */ /* 0x000fe20003fc4070 */
[----:B------:R-:W-:Y:S01]  /*9d40*/  @!P1 IMAD.IADD R9, R9, 0x1, -R3 ;  /* 0x0000000109099824 */ /* 0x000fe200078e0a03 */
[----:B------:R-:W-:Y:S01]  /*9d50*/  ISETP.GE.AND P1, PT, R7, RZ, PT ;  /* 0x000000ff0700720c */ /* 0x000fe20003f26270 */
[----:B------:R-:W-:Y:S01]  /*9d60*/  IMAD.MOV R14, RZ, RZ, -R14 ;  /* 0x000000ffff0e7224 */ /* 0x000fe200078e0a0e */
[----:B------:R1:W-:Y:S01]  /*9d70*/  STL [R1+0x138], R16 ;  /* 0x0001381001007387 */ /* 0x0003e20000100800 */
[----:B0-----:R-:W-:Y:S02]  /*9d80*/  IMAD.MOV.U32 R0, RZ, RZ, R15 ;  /* 0x000000ffff007224 */ /* 0x001fe400078e000f */
[----:B------:R-:W-:-:S04]  /*9d90*/  IMAD.HI.U32 R15, R6, R12, RZ ;  /* 0x0000000c060f7227 */ /* 0x000fc800078e00ff */
[----:B------:R-:W-:Y:S01]  /*9da0*/  @!P4 IMAD.MOV R0, RZ, RZ, -R0 ;  /* 0x000000ffff00c224 */ /* 0x000fe200078e0a00 */
[----:B------:R-:W-:Y:S01]  /*9db0*/  ISETP.GE.AND P4, PT, R4, RZ, PT ;  /* 0x000000ff0400720c */ /* 0x000fe20003f86270 */
[----:B------:R-:W-:Y:S01]  /*9dc0*/  @!P3 IMAD.IADD R2, R2, 0x1, -R3 ;  /* 0x000000010202b824 */ /* 0x000fe200078e0a03 */
[----:B------:R-:W-:Y:S01]  /*9dd0*/  ISETP.GE.AND P3, PT, R11, RZ, PT ;  /* 0x000000ff0b00720c */ /* 0x000fe20003f66270 */
[----:B------:R-:W-:Y:S01]  /*9de0*/  IMAD.MOV R15, RZ, RZ, -R15 ;  /* 0x000000ffff0f7224 */ /* 0x000fe200078e0a0f */
[----:B------:R0:W-:Y:S01]  /*9df0*/  STL [R1+0x134], R0 ;  /* 0x0001340001007387 */ /* 0x0001e20000100800 */
[----:B------:R-:W-:Y:S02]  /*9e00*/  @!P2 IMAD.IADD R10, R10, 0x1, -R3 ;  /* 0x000000010a0aa824 */ /* 0x000fe400078e0a03 */
[C---:B------:R-:W-:Y:S02]  /*9e10*/  IMAD R11, R3.reuse, R14, R13 ;  /* 0x0000000e030b7224 */ /* 0x040fe400078e020d */
[----:B-1----:R-:W-:Y:S01]  /*9e20*/  IMAD.MOV.U32 R16, RZ, RZ, R9 ;  /* 0x000000ffff107224 */ /* 0x002fe200078e0009 */
[C---:B------:R-:W-:Y:S01]  /*9e30*/  ISETP.GT.U32.AND P2, PT, R3.reuse, R10, PT ;  /* 0x0000000a0300720c */ /* 0x040fe20003f44070 */
[----:B------:R-:W-:-:S02]  /*9e40*/  IMAD R12, R3, R15, R12 ;  /* 0x0000000f030c7224 */ /* 0x000fc400078e020c */
[----:B------:R-:W-:Y:S01]  /*9e50*/  @!P5 IMAD.MOV R16, RZ, RZ, -R16 ;  /* 0x000000ffff10d224 */ /* 0x000fe200078e0a10 */
[C---:B------:R-:W-:Y:S01]  /*9e60*/  ISETP.GT.U32.AND P5, PT, R3.reuse, R11, PT ;  /* 0x0000000b0300720c */ /* 0x040fe20003fa4070 */
[----:B0-----:R-:W-:Y:S02]  /*9e70*/  IMAD.MOV.U32 R0, RZ, RZ, R2 ;  /* 0x000000ffff007224 */ /* 0x001fe400078e0002 */
[--C-:B------:R-:W-:Y:S01]  /*9e80*/  @!P6 IMAD.IADD R20, R20, 0x1, -R3.reuse ;  /* 0x000000011414e824 */ /* 0x100fe200078e0a03 */
[----:B------:R-:W-:Y:S01]  /*9e90*/  STL [R1+0x130], R16 ;  /* 0x0001301001007387 */ /* 0x000fe20000100800 */
[----:B------:R-:W-:Y:S01]  /*9ea0*/  @!P0 IMAD.MOV R0, RZ, RZ, -R0 ;  /* 0x000000ffff008224 */ /* 0x000fe200078e0a00 */
[----:B------:R-:W-:Y:S01]  /*9eb0*/  ISETP.GT.U32.AND P0, PT, R3, R12, PT ;  /* 0x0000000c0300720c */ /* 0x000fe20003f04070 */
[----:B------:R-:W-:Y:S01]  /*9ec0*/  VIADD R4, R29, 0x4c ;  /* 0x0000004c1d047836 */ /* 0x000fe20000000000 */
[----:B------:R-:W-:Y:S01]  /*9ed0*/  ISETP.GT.U32.AND P6, PT, R3, R20, PT ;  /* 0x000000140300720c */ /* 0x000fe20003fc4070 */
[----:B------:R-:W-:Y:S01]  /*9ee0*/  VIADD R7, R29, 0x4b ;  /* 0x0000004b1d077836 */ /* 0x000fe20000000000 */
[----:B------:R0:W-:Y:S01]  /*9ef0*/  STL [R1+0x12c], R0 ;  /* 0x00012c0001007387 */ /* 0x0001e20000100800 */
[--C-:B------:R-:W-:Y:S01]  /*9f00*/  @!P2 IMAD.IADD R10, R10, 0x1, -R3.reuse ;  /* 0x000000010a0aa824 */ /* 0x100fe200078e0a03 */
[----:B------:R-:W-:Y:S01]  /*9f10*/  IABS R13, R4 ;  /* 0x00000004000d7213 */ /* 0x000fe20000000000 */
[----:B------:R-:W-:Y:S01]  /*9f20*/  @!P5 IMAD.IADD R11, R11, 0x1, -R3 ;  /* 0x000000010b0bd824 */ /* 0x000fe200078e0a03 */
[----:B------:R-:W-:Y:S01]  /*9f30*/  IABS R2, R7 ;  /* 0x0000000700027213 */ /* 0x000fe20000000000 */
[----:B------:R-:W-:Y:S01]  /*9f40*/  VIADD R9, R29, 0x4a ;  /* 0x0000004a1d097836 */ /* 0x000fe20000000000 */
[----:B------:R-:W-:Y:S01]  /*9f50*/  ISETP.GE.AND P2, PT, R8, RZ, PT ;  /* 0x000000ff0800720c */ /* 0x000fe20003f46270 */
[----:B------:R-:W-:Y:S01]  /*9f60*/  IMAD.HI.U32 R8, R6, R13, RZ ;  /* 0x0000000d06087227 */ /* 0x000fe200078e00ff */
[----:B------:R-:W-:-:S02]  /*9f70*/  ISETP.GT.U32.AND P5, PT, R3, R11, PT ;  /* 0x0000000b0300720c */ /* 0x000fc40003fa4070 */
[----:B------:R-:W-:Y:S01]  /*9f80*/  IABS R15, R9 ;  /* 0x00000009000f7213 */ /* 0x000fe20000000000 */
[----:B0-----:R-:W-:Y:S02]  /*9f90*/  IMAD.MOV.U32 R0, RZ, RZ, R10 ;  /* 0x000000ffff007224 */ /* 0x001fe400078e000a */
[--C-:B------:R-:W-:Y:S01]  /*9fa0*/  @!P0 IMAD.IADD R12, R12, 0x1, -R3.reuse ;  /* 0x000000010c0c8824 */ /* 0x100fe200078e0a03 */
[----:B------:R-:W-:Y:S01]  /*9fb0*/  ISETP.GE.AND P0, PT, R7, RZ, PT ;  /* 0x000000ff0700720c */ /* 0x000fe20003f06270 */
[----:B------:R-:W-:Y:S01]  /*9fc0*/  @!P6 IMAD.IADD R20, R20, 0x1, -R3 ;  /* 0x000000011414e824 */ /* 0x000fe200078e0a03 */
[----:B------:R-:W-:Y:S01]  /*9fd0*/  ISETP.GE.AND P6, PT, R4, RZ, PT ;  /* 0x000000ff0400720c */ /* 0x000fe20003fc6270 */
[----:B------:R-:W-:Y:S01]  /*9fe0*/  @!P4 IMAD.MOV R0, RZ, RZ, -R0 ;  /* 0x000000ffff00c224 */ /* 0x000fe200078e0a00 */
[----:B------:R-:W-:Y:S01]  /*9ff0*/  ISETP.GT.U32.AND P4, PT, R3, R12, PT ;  /* 0x0000000c0300720c */ /* 0x000fe20003f84070 */
[----:B------:R-:W-:-:S03]  /*a000*/  IMAD.HI.U32 R4, R6, R2, RZ ;  /* 0x0000000206047227 */ /* 0x000fc600078e00ff */
[----:B------:R0:W-:Y:S01]  /*a010*/  STL [R1+0x128], R0 ;  /* 0x0001280001007387 */ /* 0x0001e20000100800 */
[----:B------:R-:W-:Y:S02]  /*a020*/  IMAD.MOV R8, RZ, RZ, -R8 ;  /* 0x000000ffff087224 */ /* 0x000fe400078e0a08 */
[----:B------:R-:W-:Y:S02]  /*a030*/  IMAD.MOV R4, RZ, RZ, -R4 ;  /* 0x000000ffff047224 */ /* 0x000fe400078e0a04 */
[C---:B------:R-:W-:Y:S02]  /*a040*/  IMAD R13, R3.reuse, R8, R13 ;  /* 0x00000008030d7224 */ /* 0x040fe400078e020d */
[----:B------:R-:W-:Y:S02]  /*a050*/  IMAD R2, R3, R4, R2 ;  /* 0x0000000403027224 */ /* 0x000fe400078e0202 */
[--C-:B------:R-:W-:Y:S01]  /*a060*/  @!P5 IMAD.IADD R11, R11, 0x1, -R3.reuse ;  /* 0x000000010b0bd824 */ /* 0x100fe200078e0a03 */
[C---:B------:R-:W-:Y:S01]  /*a070*/  ISETP.GT.U32.AND P5, PT, R3.reuse, R13, PT ;  /* 0x0000000d0300720c */ /* 0x040fe20003fa4070 */
[----:B------:R-:W-:Y:S01]  /*a080*/  @!P4 IMAD.IADD R12, R12, 0x1, -R3 ;  /* 0x000000010c0cc824 */ /* 0x000fe200078e0a03 */
[----:B------:R-:W-:Y:S01]  /*a090*/  ISETP.GT.U32.AND P4, PT, R3, R2, PT ;  /* 0x000000020300720c */ /* 0x000fe20003f84070 */
[----:B------:R-:W-:-:S02]  /*a0a0*/  VIADD R8, R29, 0x49 ;  /* 0x000000491d087836 */ /* 0x000fc40000000000 */
[----:B------:R-:W-:-:S03]  /*a0b0*/  IMAD.HI.U32 R4, R6, R15, RZ ;  /* 0x0000000f06047227 */ /* 0x000fc600078e00ff */
[----:B------:R-:W-:Y:S01]  /*a0c0*/  IABS R17, R8 ;  /* 0x0000000800117213 */ /* 0x000fe20000000000 */
[----:B0-----:R-:W-:Y:S02]  /*a0d0*/  IMAD.MOV.U32 R0, RZ, RZ, R20 ;  /* 0x000000ffff007224 */ /* 0x001fe400078e0014 */
[----:B------:R-:W-:Y:S02]  /*a0e0*/  VIADD R10, R29, 0x48 ;  /* 0x000000481d0a7836 */ /* 0x000fe40000000000 */
[--C-:B------:R-:W-:Y:S02]  /*a0f0*/  @!P5 IMAD.IADD R13, R13, 0x1, -R3.reuse ;  /* 0x000000010d0dd824 */ /* 0x100fe400078e0a03 */
[----:B------:R-:W-:Y:S01]  /*a100*/  @!P4 IMAD.IADD R2, R2, 0x1, -R3 ;  /* 0x000000010202c824 */ /* 0x000fe200078e0a03 */
[----:B------:R-:W-:Y:S01]  /*a110*/  IABS R18, R10 ;  /* 0x0000000a00127213 */ /* 0x000fe20000000000 */
[----:B------:R-:W-:Y:S01]  /*a120*/  IMAD.MOV R4, RZ, RZ, -R4 ;  /* 0x000000ffff047224 */ /* 0x000fe200078e0a04 */
[----:B------:R-:W-:Y:S01]  /*a130*/  ISETP.GT.U32.AND P4, PT, R3, R13, PT ;  /* 0x0000000d0300720c */ /* 0x000fe20003f84070 */
[----:B------:R-:W-:-:S04]  /*a140*/  IMAD.HI.U32 R19, R6, R17, RZ ;  /* 0x0000001106137227 */ /* 0x000fc800078e00ff */
[----:B------:R-:W-:Y:S01]  /*a150*/  @!P1 IMAD.MOV R0, RZ, RZ, -R0 ;  /* 0x000000ffff009224 */ /* 0x000fe200078e0a00 */
[----:B------:R-:W-:Y:S01]  /*a160*/  ISETP.GE.AND P1, PT, R9, RZ, PT ;  /* 0x000000ff0900720c */ /* 0x000fe20003f26270 */
[----:B------:R-:W-:Y:S02]  /*a170*/  IMAD R15, R3, R4, R15 ;  /* 0x00000004030f7224 */ /* 0x000fe400078e020f */
[----:B------:R-:W-:Y:S01]  /*a180*/  VIADD R7, R29, 0x47 ;  /* 0x000000471d077836 */ /* 0x000fe20000000000 */
[----:B------:R0:W-:Y:S01]  /*a190*/  STL [R1+0x124], R0 ;  /* 0x0001240001007387 */ /* 0x0001e20000100800 */
[----:B------:R-:W-:Y:S01]  /*a1a0*/  IMAD.MOV R19, RZ, RZ, -R19 ;  /* 0x000000ffff137224 */ /* 0x000fe200078e0a13 */
[----:B------:R-:W-:Y:S01]  /*a1b0*/  ISETP.GT.U32.AND P5, PT, R3, R15, PT ;  /* 0x0000000f0300720c */ /* 0x000fe20003fa4070 */
[----:B------:R-:W-:Y:S01]  /*a1c0*/  IMAD.HI.U32 R14, R6, R18, RZ ;  /* 0x00000012060e7227 */ /* 0x000fe200078e00ff */
[----:B------:R-:W-:-:S03]  /*a1d0*/  IABS R16, R7 ;  /* 0x0000000700107213 */ /* 0x000fc60000000000 */
[----:B------:R-:W-:Y:S02]  /*a1e0*/  IMAD R17, R3, R19, R17 ;  /* 0x0000001303117224 */ /* 0x000fe400078e0211 */
[----:B------:R-:W-:Y:S02]  /*a1f0*/  IMAD.MOV R14, RZ, RZ, -R14 ;  /* 0x000000ffff0e7224 */ /* 0x000fe400078e0a0e */
[----:B0-----:R-:W-:Y:S02]  /*a200*/  IMAD.MOV.U32 R0, RZ, RZ, R11 ;  /* 0x000000ffff007224 */ /* 0x001fe400078e000b */
[----:B------:R-:W-:Y:S01]  /*a210*/  @!P4 IMAD.IADD R13, R13, 0x1, -R3 ;  /* 0x000000010d0dc824 */ /* 0x000fe200078e0a03 */
[----:B------:R-:W-:Y:S01]  /*a220*/  ISETP.GT.U32.AND P4, PT, R3, R17, PT ;  /* 0x000000110300720c */ /* 0x000fe20003f84070 */
[----:B------:R-:W-:Y:S02]  /*a230*/  @!P3 IMAD.MOV R0, RZ, RZ, -R0 ;  /* 0x000000ffff00b224 */ /* 0x000fe400078e0a00 */
[----:B------:R-:W-:-:S03]  /*a240*/  IMAD.HI.U32 R11, R6, R16, RZ ;  /* 0x00000010060b7227 */ /* 0x000fc600078e00ff */
[----:B------:R0:W-:Y:S01]  /*a250*/  STL [R1+0x120], R0 ;  /* 0x0001200001007387 */ /* 0x0001e20000100800 */
[----:B------:R-:W-:Y:S02]  /*a260*/  IMAD R18, R3, R14, R18 ;  /* 0x0000000e03127224 */ /* 0x000fe400078e0212 */
[----:B------:R-:W-:Y:S02]  /*a270*/  IMAD.MOV R11, RZ, RZ, -R11 ;  /* 0x000000ffff0b7224 */ /* 0x000fe400078e0a0b */
[----:B------:R-:W-:Y:S01]  /*a280*/  @!P5 IMAD.IADD R15, R15, 0x1, -R3 ;  /* 0x000000010f0fd824 */ /* 0x000fe200078e0a03 */
[C---:B------:R-:W-:Y:S01]  /*a290*/  ISETP.GT.U32.AND P5, PT, R3.reuse, R2, PT ;  /* 0x000000020300720c */ /* 0x040fe20003fa4070 */
[----:B------:R-:W-:Y:S02]  /*a2a0*/  IMAD R16, R3, R11, R16 ;  /* 0x0000000b03107224 */ /* 0x000fe400078e0210 */
[----:B------:R-:W-:Y:S01]  /*a2b0*/  VIADD R4, R29, 0x46 ;  /* 0x000000461d047836 */ /* 0x000fe20000000000 */
[----:B------:R-:W-:Y:S01]  /*a2c0*/  ISETP.GT.U32.AND P3, PT, R3, R15, PT ;  /* 0x0000000f0300720c */ /* 0x000fe20003f64070 */
[----:B0-----:R-:W-:-:S02]  /*a2d0*/  IMAD.MOV.U32 R0, RZ, RZ, R13 ;  /* 0x000000ffff007224 */ /* 0x001fc400078e000d */
[----:B------:R-:W-:Y:S01]  /*a2e0*/  @!P4 IMAD.IADD R17, R17, 0x1, -R3 ;  /* 0x000000011111c824 */ /* 0x000fe200078e0a03 */
[C---:B------:R-:W-:Y:S01]  /*a2f0*/  ISETP.GT.U32.AND P4, PT, R3.reuse, R16, PT ;  /* 0x000000100300720c */ /* 0x040fe20003f84070 */
[----:B------:R-:W-:Y:S01]  /*a300*/  @!P6 IMAD.MOV R0, RZ, RZ, -R0 ;  /* 0x000000ffff00e224 */ /* 0x000fe200078e0a00 */
[----:B------:R-:W-:Y:S01]  /*a310*/  ISETP.GT.U32.AND P6, PT, R3, R18, PT ;  /* 0x000000120300720c */ /* 0x000fe20003fc4070 */
[----:B------:R-:W-:Y:S01]  /*a320*/  IMAD.MOV.U32 R14, RZ, RZ, R12 ;  /* 0x000000ffff0e7224 */ /* 0x000fe200078e000c */
[----:B------:R-:W-:Y:S01]  /*a330*/  IABS R9, R4 ;  /* 0x0000000400097213 */ /* 0x000fe20000000000 */
[----:B------:R-:W-:Y:S02]  /*a340*/  VIADD R11, R29, 0x45 ;  /* 0x000000451d0b7836 */ /* 0x000fe40000000000 */
[----:B------:R-:W-:Y:S01]  /*a350*/  @!P2 IMAD.MOV R14, RZ, RZ, -R14 ;  /* 0x000000ffff0ea224 */ /* 0x000fe200078e0a0e */
[----:B------:R-:W-:Y:S01]  /*a360*/  ISETP.GE.AND P2, PT, R8, RZ, PT ;  /* 0x000000ff0800720c */ /* 0x000fe20003f46270 */
[----:B------:R-:W-:-:S03]  /*a370*/  IMAD.HI.U32 R12, R6, R9, RZ ;  /* 0x00000009060c7227 */ /* 0x000fc600078e00ff */
[----:B------:R-:W-:Y:S01]  /*a380*/  STL [R1+0x11c], R14 ;  /* 0x00011c0e01007387 */ /* 0x000fe20000100800 */
[--C-:B------:R-:W-:Y:S01]  /*a390*/  @!P3 IMAD.IADD R15, R15, 0x1, -R3.reuse ;  /* 0x000000010f0fb824 */ /* 0x100fe200078e0a03 */
[----:B------:R-:W-:Y:S01]  /*a3a0*/  ISETP.GE.AND P3, PT, R7, RZ, PT ;  /* 0x000000ff0700720c */ /* 0x000fe20003f66270 */
[--C-:B------:R-:W-:Y:S01]  /*a3b0*/  @!P6 IMAD.IADD R18, R18, 0x1, -R3.reuse ;  /* 0x000000011212e824 */ /* 0x100fe200078e0a03 */
[C---:B------:R-:W-:Y:S01]  /*a3c0*/  ISETP.GT.U32.AND P6, PT, R3.reuse, R17, PT ;  /* 0x000000110300720c */ /* 0x040fe20003fc4070 */
[----:B------:R-:W-:Y:S01]  /*a3d0*/  IMAD.MOV R12, RZ, RZ, -R12 ;  /* 0x000000ffff0c7224 */ /* 0x000fe200078e0a0c */
[----:B------:R-:W-:Y:S01]  /*a3e0*/  IABS R7, R11 ;  /* 0x0000000b00077213 */ /* 0x000fe20000000000 */
[----:B------:R-:W-:Y:S01]  /*a3f0*/  @!P4 IMAD.IADD R16, R16, 0x1, -R3 ;  /* 0x000000011010c824 */ /* 0x000fe200078e0a03 */
[----:B------:R0:W-:Y:S01]  /*a400*/  STL [R1+0x118], R0 ;  /* 0x0001180001007387 */ /* 0x0001e20000100800 */
[C---:B------:R-:W-:Y:S02]  /*a410*/  IMAD R9, R3.reuse, R12, R9 ;  /* 0x0000000c03097224 */ /* 0x040fe400078e0209 */
[----:B------:R-:W-:Y:S01]  /*a420*/  IMAD.HI.U32 R8, R6, R7, RZ ;  /* 0x0000000706087227 */ /* 0x000fe200078e00ff */
[----:B------:R-:W-:-:S03]  /*a430*/  ISETP.GT.U32.AND P4, PT, R3, R16, PT ;  /* 0x000000100300720c */ /* 0x000fc60003f84070 */
[--C-:B------:R-:W-:Y:S01]  /*a440*/  @!P5 IMAD.IADD R2, R2, 0x1, -R3.reuse ;  /* 0x000000010202d824 */ /* 0x100fe200078e0a03 */
[----:B------:R-:W-:Y:S01]  /*a450*/  ISETP.GE.AND P5, PT, R10, RZ, PT ;  /* 0x000000ff0a00720c */ /* 0x000fe20003fa6270 */
[----:B------:R-:W-:Y:S01]  /*a460*/  @!P6 IMAD.IADD R17, R17, 0x1, -R3 ;  /* 0x000000011111e824 */ /* 0x000fe200078e0a03 */
[----:B------:R-:W-:Y:S01]  /*a470*/  ISETP.GT.U32.AND P6, PT, R3, R9, PT ;  /* 0x000000090300720c */ /* 0x000fe20003fc4070 */
[----:B------:R-:W-:Y:S02]  /*a480*/  IMAD.MOV R8, RZ, RZ, -R8 ;  /* 0x000000ffff087224 */ /* 0x000fe400078e0a08 */
[----:B------:R-:W-:Y:S02]  /*a490*/  VIADD R13, R29, 0x44 ;  /* 0x000000441d0d7836 */ /* 0x000fe40000000000 */
[----:B0-----:R-:W-:Y:S02]  /*a4a0*/  IMAD.MOV.U32 R0, RZ, RZ, R2 ;  /* 0x000000ffff007224 */ /* 0x001fe400078e0002 */
[----:B------:R-:W-:Y:S01]  /*a4b0*/  IMAD R7, R3, R8, R7 ;  /* 0x0000000803077224 */ /* 0x000fe200078e0207 */
[----:B------:R-:W-:Y:S01]  /*a4c0*/  IABS R19, R13 ;  /* 0x0000000d00137213 */ /* 0x000fe20000000000 */
[----:B------:R-:W-:-:S02]  /*a4d0*/  VIADD R12, R29, 0x43 ;  /* 0x000000431d0c7836 */ /* 0x000fc40000000000 */
[----:B------:R-:W-:Y:S01]  /*a4e0*/  @!P0 IMAD.MOV R0, RZ, RZ, -R0 ;  /* 0x000000ffff008224 */ /* 0x000fe200078e0a00 */
[C---:B------:R-:W-:Y:S01]  /*a4f0*/  ISETP.GT.U32.AND P0, PT, R3.reuse, R18, PT ;  /* 0x000000120300720c */ /* 0x040fe20003f04070 */
[--C-:B------:R-:W-:Y:S01]  /*a500*/  @!P4 IMAD.IADD R16, R16, 0x1, -R3.reuse ;  /* 0x000000011010c824 */ /* 0x100fe200078e0a03 */
[----:B------:R-:W-:Y:S01]  /*a510*/  ISETP.GT.U32.AND P4, PT, R3, R7, PT ;  /* 0x000000070300720c */ /* 0x000fe20003f84070 */
[----:B------:R-:W-:Y:S01]  /*a520*/  @!P6 IMAD.IADD R9, R9, 0x1, -R3 ;  /* 0x000000010909e824 */ /* 0x000fe200078e0a03 */
[----:B------:R-:W-:Y:S01]  /*a530*/  IABS R10, R12 ;  /* 0x0000000c000a7213 */ /* 0x000fe20000000000 */
[----:B------:R-:W-:Y:S01]  /*a540*/  IMAD.MOV.U32 R21, RZ, RZ, R15 ;  /* 0x000000ffff157224 */ /* 0x000fe200078e000f */
[----:B------:R0:W-:Y:S01]  /*a550*/  STL [R1+0x114], R0 ;  /* 0x0001140001007387 */ /* 0x0001e20000100800 */
[----:B------:R-:W-:Y:S01]  /*a560*/  IMAD.HI.U32 R20, R6, R19, RZ ;  /* 0x0000001306147227 */ /* 0x000fe200078e00ff */
[----:B------:R-:W-:-:S03]  /*a570*/  ISETP.GE.AND P6, PT, R11, RZ, PT ;  /* 0x000000ff0b00720c */ /* 0x000fc60003fc6270 */
[----:B------:R-:W-:Y:S02]  /*a580*/  VIADD R14, R29, 0x42 ;  /* 0x000000421d0e7836 */ /* 0x000fe40000000000 */
[----:B------:R-:W-:Y:S01]  /*a590*/  @!P1 IMAD.MOV R21, RZ, RZ, -R21 ;  /* 0x000000ffff159224 */ /* 0x000fe200078e0a15 */
[----:B------:R-:W-:Y:S01]  /*a5a0*/  ISETP.GT.U32.AND P1, PT, R3, R9, PT ;  /* 0x000000090300720c */ /* 0x000fe20003f24070 */
[----:B------:R-:W-:Y:S01]  /*a5b0*/  IMAD.HI.U32 R8, R6, R10, RZ ;  /* 0x0000000a06087227 */ /* 0x000fe200078e00ff */
[----:B------:R-:W-:Y:S02]  /*a5c0*/  IABS R2, R14 ;  /* 0x0000000e00027213 */ /* 0x000fe40000000000 */
[----:B------:R-:W-:Y:S01]  /*a5d0*/  STL [R1+0x110], R21 ;  /* 0x0001101501007387 */ /* 0x000fe20000100800 */
[----:B0-----:R-:W-:Y:S02]  /*a5e0*/  IMAD.MOV.U32 R0, RZ, RZ, R17 ;  /* 0x000000ffff007224 */ /* 0x001fe400078e0011 */
[----:B------:R-:W-:-:S02]  /*a5f0*/  IMAD.MOV R20, RZ, RZ, -R20 ;  /* 0x000000ffff147224 */ /* 0x000fc400078e0a14 */
[----:B------:R-:W-:Y:S02]  /*a600*/  @!P2 IMAD.MOV R0, RZ, RZ, -R0 ;  /* 0x000000ffff00a224 */ /* 0x000fe400078e0a00 */
[----:B------:R-:W-:Y:S02]  /*a610*/  IMAD.MOV R8, RZ, RZ, -R8 ;  /* 0x000000ffff087224 */ /* 0x000fe400078e0a08 */
[----:B------:R-:W-:Y:S01]  /*a620*/  IMAD R11, R3, R20, R19 ;  /* 0x00000014030b7224 */ /* 0x000fe200078e0213 */
[----:B------:R0:W-:Y:S01]  /*a630*/  STL [R1+0x10c], R0 ;  /* 0x00010c0001007387 */ /* 0x0001e20000100800 */
[--C-:B------:R-:W-:Y:S02]  /*a640*/  @!P4 IMAD.IADD R7, R7, 0x1, -R3.reuse ;  /* 0x000000010707c824 */ /* 0x100fe400078e0a03 */
[----:B------:R-:W-:Y:S01]  /*a650*/  @!P0 IMAD.IADD R18, R18, 0x1, -R3 ;  /* 0x0000000112128824 */ /* 0x000fe200078e0a03 */
[----:B------:R-:W-:Y:S01]  /*a660*/  ISETP.GE.AND P0, PT, R4, RZ, PT ;  /* 0x000000ff0400720c */ /* 0x000fe20003f06270 */
[C---:B------:R-:W-:Y:S01]  /*a670*/  IMAD R10, R3.reuse, R8, R10 ;  /* 0x00000008030a7224 */ /* 0x040fe200078e020a */
[C---:B------:R-:W-:Y:S01]  /*a680*/  ISETP.GT.U32.AND P4, PT, R3.reuse, R7, PT ;  /* 0x000000070300720c */ /* 0x040fe20003f84070 */
[----:B------:R-:W-:Y:S01]  /*a690*/  IMAD.HI.U32 R4, R6, R2, RZ ;  /* 0x0000000206047227 */ /* 0x000fe200078e00ff */
[----:B------:R-:W-:-:S03]  /*a6a0*/  ISETP.GT.U32.AND P2, PT, R3, R11, PT ;  /* 0x0000000b0300720c */ /* 0x000fc60003f44070 */
[----:B0-----:R-:W-:Y:S02]  /*a6b0*/  IMAD.MOV.U32 R0, RZ, RZ, R16 ;  /* 0x000000ffff007224 */ /* 0x001fe400078e0010 */
[----:B------:R-:W-:Y:S02]  /*a6c0*/  VIADD R8, R29, 0x41 ;  /* 0x000000411d087836 */ /* 0x000fe40000000000 */
[----:B------:R-:W-:Y:S01]  /*a6d0*/  @!P5 IMAD.MOV R18, RZ, RZ, -R18 ;  /* 0x000000ffff12d224 */ /* 0x000fe200078e0a12 */
[----:B------:R-:W-:Y:S01]  /*a6e0*/  ISETP.GT.U32.AND P5, PT, R3, R10, PT ;  /* 0x0000000a0300720c */ /* 0x000fe20003fa4070 */
[----:B------:R-:W-:Y:S01]  /*a6f0*/  @!P3 IMAD.MOV R0, RZ, RZ, -R0 ;  /* 0x000000ffff00b224 */ /* 0x000fe200078e0a00 */
[----:B------:R-:W-:Y:S01]  /*a700*/  IABS R15, R8 ;  /* 0x00000008000f7213 */ /* 0x000fe20000000000 */
[----:B------:R-:W-:Y:S01]  /*a710*/  IMAD.MOV R4, RZ, RZ, -R4 ;  /* 0x000000ffff047224 */ /* 0x000fe200078e0a04 */
[----:B------:R-:W-:Y:S01]  /*a720*/  STL [R1+0x108], R18 ;  /* 0x0001081201007387 */ /* 0x000fe20000100800 */
[----:B------:R-:W-:Y:S01]  /*a730*/  @!P1 IMAD.IADD R9, R9, 0x1, -R3 ;  /* 0x0000000109099824 */ /* 0x000fe200078e0a03 */
[----:B------:R-:W-:Y:S01]  /*a740*/  ISETP.GE.AND P1, PT, R13, RZ, PT ;  /* 0x000000ff0d00720c */ /* 0x000fe20003f26270 */
[----:B------:R-:W-:Y:S01]  /*a750*/  IMAD R2, R3, R4, R2 ;  /* 0x0000000403027224 */ /* 0x000fe200078e0202 */
[----:B------:R0:W-:Y:S01]  /*a760*/  STL [R1+0x104], R0 ;  /* 0x0001040001007387 */ /* 0x0001e20000100800 */
[----:B------:R-:W-:-:S03]  /*a770*/  IMAD.HI.U32 R16, R6, R15, RZ ;  /* 0x0000000f06107227 */ /* 0x000fc600078e00ff */
[----:B------:R-:W-:Y:S01]  /*a780*/  ISETP.GT.U32.AND P3, PT, R3, R2, PT ;  /* 0x000000020300720c */ /* 0x000fe20003f64070 */
[----:B------:R-:W-:Y:S02]  /*a790*/  VIADD R4, R29, 0x40 ;  /* 0x000000401d047836 */ /* 0x000fe40000000000 */
[----:B------:R-:W-:Y:S02]  /*a7a0*/  IMAD.MOV R16, RZ, RZ, -R16 ;  /* 0x000000ffff107224 */ /* 0x000fe400078e0a10 */
[----:B------:R-:W-:Y:S01]  /*a7b0*/  @!P4 IMAD.IADD R7, R7, 0x1, -R3 ;  /* 0x000000010707c824 */ /* 0x000fe200078e0a03 */
[----:B------:R-:W-:Y:S01]  /*a7c0*/  IABS R17, R4 ;  /* 0x0000000400117213 */ /* 0x000fe20000000000 */
[----:B0-----:R-:W-:Y:S01]  /*a7d0*/  IMAD.MOV.U32 R0, RZ, RZ, R9 ;  /* 0x000000ffff007224 */ /* 0x001fe200078e0009 */
[----:B------:R-:W-:Y:S01]  /*a7e0*/  ISETP.GE.AND P4, PT, R12, RZ, PT ;  /* 0x000000ff0c00720c */ /* 0x000fe20003f86270 */
[----:B------:R-:W-:Y:S01]  /*a7f0*/  @!P2 IMAD.IADD R11, R11, 0x1, -R3 ;  /* 0x000000010b0ba824 */ /* 0x000fe200078e0a03 */
[----:B------:R-:W-:Y:S01]  /*a800*/  ISETP.GE.AND P2, PT, R14, RZ, PT ;  /* 0x000000ff0e00720c */ /* 0x000fe20003f46270 */
[----:B------:R-:W-:-:S02]  /*a810*/  @!P0 IMAD.MOV R0, RZ, RZ, -R0 ;  /* 0x000000ffff008224 */ /* 0x000fc400078e0a00 */
[C---:B------:R-:W-:Y:S02]  /*a820*/  IMAD R14, R3.reuse, R16, R15 ;  /* 0x00000010030e7224 */ /* 0x040fe400078e020f */
[----:B------:R-:W-:Y:S01]  /*a830*/  @!P5 IMAD.IADD R10, R10, 0x1, -R3 ;  /* 0x000000010a0ad824 */ /* 0x000fe200078e0a03 */
[----:B------:R0:W-:Y:S01]  /*a840*/  STL [R1+0x100], R0 ;  /* 0x0001000001007387 */ /* 0x0001e20000100800 */
[C---:B------:R-:W-:Y:S01]  /*a850*/  ISETP.GT.U32.AND P5, PT, R3.reuse, R11, PT ;  /* 0x0000000b0300720c */ /* 0x040fe20003fa4070 */
[----:B------:R-:W-:Y:S02]  /*a860*/  IMAD.MOV.U32 R13, RZ, RZ, R17 ;  /* 0x000000ffff0d7224 */ /* 0x000fe400078e0011 */
[----:B------:R-:W-:Y:S01]  /*a870*/  @!P3 IMAD.IADD R2, R2, 0x1, -R3 ;  /* 0x000000010202b824 */ /* 0x000fe200078e0a03 */
[----:B------:R-:W-:Y:S01]  /*a880*/  ISETP.GT.U32.AND P3, PT, R3, R10, PT ;  /* 0x0000000a0300720c */ /* 0x000fe20003f64070 */
[----:B------:R-:W-:-:S03]  /*a890*/  IMAD.HI.U32 R12, R6, R13, RZ ;  /* 0x0000000d060c7227 */ /* 0x000fc600078e00ff */
[C---:B------:R-:W-:Y:S01]  /*a8a0*/  ISETP.GT.U32.AND P0, PT, R3.reuse, R2, PT ;  /* 0x000000020300720c */ /* 0x040fe20003f04070 */
[----:B0-----:R-:W-:Y:S02]  /*a8b0*/  IMAD.MOV.U32 R0, RZ, RZ, R7 ;  /* 0x000000ffff007224 */ /* 0x001fe400078e0007 */
[----:B------:R-:W-:Y:S02]  /*a8c0*/  IMAD.MOV R12, RZ, RZ, -R12 ;  /* 0x000000ffff0c7224 */ /* 0x000fe400078e0a0c */
[----:B------:R-:W-:Y:S01]  /*a8d0*/  @!P6 IMAD.MOV R0, RZ, RZ, -R0 ;  /* 0x000000ffff00e224 */ /* 0x000fe200078e0a00 */
[----:B------:R-:W-:Y:S01]  /*a8e0*/  ISETP.GT.U32.AND P6, PT, R3, R14, PT ;  /* 0x0000000e0300720c */ /* 0x000fe20003fc4070 */
[----:B------:R-:W-:Y:S01]  /*a8f0*/  @!P5 IMAD.IADD R11, R11, 0x1, -R3 ;  /* 0x000000010b0bd824 */ /* 0x000fe200078e0a03 */
[----:B------:R-:W-:Y:S01]  /*a900*/  ISETP.GE.AND P5, PT, R8, RZ, PT ;  /* 0x000000ff0800720c */ /* 0x000fe20003fa6270 */
[C---:B------:R-:W-:Y:S01]  /*a910*/  IMAD R13, R3.reuse, R12, R13 ;  /* 0x0000000c030d7224 */ /* 0x040fe200078e020d */
[----:B------:R-:W-:Y:S01]  /*a920*/  IABS R12, R29 ;  /* 0x0000001d000c7213 */ /* 0x000fe20000000000 */
[----:B------:R-:W-:Y:S01]  /*a930*/  IMAD.MOV.U32 R15, RZ, RZ, R11 ;  /* 0x000000ffff0f7224 */ /* 0x000fe200078e000b */
[----:B------:R0:W-:Y:S01]  /*a940*/  STL [R1+0xfc], R0 ;  /* 0x0000fc0001007387 */ /* 0x0001e20000100800 */
[----:B------:R-:W-:Y:S01]  /*a950*/  @!P3 IMAD.IADD R10, R10, 0x1, -R3 ;  /* 0x000000010a0ab824 */ /* 0x000fe200078e0a03 */
[----:B------:R-:W-:Y:S01]  /*a960*/  ISETP.GT.U32.AND P3, PT, R3, R13, PT ;  /* 0x0000000d0300720c */ /* 0x000fe20003f64070 */
[----:B------:R-:W-:-:S02]  /*a970*/  @!P1 IMAD.MOV R15, RZ, RZ, -R15 ;  /* 0x000000ffff0f9224 */ /* 0x000fc400078e0a0f */
[----:B------:R-:W-:-:S03]  /*a980*/  IMAD.HI.U32 R8, R6, R12, RZ ;  /* 0x0000000c06087227 */ /* 0x000fc600078e00ff */
[----:B------:R-:W-:Y:S01]  /*a990*/  STL [R1+0xf8], R15 ;  /* 0x0000f80f01007387 */ /* 0x000fe20000100800 */
[--C-:B------:R-:W-:Y:S01]  /*a9a0*/  @!P6 IMAD.IADD R14, R14, 0x1, -R3.reuse ;  /* 0x000000010e0ee824 */ /* 0x100fe200078e0a03 */
[----:B------:R-:W-:Y:S01]  /*a9b0*/  ISETP.GE.AND P6, PT, R27, RZ, PT ;  /* 0x000000ff1b00720c */ /* 0x000fe20003fc6270 */
[----:B------:R-:W-:Y:S01]  /*a9c0*/  IMAD.MOV R8, RZ, RZ, -R8 ;  /* 0x000000ffff087224 */ /* 0x000fe200078e0a08 */
[----:B------:R-:W-:Y:S01]  /*a9d0*/  IABS R27, R27 ;  /* 0x0000001b001b7213 */ /* 0x000fe20000000000 */
[----:B0-----:R-:W-:Y:S01]  /*a9e0*/  IMAD.MOV.U32 R0, RZ, RZ, R10 ;  /* 0x000000ffff007224 */ /* 0x001fe200078e000a */
[C---:B------:R-:W-:Y:S01]  /*a9f0*/  ISETP.GT.U32.AND P1, PT, R3.reuse, R14, PT ;  /* 0x0000000e0300720c */ /* 0x040fe20003f24070 */
[----:B------:R-:W-:Y:S02]  /*aa00*/  IMAD R12, R3, R8, R12 ;  /* 0x00000008030c7224 */ /* 0x000fe400078e020c */
[----:B------:R-:W-:Y:S02]  /*aa10*/  VIADD R7, R29, 0x3e ;  /* 0x0000003e1d077836 */ /* 0x000fe40000000000 */
[----:B------:R-:W-:-:S02]  /*aa20*/  @!P3 IMAD.IADD R13, R13, 0x1, -R3 ;  /* 0x000000010d0db824 */ /* 0x000fc400078e0a03 */
[----:B------:R-:W-:Y:S01]  /*aa30*/  @!P4 IMAD.MOV R0, RZ, RZ, -R0 ;  /* 0x000000ffff00c224 */ /* 0x000fe200078e0a00 */
[----:B------:R-:W-:Y:S01]  /*aa40*/  IABS R9, R7 ;  /* 0x0000000700097213 */ /* 0x000fe20000000000 */
[--C-:B------:R-:W-:Y:S01]  /*aa50*/  @!P0 IMAD.IADD R2, R2, 0x1, -R3.reuse ;  /* 0x0000000102028824 */ /* 0x100fe200078e0a03 */
[----:B------:R-:W-:Y:S01]  /*aa60*/  ISETP.GT.U32.AND P3, PT, R3, R13, PT ;  /* 0x0000000d0300720c */ /* 0x000fe20003f64070 */
[----:B------:R-:W-:Y:S01]  /*aa70*/  VIADD R10, R29, 0x3d ;  /* 0x0000003d1d0a7836 */ /* 0x000fe20000000000 */
[----:B------:R0:W-:Y:S01]  /*aa80*/  STL [R1+0xf4], R0 ;  /* 0x0000f40001007387 */ /* 0x0001e20000100800 */
[----:B------:R-:W-:Y:S01]  /*aa90*/  @!P1 IMAD.IADD R14, R14, 0x1, -R3 ;  /* 0x000000010e0e9824 */ /* 0x000fe200078e0a03 */
[----:B------:R-:W-:Y:S01]  /*aaa0*/  ISETP.GT.U32.AND P1, PT, R3, R12, PT ;  /* 0x0000000c0300720c */ /* 0x000fe20003f24070 */
[----:B------:R-:W-:Y:S01]  /*aab0*/  VIADD R8, R29, 0x3b ;  /* 0x0000003b1d087836 */ /* 0x000fe20000000000 */
[----:B------:R-:W-:Y:S01]  /*aac0*/  ISETP.GE.AND P0, PT, R4, RZ, PT ;  /* 0x000000ff0400720c */ /* 0x000fe20003f06270 */
[----:B------:R-:W-:Y:S01]  /*aad0*/  IMAD.HI.U32 R4, R6, R9, RZ ;  /* 0x0000000906047227 */ /* 0x000fe200078e00ff */
[----:B------:R-:W-:-:S02]  /*aae0*/  ISETP.GE.AND P4, PT, R7, RZ, PT ;  /* 0x000000ff0700720c */ /* 0x000fc40003f86270 */
[----:B------:R-:W-:Y:S01]  /*aaf0*/  IABS R23, R8 ;  /* 0x0000000800177213 */ /* 0x000fe20000000000 */
[----:B------:R-:W-:Y:S02]  /*ab00*/  IMAD.MOV R4, RZ, RZ, -R4 ;  /* 0x000000ffff047224 */ /* 0x000fe400078e0a04 */
[----:B0-----:R-:W-:Y:S02]  /*ab10*/  IMAD.MOV.U32 R0, RZ, RZ, R2 ;  /* 0x000000ffff007224 */ /* 0x001fe400078e0002 */
[----:B------:R-:W-:Y:S02]  /*ab20*/  IMAD.MOV.U32 R15, RZ, RZ, R14 ;  /* 0x000000ffff0f7224 */ /* 0x000fe400078e000e */
[----:B------:R-:W-:Y:S01]  /*ab30*/  @!P2 IMAD.MOV R0, RZ, RZ, -R0 ;  /* 0x000000ffff00a224 */ /* 0x000fe200078e0a00 */
[----:B------:R-:W-:Y:S01]  /*ab40*/  ISETP.GE.AND P2, PT, R10, RZ, PT ;  /* 0x000000ff0a00720c */ /* 0x000fe20003f46270 */
[----:B------:R-:W-:Y:S01]  /*ab50*/  @!P1 IMAD.IADD R12, R12, 0x1, -R3 ;  /* 0x000000010c0c9824 */ /* 0x000fe200078e0a03 */
[----:B------:R-:W-:Y:S01]  /*ab60*/  IABS R10, R10 ;  /* 0x0000000a000a7213 */ /* 0x000fe20000000000 */
[----:B------:R-:W-:Y:S01]  /*ab70*/  IMAD.HI.U32 R2, R6, R27, RZ ;  /* 0x0000001b06027227 */ /* 0x000fe200078e00ff */
[----:B------:R0:W-:Y:S03]  /*ab80*/  STL [R1+0xf0], R0 ;  /* 0x0000f00001007387 */ /* 0x0001e60000100800 */
[----:B------:R-:W-:-:S02]  /*ab90*/  IMAD R9, R3, R4, R9 ;  /* 0x0000000403097224 */ /* 0x000fc400078e0209 */
[----:B------:R-:W-:Y:S02]  /*aba0*/  @!P3 IMAD.IADD R13, R13, 0x1, -R3 ;  /* 0x000000010d0db824 */ /* 0x000fe400078e0a03 */
[----:B------:R-:W-:Y:S01]  /*abb0*/  @!P5 IMAD.MOV R15, RZ, RZ, -R15 ;  /* 0x000000ffff0fd224 */ /* 0x000fe200078e0a0f */
[C---:B------:R-:W-:Y:S01]  /*abc0*/  ISETP.GT.U32.AND P5, PT, R3.reuse, R12, PT ;  /* 0x0000000c0300720c */ /* 0x040fe20003fa4070 */
[----:B------:R-:W-:Y:S01]  /*abd0*/  IMAD.MOV R2, RZ, RZ, -R2 ;  /* 0x000000ffff027224 */ /* 0x000fe200078e0a02 */
[----:B------:R-:W-:Y:S01]  /*abe0*/  ISETP.GT.U32.AND P3, PT, R3, R9, PT ;  /* 0x000000090300720c */ /* 0x000fe20003f64070 */
[----:B------:R-:W-:Y:S01]  /*abf0*/  IMAD.HI.U32 R11, R6, R10, RZ ;  /* 0x0000000a060b7227 */ /* 0x000fe200078e00ff */
[----:B------:R-:W-:Y:S03]  /*ac00*/  STL [R1+0xec], R15 ;  /* 0x0000ec0f01007387 */ /* 0x000fe60000100800 */
[----:B------:R-:W-:-:S02]  /*ac10*/  VIADD R4, R29, 0x3c ;  /* 0x0000003c1d047836 */ /* 0x000fc40000000000 */
[----:B0-----:R-:W-:Y:S02]  /*ac20*/  IMAD.MOV.U32 R0, RZ, RZ, R13 ;  /* 0x000000ffff007224 */ /* 0x001fe400078e000d */
[C---:B------:R-:W-:Y:S01]  /*ac30*/  IMAD R27, R3.reuse, R2, R27 ;  /* 0x00000002031b7224 */ /* 0x040fe200078e021b */
[----:B------:R-:W-:Y:S01]  /*ac40*/  IABS R2, R4 ;  /* 0x0000000400027213 */ /* 0x000fe20000000000 */
[----:B------:R-:W-:Y:S02]  /*ac50*/  IMAD.MOV R11, RZ, RZ, -R11 ;  /* 0x000000ffff0b7224 */ /* 0x000fe400078e0a0b */
[----:B------:R-:W-:Y:S01]  /*ac60*/  @!P0 IMAD.MOV R0, RZ, RZ, -R0 ;  /* 0x000000ffff008224 */ /* 0x000fe200078e0a00 */
[----:B------:R-:W-:Y:S01]  /*ac70*/  ISETP.GE.AND P0, PT, R4, RZ, PT ;  /* 0x000000ff0400720c */ /* 0x000fe20003f06270 */
[C---:B------:R-:W-:Y:S01]  /*ac80*/  IMAD R4, R3.reuse, R11, R10 ;  /* 0x0000000b03047224 */ /* 0x040fe200078e020a */
[----:B------:R-:W-:Y:S01]  /*ac90*/  ISETP.GT.U32.AND P1, PT, R3, R27, PT ;  /* 0x0000001b0300720c */ /* 0x000fe20003f24070 */
[--C-:B------:R-:W-:Y:S01]  /*aca0*/  @!P5 IMAD.IADD R12, R12, 0x1, -R3.reuse ;  /* 0x000000010c0cd824 */ /* 0x100fe200078e0a03 */
[----:B------:R0:W-:Y:S01]  /*acb0*/  STL [R1+0xe8], R0 ;  /* 0x0000e80001007387 */ /* 0x0001e20000100800 */
[----:B------:R-:W-:Y:S01]  /*acc0*/  @!P3 IMAD.IADD R9, R9, 0x1, -R3 ;  /* 0x000000010909b824 */ /* 0x000fe200078e0a03 */
[----:B------:R-:W-:Y:S01]  /*acd0*/  ISETP.GT.U32.AND P5, PT, R3, R4, PT ;  /* 0x000000040300720c */ /* 0x000fe20003fa4070 */
[----:B------:R-:W-:-:S03]  /*ace0*/  IMAD.HI.U32 R11, R6, R2, RZ ;  /* 0x00000002060b7227 */ /* 0x000fc600078e00ff */
[----:B------:R-:W-:Y:S01]  /*acf0*/  ISETP.GT.U32.AND P3, PT, R3, R9, PT ;  /* 0x000000090300720c */ /* 0x000fe20003f64070 */
[----:B------:R-:W-:Y:S02]  /*ad00*/  IMAD.MOV R11, RZ, RZ, -R11 ;  /* 0x000000ffff0b7224 */ /* 0x000fe400078e0a0b */
[----:B------:R-:W-:Y:S02]  /*ad10*/  VIADD R7, R29, 0x3a ;  /* 0x0000003a1d077836 */ /* 0x000fe40000000000 */
[--C-:B------:R-:W-:Y:S01]  /*ad20*/  @!P1 IMAD.IADD R27, R27, 0x1, -R3.reuse ;  /* 0x000000011b1b9824 */ /* 0x100fe200078e0a03 */
[----:B------:R-:W-:Y:S01]  /*ad30*/  ISETP.GE.AND P1, PT, R29, RZ, PT ;  /* 0x000000ff1d00720c */ /* 0x000fe20003f26270 */
[----:B------:R-:W-:Y:S01]  /*ad40*/  IMAD R2, R3, R11, R2 ;  /* 0x0000000b03027224 */ /* 0x000fe200078e0202 */
[----:B------:R-:W-:Y:S01]  /*ad50*/  IABS R14, R7 ;  /* 0x00000007000e7213 */ /* 0x000fe20000000000 */
[----:B------:R-:W-:Y:S02]  /*ad60*/  @!P5 IMAD.IADD R4, R4, 0x1, -R3 ;  /* 0x000000010404d824 */ /* 0x000fe400078e0a03 */
[----:B------:R-:W-:-:S03]  /*ad70*/  IMAD.HI.U32 R10, R6, R23, RZ ;  /* 0x00000017060a7227 */ /* 0x000fc600078e00ff */
[----:B------:R-:W-:Y:S01]  /*ad80*/  ISETP.GT.U32.AND P5, PT, R3, R4, PT ;  /* 0x000000040300720c */ /* 0x000fe20003fa4070 */
[----:B------:R-:W-:Y:S01]  /*ad90*/  @!P3 IMAD.IADD R9, R9, 0x1, -R3 ;  /* 0x000000010909b824 */ /* 0x000fe200078e0a03 */
[----:B------:R-:W-:Y:S01]  /*ada0*/  ISETP.GE.AND P3, PT, R8, RZ, PT ;  /* 0x000000ff0800720c */ /* 0x000fe20003f66270 */
[----:B------:R-:W-:-:S04]  /*adb0*/  IMAD.HI.U32 R8, R6, R14, RZ ;  /* 0x0000000e06087227 */ /* 0x000fc800078e00ff */
[----:B------:R-:W-:Y:S01]  /*adc0*/  @!P1 IMAD.MOV R12, RZ, RZ, -R12 ;  /* 0x000000ffff0c9224 */ /* 0x000fe200078e0a0c */
[----:B------:R-:W-:Y:S01]  /*add0*/  ISETP.GT.U32.AND P1, PT, R3, R2, PT ;  /* 0x000000020300720c */ /* 0x000fe20003f24070 */
[----:B0-----:R-:W-:Y:S02]  /*ade0*/  IMAD.MOV.U32 R0, RZ, RZ, R9 ;  /* 0x000000ffff007224 */ /* 0x001fe400078e0009 */
[----:B------:R-:W-:Y:S01]  /*adf0*/  IMAD.MOV R8, RZ, RZ, -R8 ;  /* 0x000000ffff087224 */ /* 0x000fe200078e0a08 */
[----:B------:R-:W-:Y:S01]  /*ae00*/  STL [R1+0x1cd8], R12 ;  /* 0x001cd80c01007387 */ /* 0x000fe20000100800 */
[----:B------:R-:W-:Y:S01]  /*ae10*/  @!P4 IMAD.MOV R0, RZ, RZ, -R0 ;  /* 0x000000ffff00c224 */ /* 0x000fe200078e0a00 */
[----:B------:R-:W-:Y:S01]  /*ae20*/  ISETP.GE.AND P4, PT, R7, RZ, PT ;  /* 0x000000ff0700720c */ /* 0x000fe20003f86270 */
[----:B------:R-:W-:Y:S02]  /*ae30*/  @!P5 IMAD.IADD R4, R4, 0x1, -R3 ;  /* 0x000000010404d824 */ /* 0x000fe400078e0a03 */
[----:B------:R-:W-:Y:S01]  /*ae40*/  IMAD.MOV R10, RZ, RZ, -R10 ;  /* 0x000000ffff0a7224 */ /* 0x000fe200078e0a0a */
[----:B------:R0:W-:Y:S01]  /*ae50*/  STL [R1+0xe4], R0 ;  /* 0x0000e40001007387 */ /* 0x0001e20000100800 */
[----:B------:R-:W-:-:S02]  /*ae60*/  IMAD R14, R3, R8, R14 ;  /* 0x00000008030e7224 */ /* 0x000fc400078e020e */
[----:B------:R-:W-:Y:S02]  /*ae70*/  @!P1 IMAD.IADD R2, R2, 0x1, -R3 ;  /* 0x0000000102029824 */ /* 0x000fe400078e0a03 */
[----:B------:R-:W-:Y:S02]  /*ae80*/  IMAD R23, R3, R10, R23 ;  /* 0x0000000a03177224 */ /* 0x000fe400078e0217 */
[----:B------:R-:W-:Y:S01]  /*ae90*/  VIADD R11, R29, 0x39 ;  /* 0x000000391d0b7836 */ /* 0x000fe20000000000 */
[----:B------:R-:W-:Y:S01]  /*aea0*/  ISETP.GT.U32.AND P1, PT, R3, R2, PT ;  /* 0x000000020300720c */ /* 0x000fe20003f24070 */
[----:B------:R-:W-:Y:S01]  /*aeb0*/  VIADD R9, R29, 0x37 ;  /* 0x000000371d097836 */ /* 0x000fe20000000000 */
        /* <DEDUP_REMOVED lines=10> */
[----:B------:R-:W-:Y:S01]  /*af60*/  @!P1 IMAD.IADD R2, R2, 0x1, -R3 ;  /* 0x0000000102029824 */ /* 0x000fe200078e0a03 */
[----:B------:R-:W-:Y:S01]  /*af70*/  ISETP.GE.AND P1, PT, R11, RZ, PT ;  /* 0x000000ff0b00720c */ /* 0x000fe20003f26270 */
[----:B------:R-:W-:Y:S02]  /*af80*/  VIADD R17, R29, 0x36 ;  /* 0x000000361d117836 */ /* 0x000fe40000000000 */
[----:B------:R-:W-:Y:S02]  /*af90*/  IMAD.MOV R11, RZ, RZ, -R13 ;  /* 0x000000ffff0b7224 */ /* 0x000fe400078e0a0d */
[--C-:B------:R-:W-:Y:S01]  /*afa0*/  @!P5 IMAD.IADD R23, R23, 0x1, -R3.reuse ;  /* 0x000000011717d824 */ /* 0x100fe200078e0a03 */
[----:B------:R-:W-:Y:S01]  /*afb0*/  IABS R20, R17 ;  /* 0x0000001100147213 */ /* 0x000fe20000000000 */
[----:B------:R-:W-:Y:S02]  /*afc0*/  @!P2 IMAD.IADD R14, R14, 0x1, -R3 ;  /* 0x000000010e0ea824 */ /* 0x000fe400078e0a03 */
[----:B------:R-:W-:Y:S01]  /*afd0*/  IMAD.HI.U32 R7, R6, R21, RZ ;  /* 0x0000001506077227 */ /* 0x000fe200078e00ff */
[----:B------:R-:W-:-:S02]  /*afe0*/  ISETP.GT.U32.AND P5, PT, R3, R23, PT ;  /* 0x000000170300720c */ /* 0x000fc40003fa4070 */
[C---:B------:R-:W-:Y:S01]  /*aff0*/  ISETP.GT.U32.AND P2, PT, R3.reuse, R14, PT ;  /* 0x0000000e0300720c */ /* 0x040fe20003f44070 */
[----:B------:R-:W-:Y:S02]  /*b000*/  IMAD R19, R3, R11, R19 ;  /* 0x0000000b03137224 */ /* 0x000fe400078e0213 */
[----:B0-----:R-:W-:Y:S02]  /*b010*/  IMAD.MOV.U32 R0, RZ, RZ, R2 ;  /* 0x000000ffff007224 */ /* 0x001fe400078e0002 */
[----:B------:R-:W-:-:S04]  /*b020*/  IMAD.HI.U32 R8, R6, R22, RZ ;  /* 0x0000001606087227 */ /* 0x000fc800078e00ff */
        /* <DEDUP_REMOVED lines=11> */
[----:B------:R-:W-:-:S02]  /*b0e0*/  IMAD R20, R3, R4, R20 ;  /* 0x0000000403147224 */ /* 0x000fc400078e0214 */
[--C-:B------:R-:W-:Y:S01]  /*b0f0*/  @!P5 IMAD.IADD R23, R23, 0x1, -R3.reuse ;  /* 0x000000011717d824 */ /* 0x100fe200078e0a03 */
[----:B------:R-:W-:Y:S01]  /*b100*/  ISETP.GT.U32.AND P5, PT, R3, R22, PT ;  /* 0x000000160300720c */ /* 0x000fe20003fa4070 */
[----:B------:R-:W-:Y:S02]  /*b110*/  VIADD R8, R29, 0x35 ;  /* 0x000000351d087836 */ /* 0x000fe40000000000 */
[--C-:B------:R-:W-:Y:S01]  /*b120*/  @!P0 IMAD.IADD R19, R19, 0x1, -R3.reuse ;  /* 0x0000000113138824 */ /* 0x100fe200078e0a03 */
[----:B------:R-:W-:Y:S01]  /*b130*/  ISETP.GT.U32.AND P0, PT, R3, R20, PT ;  /* 0x000000140300720c */ /* 0x000fe20003f04070 */
[C---:B------:R-:W-:Y:S01]  /*b140*/  VIADD R7, R29.reuse, 0x34 ;  /* 0x000000341d077836 */ /* 0x040fe20000000000 */
[----:B------:R-:W-:Y:S01]  /*b150*/  IABS R16, R8 ;  /* 0x0000000800107213 */ /* 0x000fe20000000000 */
[----:B------:R-:W-:Y:S02]  /*b160*/  VIADD R2, R29, 0x32 ;  /* 0x000000321d027836 */ /* 0x000fe40000000000 */
[----:B------:R-:W-:Y:S01]  /*b170*/  @!P2 IMAD.IADD R21, R21, 0x1, -R3 ;  /* 0x000000011515a824 */ /* 0x000fe200078e0a03 */
[----:B------:R-:W-:Y:S01]  /*b180*/  ISETP.GT.U32.AND P2, PT, R3, R19, PT ;  /* 0x000000130300720c */ /* 0x000fe20003f44070 */
[----:B------:R-:W-:Y:S01]  /*b190*/  IMAD.HI.U32 R24, R6, R16, RZ ;  /* 0x0000001006187227 */ /* 0x000fe200078e00ff */
[----:B------:R-:W-:-:S02]  /*b1a0*/  IABS R15, R7 ;  /* 0x00000007000f7213 */ /* 0x000fc40000000000 */
[----:B------:R-:W-:Y:S01]  /*b1b0*/  IABS R11, R2 ;  /* 0x00000002000b7213 */ /* 0x000fe20000000000 */
[----:B------:R-:W-:Y:S01]  /*b1c0*/  @!P5 IMAD.IADD R22, R22, 0x1, -R3 ;  /* 0x000000011616d824 */ /* 0x000fe200078e0a03 */
[----:B------:R-:W-:Y:S01]  /*b1d0*/  ISETP.GE.AND P5, PT, R10, RZ, PT ;  /* 0x000000ff0a00720c */ /* 0x000fe20003fa6270 */
[----:B------:R-:W-:Y:S02]  /*b1e0*/  IMAD.MOV R24, RZ, RZ, -R24 ;  /* 0x000000ffff187224 */ /* 0x000fe400078e0a18 */
[----:B------:R-:W-:-:S04]  /*b1f0*/  IMAD.HI.U32 R4, R6, R15, RZ ;  /* 0x0000000f06047227 */ /* 0x000fc800078e00ff */
[--C-:B------:R-:W-:Y:S01]  /*b200*/  @!P0 IMAD.IADD R20, R20, 0x1, -R3.reuse ;  /* 0x0000000114148824 */ /* 0x100fe200078e0a03 */
[C---:B------:R-:W-:Y:S01]  /*b210*/  ISETP.GT.U32.AND P0, PT, R3.reuse, R22, PT ;  /* 0x000000160300720c */ /* 0x040fe20003f04070 */
[----:B------:R-:W-:Y:S02]  /*b220*/  IMAD R16, R3, R24, R16 ;  /* 0x0000001803107224 */ /* 0x000fe400078e0210 */
[----:B------:R-:W-:Y:S02]  /*b230*/  IMAD.MOV R4, RZ, RZ, -R4 ;  /* 0x000000ffff047224 */ /* 0x000fe400078e0a04 */
[----:B------:R-:W-:Y:S02]  /*b240*/  VIADD R18, R29, 0x33 ;  /* 0x000000331d127836 */ /* 0x000fe40000000000 */
[----:B------:R-:W-:Y:S01]  /*b250*/  @!P2 IMAD.IADD R19, R19, 0x1, -R3 ;  /* 0x000000011313a824 */ /* 0x000fe200078e0a03 */
[C---:B------:R-:W-:Y:S01]  /*b260*/  ISETP.GT.U32.AND P2, PT, R3.reuse, R16, PT ;  /* 0x000000100300720c */ /* 0x040fe20003f44070 */
[----:B------:R-:W-:Y:S01]  /*b270*/  IMAD R15, R3, R4, R15 ;  /* 0x00000004030f7224 */ /* 0x000fe200078e020f */
[----:B------:R-:W-:Y:S01]  /*b280*/  IABS R13, R18 ;  /* 0x00000012000d7213 */ /* 0x000fe20000000000 */
[----:B------:R-:W-:-:S04]  /*b290*/  IMAD.HI.U32 R4, R6, R11, RZ ;  /* 0x0000000b06047227 */ /* 0x000fc800078e00ff */
[----:B0-----:R-:W-:Y:S02]  /*b2a0*/  IMAD.MOV.U32 R0, RZ, RZ, R14 ;  /* 0x000000ffff007224 */ /* 0x001fe400078e000e */
[----:B------:R-:W-:Y:S02]  /*b2b0*/  IMAD.MOV R4, RZ, RZ, -R4 ;  /* 0x000000ffff047224 */ /* 0x000fe400078e0a04 */
[----:B------:R-:W-:Y:S02]  /*b2c0*/  IMAD.MOV.U32 R12, RZ, RZ, R23 ;  /* 0x000000ffff0c7224 */ /* 0x000fe400078e0017 */
[----:B------:R-:W-:Y:S01]  /*b2d0*/  @!P4 IMAD.MOV R0, RZ, RZ, -R0 ;  /* 0x000000ffff00c224 */ /* 0x000fe200078e0a00 */
[C---:B------:R-:W-:Y:S01]  /*b2e0*/  ISETP.GT.U32.AND P4, PT, R3.reuse, R20, PT ;  /* 0x000000140300720c */ /* 0x040fe20003f84070 */
[----:B------:R-:W-:Y:S01]  /*b2f0*/  @!P0 IMAD.IADD R22, R22, 0x1, -R3 ;  /* 0x0000000116168824 */ /* 0x000fe200078e0a03 */
[----:B------:R-:W-:Y:S01]  /*b300*/  ISETP.GT.U32.AND P0, PT, R3, R15, PT ;  /* 0x0000000f0300720c */ /* 0x000fe20003f04070 */
[----:B------:R-:W-:-:S04]  /*b310*/  IMAD.HI.U32 R10, R6, R13, RZ ;  /* 0x0000000d060a7227 */ /* 0x000fc800078e00ff */
[C---:B------:R-:W-:Y:S02]  /*b320*/  IMAD R11, R3.reuse, R4, R11 ;  /* 0x00000004030b7224 */ /* 0x040fe400078e020b */
[----:B------:R-:W-:Y:S01]  /*b330*/  @!P3 IMAD.MOV R12, RZ, RZ, -R12 ;  /* 0x000000ffff0cb224 */ /* 0x000fe200078e0a0c */
[C---:B------:R-:W-:Y:S01]  /*b340*/  ISETP.GT.U32.AND P3, PT, R3.reuse, R21, PT ;  /* 0x000000150300720c */ /* 0x040fe20003f64070 */
[----:B------:R-:W-:Y:S02]  /*b350*/  IMAD.MOV R10, RZ, RZ, -R10 ;  /* 0x000000ffff0a7224 */ /* 0x000fe400078e0a0a */
[----:B------:R-:W-:Y:S01]  /*b360*/  @!P2 IMAD.IADD R16, R16, 0x1, -R3 ;  /* 0x000000011010a824 */ /* 0x000fe200078e0a03 */
[C---:B------:R-:W-:Y:S01]  /*b370*/  ISETP.GT.U32.AND P2, PT, R3.reuse, R11, PT ;  /* 0x0000000b0300720c */ /* 0x040fe20003f44070 */
[----:B------:R-:W-:Y:S01]  /*b380*/  IMAD R13, R3, R10, R13 ;  /* 0x0000000a030d7224 */ /* 0x000fe200078e020d */
[----:B------:R0:W-:Y:S01]  /*b390*/  STL [R1+0xd8], R12 ;  /* 0x0000d80c01007387 */ /* 0x0001e20000100800 */
[----:B------:R-:W-:-:S02]  /*b3a0*/  VIADD R4, R29, 0x30 ;  /* 0x000000301d047836 */ /* 0x000fc40000000000 */
[--C-:B------:R-:W-:Y:S01]  /*b3b0*/  @!P4 IMAD.IADD R20, R20, 0x1, -R3.reuse ;  /* 0x000000011414c824 */ /* 0x100fe200078e0a03 */
[----:B------:R1:W-:Y:S01]  /*b3c0*/  STL [R1+0xd4], R0 ;  /* 0x0000d40001007387 */ /* 0x0003e20000100800 */
[--C-:B------:R-:W-:Y:S01]  /*b3d0*/  @!P0 IMAD.IADD R15, R15, 0x1, -R3.reuse ;  /* 0x000000010f0f8824 */ /* 0x100fe200078e0a03 */
[----:B------:R-:W-:Y:S01]  /*b3e0*/  ISETP.GT.U32.AND P4, PT, R3, R13, PT ;  /* 0x0000000d0300720c */ /* 0x000fe20003f84070 */
[----:B------:R-:W-:Y:S01]  /*b3f0*/  @!P3 IMAD.IADD R21, R21, 0x1, -R3 ;  /* 0x000000011515b824 */ /* 0x000fe200078e0a03 */
[----:B------:R-:W-:Y:S01]  /*b400*/  ISETP.GE.AND P0, PT, R17, RZ, PT ;  /* 0x000000ff1100720c */ /* 0x000fe20003f06270 */
[----:B------:R-:W-:Y:S01]  /*b410*/  VIADD R14, R29, 0x31 ;  /* 0x000000311d0e7836 */ /* 0x000fe20000000000 */
[----:B------:R-:W-:Y:S01]  /*b420*/  IABS R10, R4 ;  /* 0x00000004000a7213 */ /* 0x000fe20000000000 */
[----:B0-----:R-:W-:Y:S01]  /*b430*/  IMAD.MOV.U32 R12, RZ, RZ, R19 ;  /* 0x000000ffff0c7224 */ /* 0x001fe200078e0013 */
[----:B------:R-:W-:Y:S01]  /*b440*/  ISETP.GE.AND P3, PT, R9, RZ, PT ;  /* 0x000000ff0900720c */ /* 0x000fe20003f66270 */
[--C-:B------:R-:W-:Y:S01]  /*b450*/  @!P2 IMAD.IADD R11, R11, 0x1, -R3.reuse ;  /* 0x000000010b0ba824 */ /* 0x100fe200078e0a03 */
[C---:B------:R-:W-:Y:S01]  /*b460*/  ISETP.GT.U32.AND P2, PT, R3.reuse, R15, PT ;  /* 0x0000000f0300720c */ /* 0x040fe20003f44070 */
[----:B-1----:R-:W-:Y:S01]  /*b470*/  IMAD.MOV.U32 R0, RZ, RZ, R22 ;  /* 0x000000ffff007224 */ /* 0x002fe200078e0016 */
[----:B------:R-:W-:Y:S01]  /*b480*/  IABS R23, R14 ;  /* 0x0000000e00177213 */ /* 0x000fe20000000000 */
[----:B------:R-:W-:Y:S01]  /*b490*/  @!P1 IMAD.MOV R12, RZ, RZ, -R12 ;  /* 0x000000ffff0c9224 */ /* 0x000fe200078e0a0c */
[C---:B------:R-:W-:Y:S01]  /*b4a0*/  ISETP.GT.U32.AND P1, PT, R3.reuse, R16, PT ;  /* 0x000000100300720c */ /* 0x040fe20003f24070 */
[----:B------:R-:W-:Y:S01]  /*b4b0*/  @!P5 IMAD.MOV R0, RZ, RZ, -R0 ;  /* 0x000000ffff00d224 */ /* 0x000fe200078e0a00 */
[----:B------:R-:W-:Y:S01]  /*b4c0*/  ISETP.GT.U32.AND P5, PT, R3, R11, PT ;  /* 0x0000000b0300720c */ /* 0x000fe20003fa4070 */
[C---:B------:R-:W-:Y:S01]  /*b4d0*/  IMAD.HI.U32 R19, R6.reuse, R10, RZ ;  /* 0x0000000a06137227 */ /* 0x040fe200078e00ff */
[----:B------:R0:W-:Y:S03]  /*b4e0*/  STL [R1+0xd0], R12 ;  /* 0x0000d00c01007387 */ /* 0x0001e60000100800 */
[----:B------:R-:W-:Y:S01]  /*b4f0*/  @!P4 IMAD.IADD R13, R13, 0x1, -R3 ;  /* 0x000000010d0dc824 */ /* 0x000fe200078e0a03 */
[----:B------:R1:W-:Y:S01]  /*b500*/  STL [R1+0xcc], R0 ;  /* 0x0000cc0001007387 */ /* 0x0003e20000100800 */
[----:B------:R-:W-:Y:S01]  /*b510*/  IMAD.HI.U32 R24, R6, R23, RZ ;  /* 0x0000001706187227 */ /* 0x000fe200078e00ff */
[----:B------:R-:W-:-:S03]  /*b520*/  ISETP.GE.AND P4, PT, R8, RZ, PT ;  /* 0x000000ff0800720c */ /* 0x000fc60003f86270 */
[----:B------:R-:W-:Y:S02]  /*b530*/  VIADD R9, R29, 0x2f ;  /* 0x0000002f1d097836 */ /* 0x000fe40000000000 */
[----:B0-----:R-:W-:Y:S02]  /*b540*/  IMAD.MOV.U32 R12, RZ, RZ, R21 ;  /* 0x000000ffff0c7224 */ /* 0x001fe400078e0015 */
[----:B------:R-:W-:Y:S01]  /*b550*/  @!P2 IMAD.IADD R15, R15, 0x1, -R3 ;  /* 0x000000010f0fa824 */ /* 0x000fe200078e0a03 */
[----:B------:R-:W-:Y:S01]  /*b560*/  IABS R17, R9 ;  /* 0x0000000900117213 */ /* 0x000fe20000000000 */
[----:B-1----:R-:W-:Y:S02]  /*b570*/  IMAD.MOV.U32 R0, RZ, RZ, R20 ;  /* 0x000000ffff007224 */ /* 0x002fe400078e0014 */
[----:B------:R-:W-:Y:S02]  /*b580*/  IMAD.MOV R20, RZ, RZ, -R19 ;  /* 0x000000ffff147224 */ /* 0x000fe400078e0a13 */
[----:B------:R-:W-:Y:S01]  /*b590*/  @!P0 IMAD.MOV R0, RZ, RZ, -R0 ;  /* 0x000000ffff008224 */ /* 0x000fe200078e0a00 */
[----:B------:R-:W-:Y:S01]  /*b5a0*/  ISETP.GE.AND P0, PT, R7, RZ, PT ;  /* 0x000000ff0700720c */ /* 0x000fe20003f06270 */
[----:B------:R-:W-:-:S02]  /*b5b0*/  IMAD R7, R3, R20, R10 ;  /* 0x0000001403077224 */ /* 0x000fc400078e020a */
[----:B------:R-:W-:Y:S01]  /*b5c0*/  @!P3 IMAD.MOV R12, RZ, RZ, -R12 ;  /* 0x000000ffff0cb224 */ /* 0x000fe200078e0a0c */
[C---:B------:R-:W-:Y:S01]  /*b5d0*/  ISETP.GT.U32.AND P3, PT, R3.reuse, R13, PT ;  /* 0x0000000d0300720c */ /* 0x040fe20003f64070 */
[----:B------:R-:W-:Y:S01]  /*b5e0*/  IMAD.MOV R24, RZ, RZ, -R24 ;  /* 0x000000ffff187224 */ /* 0x000fe200078e0a18 */
[C---:B------:R-:W-:Y:S01]  /*b5f0*/  ISETP.GT.U32.AND P2, PT, R3.reuse, R7, PT ;  /* 0x000000070300720c */ /* 0x040fe20003f44070 */
[----:B------:R-:W-:Y:S01]  /*b600*/  @!P1 IMAD.IADD R16, R16, 0x1, -R3 ;  /* 0x0000000110109824 */ /* 0x000fe200078e0a03 */
[----:B------:R0:W-:Y:S01]  /*b610*/  STL [R1+0xc8], R12 ;  /* 0x0000c80c01007387 */ /* 0x0001e20000100800 */
[C---:B------:R-:W-:Y:S02]  /*b620*/  IMAD R8, R3.reuse, R24, R23 ;  /* 0x0000001803087224 */ /* 0x040fe400078e0217 */
[----:B------:R-:W-:Y:S01]  /*b630*/  IMAD.HI.U32 R19, R6, R17, RZ ;  /* 0x0000001106137227 */ /* 0x000fe200078e00ff */
[----:B------:R1:W-:Y:S02]  /*b640*/  STL [R1+0xc4], R0 ;  /* 0x0000c40001007387 */ /* 0x0003e40000100800 */
[----:B------:R-:W-:Y:S01]  /*b650*/  ISETP.GT.U32.AND P1, PT, R3, R8, PT ;  /* 0x000000080300720c */ /* 0x000fe20003f24070 */
[----:B------:R-:W-:-:S02]  /*b660*/  VIADD R10, R29, 0x2e ;  /* 0x0000002e1d0a7836 */ /* 0x000fc40000000000 */
[----:B------:R-:W-:Y:S01]  /*b670*/  @!P3 IMAD.IADD R13, R13, 0x1, -R3 ;  /* 0x000000010d0db824 */ /* 0x000fe200078e0a03 */
[----:B------:R-:W-:Y:S01]  /*b680*/  ISETP.GE.AND P3, PT, R18, RZ, PT ;  /* 0x000000ff1200720c */ /* 0x000fe20003f66270 */
[----:B0-----:R-:W-:Y:S01]  /*b690*/  IMAD.MOV.U32 R12, RZ, RZ, R16 ;  /* 0x000000ffff0c7224 */ /* 0x001fe200078e0010 */
[----:B------:R-:W-:Y:S01]  /*b6a0*/  IABS R18, R10 ;  /* 0x0000000a00127213 */ /* 0x000fe20000000000 */
[----:B------:R-:W-:Y:S02]  /*b6b0*/  IMAD.MOV R19, RZ, RZ, -R19 ;  /* 0x000000ffff137224 */ /* 0x000fe400078e0a13 */
[----:B------:R-:W-:Y:S02]  /*b6c0*/  @!P4 IMAD.MOV R12, RZ, RZ, -R12 ;  /* 0x000000ffff0cc224 */ /* 0x000fe400078e0a0c */
[--C-:B------:R-:W-:Y:S02]  /*b6d0*/  @!P2 IMAD.IADD R7, R7, 0x1, -R3.reuse ;  /* 0x000000010707a824 */ /* 0x100fe400078e0a03 */
[----:B------:R-:W-:Y:S01]  /*b6e0*/  @!P5 IMAD.IADD R11, R11, 0x1, -R3 ;  /* 0x000000010b0bd824 */ /* 0x000fe200078e0a03 */
[----:B------:R-:W-:Y:S01]  /*b6f0*/  ISETP.GE.AND P5, PT, R2, RZ, PT ;  /* 0x000000ff0200720c */ /* 0x000fe20003fa6270 */
[C---:B------:R-:W-:Y:S01]  /*b700*/  IMAD R2, R3.reuse, R19, R17 ;  /* 0x0000001303027224 */ /* 0x040fe200078e0211 */
[----:B------:R0:W-:Y:S01]  /*b710*/  STL [R1+0xc0], R12 ;  /* 0x0000c00c01007387 */ /* 0x0001e20000100800 */
[----:B------:R-:W-:Y:S01]  /*b720*/  ISETP.GT.U32.AND P2, PT, R3, R7, PT ;  /* 0x000000070300720c */ /* 0x000fe20003f44070 */
[----:B------:R-:W-:-:S02]  /*b730*/  @!P1 IMAD.IADD R8, R8, 0x1, -R3 ;  /* 0x0000000108089824 */ /* 0x000fc400078e0a03 */
[C---:B------:R-:W-:Y:S01]  /*b740*/  ISETP.GT.U32.AND P4, PT, R3.reuse, R2, PT ;  /* 0x000000020300720c */ /* 0x040fe20003f84070 */
[----:B-1----:R-:W-:Y:S02]  /*b750*/  IMAD.MOV.U32 R0, RZ, RZ, R15 ;  /* 0x000000ffff007224 */ /* 0x002fe400078e000f */
[----:B------:R-:W-:Y:S01]  /*b760*/  ISETP.GT.U32.AND P1, PT, R3, R8, PT ;  /* 0x000000080300720c */ /* 0x000fe20003f24070 */
[----:B------:R-:W-:Y:S02]  /*b770*/  VIADD R20, R29, 0x2a ;  /* 0x0000002a1d147836 */ /* 0x000fe40000000000 */
[----:B0-----:R-:W-:Y:S02]  /*b780*/  IMAD.MOV.U32 R12, RZ, RZ, R13 ;  /* 0x000000ffff0c7224 */ /* 0x001fe400078e000d */
[----:B------:R-:W-:-:S04]  /*b790*/  IMAD.HI.U32 R13, R6, R18, RZ ;  /* 0x00000012060d7227 */ /* 0x000fc800078e00ff */
[----:B------:R-:W-:Y:S02]  /*b7a0*/  IMAD.MOV R13, RZ, RZ, -R13 ;  /* 0x000000ffff0d7224 */ /* 0x000fe400078e0a0d */
[----:B------:R-:W-:Y:S01]  /*b7b0*/  @!P3 IMAD.MOV R12, RZ, RZ, -R12 ;  /* 0x000000ffff0cb224 */ /* 0x000fe200078e0a0c */
[----:B------:R-:W-:Y:S01]  /*b7c0*/  ISETP.GE.AND P3, PT, R4, RZ, PT ;  /* 0x000000ff0400720c */ /* 0x000fe20003f66270 */
[----:B------:R-:W-:Y:S02]  /*b7d0*/  IMAD R4, R3, R13, R18 ;  /* 0x0000000d03047224 */ /* 0x000fe400078e0212 */
[----:B------:R-:W-:Y:S01]  /*b7e0*/  @!P0 IMAD.MOV R0, RZ, RZ, -R0 ;  /* 0x000000ffff008224 */ /* 0x000fe200078e0a00 */
[----:B------:R-:W-:Y:S01]  /*b7f0*/  ISETP.GE.AND P0, PT, R14, RZ, PT ;  /* 0x000000ff0e00720c */ /* 0x000fe20003f06270 */
[--C-:B------:R-:W-:Y:S01]  /*b800*/  @!P2 IMAD.IADD R7, R7, 0x1, -R3.reuse ;  /* 0x000000010707a824 */ /* 0x100fe200078e0a03 */
[----:B------:R-:W-:Y:S01]  /*b810*/  ISETP.GT.U32.AND P2, PT, R3, R4, PT ;  /* 0x000000040300720c */ /* 0x000fe20003f44070 */
[--C-:B------:R-:W-:Y:S01]  /*b820*/  @!P4 IMAD.IADD R2, R2, 0x1, -R3.reuse ;  /* 0x000000010202c824 */ /* 0x100fe200078e0a03 */
[----:B------:R0:W-:Y:S01]  /*b830*/  STL [R1+0xbc], R0 ;  /* 0x0000bc0001007387 */ /* 0x0001e20000100800 */
[----:B------:R-:W-:Y:S01]  /*b840*/  @!P1 IMAD.IADD R8, R8, 0x1, -R3 ;  /* 0x0000000108089824 */ /* 0x000fe200078e0a03 */
[----:B------:R-:W-:Y:S01]  /*b850*/  ISETP.GE.AND P1, PT, R10, RZ, PT ;  /* 0x000000ff0a00720c */ /* 0x000fe20003f26270 */
[----:B------:R-:W-:Y:S01]  /*b860*/  VIADD R10, R29, 0x2b ;  /* 0x0000002b1d0a7836 */ /* 0x000fe20000000000 */
[----:B------:R-:W-:Y:S01]  /*b870*/  ISETP.GT.U32.AND P4, PT, R3, R2, PT ;  /* 0x000000020300720c */ /* 0x000fe20003f84070 */
[----:B------:R1:W-:Y:S01]  /*b880*/  STL [R1+0xb4], R12 ;  /* 0x0000b40c01007387 */ /* 0x0003e20000100800 */
[----:B------:R-:W-:-:S02]  /*b890*/  VIADD R15, R29, 0x29 ;  /* 0x000000291d0f7836 */ /* 0x000fc40000000000 */
[----:B0-----:R-:W-:-:S03]  /*b8a0*/  IMAD.MOV.U32 R0, RZ, RZ, R11 ;  /* 0x000000ffff007224 */ /* 0x001fc600078e000b */
[----:B------:R-:W-:Y:S01]  /*b8b0*/  IABS R13, R15 ;  /* 0x0000000f000d7213 */ /* 0x000fe20000000000 */
[----:B------:R-:W-:Y:S02]  /*b8c0*/  VIADD R11, R29, 0x2d ;  /* 0x0000002d1d0b7836 */ /* 0x000fe40000000000 */
[----:B------:R-:W-:Y:S01]  /*b8d0*/  @!P5 IMAD.MOV R0, RZ, RZ, -R0 ;  /* 0x000000ffff00d224 */ /* 0x000fe200078e0a00 */
[----:B------:R-:W-:Y:S01]  /*b8e0*/  ISETP.GE.AND P5, PT, R9, RZ, PT ;  /* 0x000000ff0900720c */ /* 0x000fe20003fa6270 */
[----:B-1----:R-:W-:Y:S01]  /*b8f0*/  IMAD.MOV.U32 R12, RZ, RZ, R8 ;  /* 0x000000ffff0c7224 */ /* 0x002fe200078e0008 */
[----:B------:R-:W-:Y:S01]  /*b900*/  IABS R21, R11 ;  /* 0x0000000b00157213 */ /* 0x000fe20000000000 */
[----:B------:R-:W-:Y:S01]  /*b910*/  @!P2 IMAD.IADD R4, R4, 0x1, -R3 ;  /* 0x000000010404a824 */ /* 0x000fe200078e0a03 */
[----:B------:R0:W-:Y:S01]  /*b920*/  STL [R1+0xb0], R0 ;  /* 0x0000b00001007387 */ /* 0x0001e20000100800 */
[----:B------:R-:W-:Y:S02]  /*b930*/  VIADD R9, R29, 0x2c ;  /* 0x0000002c1d097836 */ /* 0x000fe40000000000 */
[----:B------:R-:W-:Y:S01]  /*b940*/  @!P0 IMAD.MOV R12, RZ, RZ, -R12 ;  /* 0x000000ffff0c8224 */ /* 0x000fe200078e0a0c */
[----:B------:R-:W-:Y:S01]  /*b950*/  ISETP.GE.AND P0, PT, R11, RZ, PT ;  /* 0x000000ff0b00720c */ /* 0x000fe20003f06270 */
[----:B------:R-:W-:Y:S01]  /*b960*/  IMAD.HI.U32 R11, R6, R21, RZ ;  /* 0x00000015060b7227 */ /* 0x000fe200078e00ff */
[----:B------:R-:W-:-:S02]  /*b970*/  ISETP.GT.U32.AND P2, PT, R3, R4, PT ;  /* 0x000000040300720c */ /* 0x000fc40003f44070 */
[----:B------:R-:W-:Y:S01]  /*b980*/  IABS R18, R9 ;  /* 0x0000000900127213 */ /* 0x000fe20000000000 */
[----:B------:R-:W-:Y:S01]  /*b990*/  @!P4 IMAD.IADD R2, R2, 0x1, -R3 ;  /* 0x000000010202c824 */ /* 0x000fe200078e0a03 */
[----:B------:R-:W-:Y:S01]  /*b9a0*/  ISETP.GE.AND P4, PT, R10, RZ, PT ;  /* 0x000000ff0a00720c */ /* 0x000fe20003f86270 */
[----:B0-----:R-:W-:Y:S01]  /*b9b0*/  IMAD.MOV.U32 R0, RZ, RZ, R7 ;  /* 0x000000ffff007224 */ /* 0x001fe200078e0007 */
[----:B------:R-:W-:Y:S01]  /*b9c0*/  IABS R10, R10 ;  /* 0x0000000a000a7213 */ /* 0x000fe20000000000 */
[----:B------:R-:W-:Y:S01]  /*b9d0*/  STL [R1+0xac], R12 ;  /* 0x0000ac0c01007387 */ /* 0x000fe20000100800 */
[----:B------:R-:W-:Y:S02]  /*b9e0*/  IMAD.MOV R11, RZ, RZ, -R11 ;  /* 0x000000ffff0b7224 */ /* 0x000fe400078e0a0b */
[----:B------:R-:W-:Y:S01]  /*b9f0*/  @!P3 IMAD.MOV R0, RZ, RZ, -R0 ;  /* 0x000000ffff00b224 */ /* 0x000fe200078e0a00 */
[----:B------:R-:W-:Y:S01]  /*ba00*/  ISETP.GE.AND P3, PT, R9, RZ, PT ;  /* 0x000000ff0900720c */ /* 0x000fe20003f66270 */
[----:B------:R-:W-:Y:S01]  /*ba10*/  IMAD.HI.U32 R8, R6, R18, RZ ;  /* 0x0000001206087227 */ /* 0x000fe200078e00ff */
[----:B------:R-:W-:-:S02]  /*ba20*/  IABS R9, R20 ;  /* 0x0000001400097213 */ /* 0x000fc40000000000 */
[----:B------:R0:W-:Y:S01]  /*ba30*/  STL [R1+0xa8], R0 ;  /* 0x0000a80001007387 */ /* 0x0001e20000100800 */
[----:B------:R-:W-:-:S04]  /*ba40*/  IMAD.HI.U32 R7, R6, R10, RZ ;  /* 0x0000000a06077227 */ /* 0x000fc800078e00ff */
[C---:B------:R-:W-:Y:S02]  /*ba50*/  IMAD R21, R3.reuse, R11, R21 ;  /* 0x0000000b03157224 */ /* 0x040fe400078e0215 */
[----:B------:R-:W-:Y:S02]  /*ba60*/  IMAD.MOV R8, RZ, RZ, -R8 ;  /* 0x000000ffff087224 */ /* 0x000fe400078e0a08 */
[----:B------:R-:W-:Y:S02]  /*ba70*/  IMAD.MOV R7, RZ, RZ, -R7 ;  /* 0x000000ffff077224 */ /* 0x000fe400078e0a07 */
[----:B0-----:R-:W-:Y:S02]  /*ba80*/  IMAD.MOV.U32 R0, RZ, RZ, R2 ;  /* 0x000000ffff007224 */ /* 0x001fe400078e0002 */
[----:B------:R-:W-:Y:S02]  /*ba90*/  @!P2 IMAD.IADD R4, R4, 0x1, -R3 ;  /* 0x000000010404a824 */ /* 0x000fe400078e0a03 */
[----:B------:R-:W-:Y:S01]  /*baa0*/  @!P5 IMAD.MOV R0, RZ, RZ, -R0 ;  /* 0x000000ffff00d224 */ /* 0x000fe200078e0a00 */
[C---:B------:R-:W-:Y:S01]  /*bab0*/  ISETP.GT.U32.AND P5, PT, R3.reuse, R21, PT ;  /* 0x000000150300720c */ /* 0x040fe20003fa4070 */
[----:B------:R-:W-:-:S02]  /*bac0*/  IMAD R18, R3, R8, R18 ;  /* 0x0000000803127224 */ /* 0x000fc400078e0212 */
[C---:B------:R-:W-:Y:S01]  /*bad0*/  IMAD R10, R3.reuse, R7, R10 ;  /* 0x00000007030a7224 */ /* 0x040fe200078e020a */
[----:B------:R0:W-:Y:S01]  /*bae0*/  STL [R1+0xa4], R0 ;  /* 0x0000a40001007387 */ /* 0x0001e20000100800 */
[----:B------:R-:W-:Y:S01]  /*baf0*/  IMAD.HI.U32 R2, R6, R9, RZ ;  /* 0x0000000906027227 */ /* 0x000fe200078e00ff */
[----:B------:R-:W-:-:S03]  /*bb00*/  ISETP.GT.U32.AND P2, PT, R3, R18, PT ;  /* 0x000000120300720c */ /* 0x000fc60003f44070 */
[----:B------:R-:W-:Y:S02]  /*bb10*/  IMAD.MOV R2, RZ, RZ, -R2 ;  /* 0x000000ffff027224 */ /* 0x000fe400078e0a02 */
[----:B------:R-:W-:-:S04]  /*bb20*/  IMAD.HI.U32 R11, R6, R13, RZ ;  /* 0x0000000d060b7227 */ /* 0x000fc800078e00ff */
[----:B0-----:R-:W-:Y:S02]  /*bb30*/  IMAD.MOV.U32 R0, RZ, RZ, R4 ;  /* 0x000000ffff007224 */ /* 0x001fe400078e0004 */
[----:B------:R-:W-:Y:S02]  /*bb40*/  @!P5 IMAD.IADD R21, R21, 0x1, -R3 ;  /* 0x000000011515d824 */ /* 0x000fe400078e0a03 */
[----:B------:R-:W-:Y:S01]  /*bb50*/  @!P1 IMAD.MOV R0, RZ, RZ, -R0 ;  /* 0x000000ffff009224 */ /* 0x000fe200078e0a00 */
[C---:B------:R-:W-:Y:S01]  /*bb60*/  ISETP.GT.U32.AND P1, PT, R3.reuse, R10, PT ;  /* 0x0000000a0300720c */ /* 0x040fe20003f24070 */
[C---:B------:R-:W-:Y:S01]  /*bb70*/  IMAD R9, R3.reuse, R2, R9 ;  /* 0x0000000203097224 */ /* 0x040fe200078e0209 */
[----:B------:R-:W-:Y:S01]  /*bb80*/  ISETP.GT.U32.AND P5, PT, R3, R21, PT ;  /* 0x000000150300720c */ /* 0x000fe20003fa4070 */
[----:B------:R-:W-:Y:S01]  /*bb90*/  VIADD R2, R29, 0x28 ;  /* 0x000000281d027836 */ /* 0x000fe20000000000 */
[----:B------:R0:W-:Y:S01]  /*bba0*/  STL [R1+0xa0], R0 ;  /* 0x0000a00001007387 */ /* 0x0001e20000100800 */
[----:B------:R-:W-:-:S02]  /*bbb0*/  @!P2 IMAD.IADD R18, R18, 0x1, -R3 ;  /* 0x000000011212a824 */ /* 0x000fc400078e0a03 */
[----:B------:R-:W-:Y:S01]  /*bbc0*/  IMAD.MOV R11, RZ, RZ, -R11 ;  /* 0x000000ffff0b7224 */ /* 0x000fe200078e0a0b */
[----:B------:R-:W-:Y:S01]  /*bbd0*/  IABS R17, R2 ;  /* 0x0000000200117213 */ /* 0x000fe20000000000 */
[----:B------:R-:W-:Y:S01]  /*bbe0*/  VIADD R7, R29, 0x26 ;  /* 0x000000261d077836 */ /* 0x000fe20000000000 */
[C---:B------:R-:W-:Y:S01]  /*bbf0*/  ISETP.GT.U32.AND P2, PT, R3.reuse, R18, PT ;  /* 0x000000120300720c */ /* 0x040fe20003f44070 */
[----:B------:R-:W-:Y:S02]  /*bc00*/  IMAD R13, R3, R11, R13 ;  /* 0x0000000b030d7224 */ /* 0x000fe400078e020d */
[----:B------:R-:W-:Y:S01]  /*bc10*/  @!P1 IMAD.IADD R10, R10, 0x1, -R3 ;  /* 0x000000010a0a9824 */ /* 0x000fe200078e0a03 */
[----:B------:R-:W-:Y:S01]  /*bc20*/  IABS R16, R7 ;  /* 0x0000000700107213 */ /* 0x000fe20000000000 */
[----:B------:R-:W-:-:S03]  /*bc30*/  IMAD.HI.U32 R8, R6, R17, RZ ;  /* 0x0000001106087227 */ /* 0x000fc600078e00ff */
[----:B------:R-:W-:Y:S01]  /*bc40*/  ISETP.GT.U32.AND P1, PT, R3, R10, PT ;  /* 0x0000000a0300720c */ /* 0x000fe20003f24070 */
[----:B------:R-:W-:Y:S02]  /*bc50*/  IMAD.MOV R8, RZ, RZ, -R8 ;  /* 0x000000ffff087224 */ /* 0x000fe400078e0a08 */
[----:B------:R-:W-:Y:S01]  /*bc60*/  @!P5 IMAD.IADD R21, R21, 0x1, -R3 ;  /* 0x000000011515d824 */ /* 0x000fe200078e0a03 */
[C---:B------:R-:W-:Y:S01]  /*bc70*/  ISETP.GT.U32.AND P5, PT, R3.reuse, R9, PT ;  /* 0x000000090300720c */ /* 0x040fe20003fa4070 */
[C---:B------:R-:W-:Y:S02]  /*bc80*/  IMAD R17, R3.reuse, R8, R17 ;  /* 0x0000000803117224 */ /* 0x040fe400078e0211 */
[----:B------:R-:W-:Y:S01]  /*bc90*/  @!P2 IMAD.IADD R18, R18, 0x1, -R3 ;  /* 0x000000011212a824 */ /* 0x000fe200078e0a03 */
[----:B------:R-:W-:Y:S01]  /*bca0*/  ISETP.GT.U32.AND P2, PT, R3, R13, PT ;  /* 0x0000000d0300720c */ /* 0x000fe20003f44070 */
[----:B0-----:R-:W-:Y:S02]  /*bcb0*/  IMAD.MOV.U32 R0, RZ, RZ, R21 ;  /* 0x000000ffff007224 */ /* 0x001fe400078e0015 */
[----:B------:R-:W-:-:S02]  /*bcc0*/  VIADD R4, R29, 0x27 ;  /* 0x000000271d047836 */ /* 0x000fc40000000000 */
[--C-:B------:R-:W-:Y:S01]  /*bcd0*/  @!P1 IMAD.IADD R10, R10, 0x1, -R3.reuse ;  /* 0x000000010a0a9824 */ /* 0x100fe200078e0a03 */
[----:B------:R-:W-:Y:S01]  /*bce0*/  ISETP.GT.U32.AND P1, PT, R3, R17, PT ;  /* 0x000000110300720c */ /* 0x000fe20003f24070 */
[----:B------:R-:W-:Y:S01]  /*bcf0*/  VIADD R8, R29, 0x25 ;  /* 0x000000251d087836 */ /* 0x000fe20000000000 */
[----:B------:R-:W-:Y:S01]  /*bd00*/  IABS R14, R4 ;  /* 0x00000004000e7213 */ /* 0x000fe20000000000 */
[--C-:B------:R-:W-:Y:S02]  /*bd10*/  @!P5 IMAD.IADD R9, R9, 0x1, -R3.reuse ;  /* 0x000000010909d824 */ /* 0x100fe400078e0a03 */
[----:B------:R-:W-:Y:S01]  /*bd20*/  @!P0 IMAD.MOV R0, RZ, RZ, -R0 ;  /* 0x000000ffff008224 */ /* 0x000fe200078e0a00 */
[----:B------:R-:W-:Y:S01]  /*bd30*/  ISETP.GE.AND P0, PT, R20, RZ, PT ;  /* 0x000000ff1400720c */ /* 0x000fe20003f06270 */
[----:B------:R-:W-:Y:S01]  /*bd40*/  IMAD.HI.U32 R11, R6, R16, RZ ;  /* 0x00000010060b7227 */ /* 0x000fe200078e00ff */
[----:B------:R-:W-:Y:S02]  /*bd50*/  IABS R20, R8 ;  /* 0x0000000800147213 */ /* 0x000fe40000000000 */
[----:B------:R-:W-:Y:S01]  /*bd60*/  ISETP.GT.U32.AND P5, PT, R3, R9, PT ;  /* 0x000000090300720c */ /* 0x000fe20003fa4070 */
[----:B------:R0:W-:Y:S01]  /*bd70*/  STL [R1+0x9c], R0 ;  /* 0x00009c0001007387 */ /* 0x0001e20000100800 */
[--C-:B------:R-:W-:Y:S01]  /*bd80*/  @!P2 IMAD.IADD R13, R13, 0x1, -R3.reuse ;  /* 0x000000010d0da824 */ /* 0x100fe200078e0a03 */
[----:B------:R-:W-:Y:S01]  /*bd90*/  ISETP.GE.AND P2, PT, R15, RZ, PT ;  /* 0x000000ff0f00720c */ /* 0x000fe20003f46270 */
[----:B------:R-:W-:-:S02]  /*bda0*/  @!P1 IMAD.IADD R17, R17, 0x1, -R3 ;  /* 0x0000000111119824 */ /* 0x000fc400078e0a03 */
[----:B------:R-:W-:Y:S01]  /*bdb0*/  IMAD.MOV R11, RZ, RZ, -R11 ;  /* 0x000000ffff0b7224 */ /* 0x000fe200078e0a0b */
[----:B------:R-:W-:Y:S01]  /*bdc0*/  ISETP.GT.U32.AND P1, PT, R3, R13, PT ;  /* 0x0000000d0300720c */ /* 0x000fe20003f24070 */
[----:B------:R-:W-:-:S04]  /*bdd0*/  IMAD.HI.U32 R19, R6, R14, RZ ;  /* 0x0000000e06137227 */ /* 0x000fc800078e00ff */
[----:B0-----:R-:W-:Y:S02]  /*bde0*/  IMAD.MOV.U32 R0, RZ, RZ, R18 ;  /* 0x000000ffff007224 */ /* 0x001fe400078e0012 */
[----:B------:R-:W-:Y:S02]  /*bdf0*/  IMAD.MOV.U32 R15, RZ, RZ, R20 ;  /* 0x000000ffff0f7224 */ /* 0x000fe400078e0014 */
[----:B------:R-:W-:Y:S01]  /*be00*/  @!P3 IMAD.MOV R0, RZ, RZ, -R0 ;  /* 0x000000ffff00b224 */ /* 0x000fe200078e0a00 */
[C---:B------:R-:W-:Y:S01]  /*be10*/  ISETP.GT.U32.AND P3, PT, R3.reuse, R17, PT ;  /* 0x000000110300720c */ /* 0x040fe20003f64070 */
[----:B------:R-:W-:Y:S02]  /*be20*/  IMAD R16, R3, R11, R16 ;  /* 0x0000000b03107224 */ /* 0x000fe400078e0210 */
[----:B------:R-:W-:Y:S01]  /*be30*/  IMAD.MOV R19, RZ, RZ, -R19 ;  /* 0x000000ffff137224 */ /* 0x000fe200078e0a13 */
[----:B------:R0:W-:Y:S01]  /*be40*/  STL [R1+0x98], R0 ;  /* 0x0000980001007387 */ /* 0x0001e20000100800 */
[----:B------:R-:W-:-:S04]  /*be50*/  IMAD.HI.U32 R11, R6, R15, RZ ;  /* 0x0000000f060b7227 */ /* 0x000fc800078e00ff */
[----:B------:R-:W-:Y:S02]  /*be60*/  IMAD R14, R3, R19, R14 ;  /* 0x00000013030e7224 */ /* 0x000fe400078e020e */
[----:B------:R-:W-:Y:S02]  /*be70*/  @!P5 IMAD.IADD R9, R9, 0x1, -R3 ;  /* 0x000000010909d824 */ /* 0x000fe400078e0a03 */
[----:B------:R-:W-:Y:S01]  /*be80*/  IMAD.MOV R11, RZ, RZ, -R11 ;  /* 0x000000ffff0b7224 */ /* 0x000fe200078e0a0b */
[C---:B------:R-:W-:Y:S01]  /*be90*/  ISETP.GT.U32.AND P5, PT, R3.reuse, R14, PT ;  /* 0x0000000e0300720c */ /* 0x040fe20003fa4070 */
[----:B0-----:R-:W-:Y:S02]  /*bea0*/  IMAD.MOV.U32 R0, RZ, RZ, R9 ;  /* 0x000000ffff007224 */ /* 0x001fe400078e0009 */
[C---:B------:R-:W-:Y:S02]  /*beb0*/  IMAD R15, R3.reuse, R11, R15 ;  /* 0x0000000b030f7224 */ /* 0x040fe400078e020f */
[----:B------:R-:W-:Y:S01]  /*bec0*/  @!P0 IMAD.MOV R0, RZ, RZ, -R0 ;  /* 0x000000ffff008224 */ /* 0x000fe200078e0a00 */
[----:B------:R-:W-:Y:S01]  /*bed0*/  ISETP.GT.U32.AND P0, PT, R3, R16, PT ;  /* 0x000000100300720c */ /* 0x000fe20003f04070 */
[----:B------:R-:W-:Y:S01]  /*bee0*/  @!P3 IMAD.IADD R17, R17, 0x1, -R3 ;  /* 0x000000011111b824 */ /* 0x000fe200078e0a03 */
[----:B------:R-:W-:Y:S01]  /*bef0*/  ISETP.GT.U32.AND P3, PT, R3, R15, PT ;  /* 0x0000000f0300720c */ /* 0x000fe20003f64070 */
[----:B------:R-:W-:Y:S01]  /*bf00*/  @!P4 IMAD.MOV R10, RZ, RZ, -R10 ;  /* 0x000000ffff0ac224 */ /* 0x000fe200078e0a0a */
[----:B------:R-:W-:Y:S01]  /*bf10*/  ISETP.GE.AND P4, PT, R2, RZ, PT ;  /* 0x000000ff0200720c */ /* 0x000fe20003f86270 */
[----:B------:R-:W-:-:S02]  /*bf20*/  VIADD R2, R29, 0x24 ;  /* 0x000000241d027836 */ /* 0x000fc40000000000 */
[--C-:B------:R-:W-:Y:S01]  /*bf30*/  @!P1 IMAD.IADD R13, R13, 0x1, -R3.reuse ;  /* 0x000000010d0d9824 */ /* 0x100fe200078e0a03 */
[----:B------:R-:W-:Y:S01]  /*bf40*/  ISETP.GE.AND P1, PT, R4, RZ, PT ;  /* 0x000000ff0400720c */ /* 0x000fe20003f26270 */
[----:B------:R0:W-:Y:S01]  /*bf50*/  STL [R1+0x94], R10 ;  /* 0x0000940a01007387 */ /* 0x0001e20000100800 */
[----:B------:R-:W-:Y:S02]  /*bf60*/  VIADD R4, R29, 0x23 ;  /* 0x000000231d047836 */ /* 0x000fe40000000000 */
[--C-:B------:R-:W-:Y:S01]  /*bf70*/  @!P5 IMAD.IADD R14, R14, 0x1, -R3.reuse ;  /* 0x000000010e0ed824 */ /* 0x100fe200078e0a03 */
[----:B------:R1:W-:Y:S01]  /*bf80*/  STL [R1+0x90], R0 ;  /* 0x0000900001007387 */ /* 0x0003e20000100800 */
[----:B------:R-:W-:Y:S01]  /*bf90*/  ISETP.GE.AND P5, PT, R7, RZ, PT ;  /* 0x000000ff0700720c */ /* 0x000fe20003fa6270 */
[--C-:B------:R-:W-:Y:S01]  /*bfa0*/  @!P0 IMAD.IADD R16, R16, 0x1, -R3.reuse ;  /* 0x0000000110108824 */ /* 0x100fe200078e0a03 */
[----:B------:R-:W-:Y:S01]  /*bfb0*/  IABS R7, R4 ;  /* 0x0000000400077213 */ /* 0x000fe20000000000 */
[----:B------:R-:W-:Y:S01]  /*bfc0*/  @!P3 IMAD.IADD R15, R15, 0x1, -R3 ;  /* 0x000000010f0fb824 */ /* 0x000fe200078e0a03 */
[----:B------:R-:W-:Y:S01]  /*bfd0*/  ISETP.GT.U32.AND P0, PT, R3, R14, PT ;  /* 0x0000000e0300720c */ /* 0x000fe20003f04070 */
[----:B------:R-:W-:Y:S01]  /*bfe0*/  VIADD R9, R29, 0x22 ;  /* 0x000000221d097836 */ /* 0x000fe20000000000 */
[----:B0-----:R-:W-:Y:S01]  /*bff0*/  IABS R10, R2 ;  /* 0x00000002000a7213 */ /* 0x001fe20000000000 */
[----:B------:R-:W-:Y:S01]  /*c000*/  IMAD.HI.U32 R18, R6, R7, RZ ;  /* 0x0000000706127227 */ /* 0x000fe200078e00ff */
[----:B------:R-:W-:-:S03]  /*c010*/  ISETP.GT.U32.AND P3, PT, R3, R16, PT ;  /* 0x000000100300720c */ /* 0x000fc60003f64070 */
[----:B-1----:R-:W-:Y:S02]  /*c020*/  IMAD.MOV.U32 R0, RZ, RZ, R13 ;  /* 0x000000ffff007224 */ /* 0x002fe400078e000d */
[----:B------:R-:W-:-:S04]  /*c030*/  IMAD.HI.U32 R11, R6, R10, RZ ;  /* 0x0000000a060b7227 */ /* 0x000fc800078e00ff */
[----:B------:R-:W-:Y:S01]  /*c040*/  @!P2 IMAD.MOV R0, RZ, RZ, -R0 ;  /* 0x000000ffff00a224 */ /* 0x000fe200078e0a00 */
[C---:B------:R-:W-:Y:S01]  /*c050*/  ISETP.GT.U32.AND P2, PT, R3.reuse, R15, PT ;  /* 0x0000000f0300720c */ /* 0x040fe20003f44070 */
[----:B------:R-:W-:Y:S02]  /*c060*/  IMAD.MOV R11, RZ, RZ, -R11 ;  /* 0x000000ffff0b7224 */ /* 0x000fe400078e0a0b */
[----:B------:R-:W-:Y:S01]  /*c070*/  IMAD.MOV R18, RZ, RZ, -R18 ;  /* 0x000000ffff127224 */ /* 0x000fe200078e0a12 */
[----:B------:R0:W-:Y:S01]  /*c080*/  STL [R1+0x8c], R0 ;  /* 0x00008c0001007387 */ /* 0x0001e20000100800 */
[C---:B------:R-:W-:Y:S01]  /*c090*/  IMAD R10, R3.reuse, R11, R10 ;  /* 0x0000000b030a7224 */ /* 0x040fe200078e020a */
[----:B------:R-:W-:Y:S01]  /*c0a0*/  IABS R11, R9 ;  /* 0x00000009000b7213 */ /* 0x000fe20000000000 */
[----:B------:R-:W-:Y:S02]  /*c0b0*/  @!P0 IMAD.IADD R14, R14, 0x1, -R3 ;  /* 0x000000010e0e8824 */ /* 0x000fe400078e0a03 */
[C---:B------:R-:W-:Y:S01]  /*c0c0*/  IMAD R7, R3.reuse, R18, R7 ;  /* 0x0000001203077224 */ /* 0x040fe200078e0207 */
[----:B------:R-:W-:Y:S01]  /*c0d0*/  ISETP.GT.U32.AND P0, PT, R3, R10, PT ;  /* 0x0000000a0300720c */ /* 0x000fe20003f04070 */
[----:B------:R-:W-:-:S02]  /*c0e0*/  VIADD R13, R29, 0x21 ;  /* 0x000000211d0d7836 */ /* 0x000fc40000000000 */
[----:B------:R-:W-:Y:S01]  /*c0f0*/  @!P2 IMAD.IADD R15, R15, 0x1, -R3 ;  /* 0x000000010f0fa824 */ /* 0x000fe200078e0a03 */
[----:B------:R-:W-:Y:S01]  /*c100*/  ISETP.GT.U32.AND P2, PT, R3, R7, PT ;  /* 0x000000070300720c */ /* 0x000fe20003f44070 */
[----:B------:R-:W-:Y:S01]  /*c110*/  IMAD.HI.U32 R19, R6, R11, RZ ;  /* 0x0000000b06137227 */ /* 0x000fe200078e00ff */
[----:B------:R-:W-:-:S03]  /*c120*/  IABS R22, R13 ;  /* 0x0000000d00167213 */ /* 0x000fc60000000000 */
[----:B------:R-:W-:Y:S02]  /*c130*/  IMAD.MOV.U32 R12, RZ, RZ, R17 ;  /* 0x000000ffff0c7224 */ /* 0x000fe400078e0011 */
[--C-:B------:R-:W-:Y:S01]  /*c140*/  @!P3 IMAD.IADD R16, R16, 0x1, -R3.reuse ;  /* 0x000000011010b824 */ /* 0x100fe200078e0a03 */
[----:B------:R-:W-:Y:S01]  /*c150*/  ISETP.GE.AND P3, PT, R8, RZ, PT ;  /* 0x000000ff0800720c */ /* 0x000fe20003f66270 */
[----:B------:R-:W-:Y:S01]  /*c160*/  @!P0 IMAD.IADD R10, R10, 0x1, -R3 ;  /* 0x000000010a0a8824 */ /* 0x000fe200078e0a03 */
[----:B------:R-:W-:Y:S01]  /*c170*/  ISETP.GE.AND P0, PT, R2, RZ, PT ;  /* 0x000000ff0200720c */ /* 0x000fe20003f06270 */
[----:B0-----:R-:W-:Y:S02]  /*c180*/  IMAD.MOV.U32 R0, RZ, RZ, R14 ;  /* 0x000000ffff007224 */ /* 0x001fe400078e000e */
[----:B------:R-:W-:-:S04]  /*c190*/  IMAD.HI.U32 R18, R6, R22, RZ ;  /* 0x0000001606127227 */ /* 0x000fc800078e00ff */
[----:B------:R-:W-:Y:S02]  /*c1a0*/  VIADD R8, R29, 0x20 ;  /* 0x000000201d087836 */ /* 0x000fe40000000000 */
[----:B------:R-:W-:Y:S02]  /*c1b0*/  IMAD.MOV R19, RZ, RZ, -R19 ;  /* 0x000000ffff137224 */ /* 0x000fe400078e0a13 */
[----:B------:R-:W-:Y:S01]  /*c1c0*/  @!P2 IMAD.IADD R7, R7, 0x1, -R3 ;  /* 0x000000010707a824 */ /* 0x000fe200078e0a03 */
[C---:B------:R-:W-:Y:S01]  /*c1d0*/  ISETP.GT.U32.AND P2, PT, R3.reuse, R10, PT ;  /* 0x0000000a0300720c */ /* 0x040fe20003f44070 */
[----:B------:R-:W-:Y:S02]  /*c1e0*/  @!P4 IMAD.MOV R12, RZ, RZ, -R12 ;  /* 0x000000ffff0cc224 */ /* 0x000fe400078e0a0c */
[----:B------:R-:W-:Y:S01]  /*c1f0*/  @!P1 IMAD.MOV R0, RZ, RZ, -R0 ;  /* 0x000000ffff009224 */ /* 0x000fe200078e0a00 */
[----:B------:R-:W-:Y:S01]  /*c200*/  ISETP.GT.U32.AND P4, PT, R3, R7, PT ;  /* 0x000000070300720c */ /* 0x000fe20003f84070 */
[----:B------:R-:W-:Y:S01]  /*c210*/  IMAD.MOV R18, RZ, RZ, -R18 ;  /* 0x000000ffff127224 */ /* 0x000fe200078e0a12 */
[----:B------:R0:W-:Y:S01]  /*c220*/  STL [R1+0x88], R12 ;  /* 0x0000880c01007387 */ /* 0x0001e20000100800 */
[----:B------:R-:W-:-:S02]  /*c230*/  VIADD R2, R29, 0x1f ;  /* 0x0000001f1d027836 */ /* 0x000fc40000000000 */
[C---:B------:R-:W-:Y:S01]  /*c240*/  IMAD R11, R3.reuse, R19, R11 ;  /* 0x00000013030b7224 */ /* 0x040fe200078e020b */
[----:B------:R-:W-:Y:S01]  /*c250*/  IABS R19, R8 ;  /* 0x0000000800137213 */ /* 0x000fe20000000000 */
[----:B------:R1:W-:Y:S01]  /*c260*/  STL [R1+0x84], R0 ;  /* 0x0000840001007387 */ /* 0x0003e20000100800 */
[C---:B------:R-:W-:Y:S01]  /*c270*/  IMAD R22, R3.reuse, R18, R22 ;  /* 0x0000001203167224 */ /* 0x040fe200078e0216 */
[----:B------:R-:W-:Y:S01]  /*c280*/  IABS R18, R2 ;  /* 0x0000000200127213 */ /* 0x000fe20000000000 */
[----:B------:R-:W-:Y:S01]  /*c290*/  @!P2 IMAD.IADD R10, R10, 0x1, -R3 ;  /* 0x000000010a0aa824 */ /* 0x000fe200078e0a03 */
[----:B------:R-:W-:Y:S01]  /*c2a0*/  ISETP.GT.U32.AND P1, PT, R3, R11, PT ;  /* 0x0000000b0300720c */ /* 0x000fe20003f24070 */
[----:B0-----:R-:W-:Y:S01]  /*c2b0*/  IMAD.MOV.U32 R12, RZ, RZ, R16 ;  /* 0x000000ffff0c7224 */ /* 0x001fe200078e0010 */
[----:B------:R-:W-:Y:S01]  /*c2c0*/  ISETP.GE.AND P2, PT, R9, RZ, PT ;  /* 0x000000ff0900720c */ /* 0x000fe20003f46270 */
[----:B------:R-:W-:-:S04]  /*c2d0*/  IMAD.HI.U32 R14, R6, R19, RZ ;  /* 0x00000013060e7227 */ /* 0x000fc800078e00ff */
[----:B-1----:R-:W-:Y:S02]  /*c2e0*/  IMAD.MOV.U32 R0, RZ, RZ, R15 ;  /* 0x000000ffff007224 */ /* 0x002fe400078e000f */
[----:B------:R-:W-:Y:S01]  /*c2f0*/  @!P5 IMAD.MOV R12, RZ, RZ, -R12 ;  /* 0x000000ffff0cd224 */ /* 0x000fe200078e0a0c */
[----:B------:R-:W-:Y:S01]  /*c300*/  ISETP.GT.U32.AND P5, PT, R3, R22, PT ;  /* 0x000000160300720c */ /* 0x000fe20003fa4070 */
[----:B------:R-:W-:Y:S01]  /*c310*/  @!P3 IMAD.MOV R0, RZ, RZ, -R0 ;  /* 0x000000ffff00b224 */ /* 0x000fe200078e0a00 */
[----:B------:R-:W-:Y:S01]  /*c320*/  ISETP.GE.AND P3, PT, R4, RZ, PT ;  /* 0x000000ff0400720c */ /* 0x000fe20003f66270 */
[----:B------:R-:W-:Y:S01]  /*c330*/  IMAD.HI.U32 R15, R6, R18, RZ ;  /* 0x00000012060f7227 */ /* 0x000fe200078e00ff */
[----:B------:R0:W-:Y:S03]  /*c340*/  STL [R1+0x7c], R12 ;  /* 0x00007c0c01007387 */ /* 0x0001e60000100800 */
[----:B------:R-:W-:Y:S01]  /*c350*/  IMAD.MOV R14, RZ, RZ, -R14 ;  /* 0x000000ffff0e7224 */ /* 0x000fe200078e0a0e */
[----:B------:R1:W-:Y:S01]  /*c360*/  STL [R1+0x78], R0 ;  /* 0x0000780001007387 */ /* 0x0003e20000100800 */
[----:B------:R-:W-:-:S02]  /*c370*/  IMAD.MOV R15, RZ, RZ, -R15 ;  /* 0x000000ffff0f7224 */ /* 0x000fc400078e0a0f */
[----:B------:R-:W-:Y:S01]  /*c380*/  @!P4 IMAD.IADD R7, R7, 0x1, -R3 ;  /* 0x000000010707c824 */ /* 0x000fe200078e0a03 */
[----:B------:R-:W-:Y:S01]  /*c390*/  ISETP.GE.AND P4, PT, R13, RZ, PT ;  /* 0x000000ff0d00720c */ /* 0x000fe20003f86270 */
[----:B------:R-:W-:Y:S02]  /*c3a0*/  IMAD R19, R3, R14, R19 ;  /* 0x0000000e03137224 */ /* 0x000fe400078e0213 */
[----:B0-----:R-:W-:Y:S02]  /*c3b0*/  IMAD.MOV.U32 R12, RZ, RZ, R10 ;  /* 0x000000ffff0c7224 */ /* 0x001fe400078e000a */
[----:B------:R-:W-:Y:S02]  /*c3c0*/  @!P1 IMAD.IADD R11, R11, 0x1, -R3 ;  /* 0x000000010b0b9824 */ /* 0x000fe400078e0a03 */
[C---:B------:R-:W-:Y:S02]  /*c3d0*/  IMAD R18, R3.reuse, R15, R18 ;  /* 0x0000000f03127224 */ /* 0x040fe400078e0212 */
[----:B-1----:R-:W-:Y:S01]  /*c3e0*/  IMAD.MOV.U32 R0, RZ, RZ, R7 ;  /* 0x000000ffff007224 */ /* 0x002fe200078e0007 */
[C---:B------:R-:W-:Y:S01]  /*c3f0*/  ISETP.GT.U32.AND P1, PT, R3.reuse, R11, PT ;  /* 0x0000000b0300720c */ /* 0x040fe20003f24070 */
[----:B------:R-:W-:Y:S01]  /*c400*/  @!P0 IMAD.MOV R12, RZ, RZ, -R12 ;  /* 0x000000ffff0c8224 */ /* 0x000fe200078e0a0c */
[----:B------:R-:W-:Y:S01]  /*c410*/  ISETP.GT.U32.AND P0, PT, R3, R19, PT ;  /* 0x000000130300720c */ /* 0x000fe20003f04070 */
[----:B------:R-:W-:-:S02]  /*c420*/  @!P5 IMAD.IADD R22, R22, 0x1, -R3 ;  /* 0x000000011616d824 */ /* 0x000fc400078e0a03 */
[----:B------:R-:W-:Y:S01]  /*c430*/  @!P3 IMAD.MOV R0, RZ, RZ, -R0 ;  /* 0x000000ffff00b224 */ /* 0x000fe200078e0a00 */
[----:B------:R-:W-:Y:S01]  /*c440*/  ISETP.GT.U32.AND P3, PT, R3, R18, PT ;  /* 0x000000120300720c */ /* 0x000fe20003f64070 */
[----:B------:R-:W-:Y:S01]  /*c450*/  VIADD R4, R29, 0x1e ;  /* 0x0000001e1d047836 */ /* 0x000fe20000000000 */
[----:B------:R-:W-:Y:S01]  /*c460*/  ISETP.GT.U32.AND P5, PT, R3, R22, PT ;  /* 0x000000160300720c */ /* 0x000fe20003fa4070 */
[C---:B------:R-:W-:Y:S01]  /*c470*/  VIADD R9, R29.reuse, 0x1d ;  /* 0x0000001d1d097836 */ /* 0x040fe20000000000 */
[----:B------:R-:W-:Y:S01]  /*c480*/  STL [R1+0x74], R12 ;  /* 0x0000740c01007387 */ /* 0x000fe20000100800 */
[----:B------:R-:W-:Y:S01]  /*c490*/  VIADD R10, R29, 0x1c ;  /* 0x0000001c1d0a7836 */ /* 0x000fe20000000000 */
[----:B------:R-:W-:Y:S01]  /*c4a0*/  IABS R13, R4 ;  /* 0x00000004000d7213 */ /* 0x000fe20000000000 */
[--C-:B------:R-:W-:Y:S01]  /*c4b0*/  @!P1 IMAD.IADD R11, R11, 0x1, -R3.reuse ;  /* 0x000000010b0b9824 */ /* 0x100fe200078e0a03 */
[----:B------:R-:W-:Y:S01]  /*c4c0*/  IABS R7, R9 ;  /* 0x0000000900077213 */ /* 0x000fe20000000000 */
[--C-:B------:R-:W-:Y:S01]  /*c4d0*/  @!P0 IMAD.IADD R19, R19, 0x1, -R3.reuse ;  /* 0x0000000113138824 */ /* 0x100fe200078e0a03 */
[----:B------:R-:W-:Y:S01]  /*c4e0*/  ISETP.GE.AND P1, PT, R8, RZ, PT ;  /* 0x000000ff0800720c */ /* 0x000fe20003f26270 */
[----:B------:R-:W-:Y:S01]  /*c4f0*/  IMAD.HI.U32 R8, R6, R13, RZ ;  /* 0x0000000d06087227 */ /* 0x000fe200078e00ff */
[----:B------:R-:W-:Y:S01]  /*c500*/  IABS R17, R10 ;  /* 0x0000000a00117213 */ /* 0x000fe20000000000 */
[----:B------:R0:W-:Y:S01]  /*c510*/  STL [R1+0x70], R0 ;  /* 0x0000700001007387 */ /* 0x0001e20000100800 */
[----:B------:R-:W-:Y:S01]  /*c520*/  ISETP.GT.U32.AND P0, PT, R3, R19, PT ;  /* 0x000000130300720c */ /* 0x000fe20003f04070 */
[----:B------:R-:W-:-:S02]  /*c530*/  @!P3 IMAD.IADD R18, R18, 0x1, -R3 ;  /* 0x000000011212b824 */ /* 0x000fc400078e0a03 */
[----:B------:R-:W-:Y:S01]  /*c540*/  @!P5 IMAD.IADD R22, R22, 0x1, -R3 ;  /* 0x000000011616d824 */ /* 0x000fe200078e0a03 */
[----:B------:R-:W-:Y:S01]  /*c550*/  ISETP.GE.AND P5, PT, R2, RZ, PT ;  /* 0x000000ff0200720c */ /* 0x000fe20003fa6270 */
[----:B------:R-:W-:Y:S01]  /*c560*/  IMAD.HI.U32 R2, R6, R7, RZ ;  /* 0x0000000706027227 */ /* 0x000fe200078e00ff */
[----:B------:R-:W-:-:S03]  /*c570*/  ISETP.GT.U32.AND P3, PT, R3, R18, PT ;  /* 0x000000120300720c */ /* 0x000fc60003f64070 */
[----:B------:R-:W-:Y:S02]  /*c580*/  IMAD.MOV R8, RZ, RZ, -R8 ;  /* 0x000000ffff087224 */ /* 0x000fe400078e0a08 */
[----:B------:R-:W-:Y:S02]  /*c590*/  IMAD.MOV R2, RZ, RZ, -R2 ;  /* 0x000000ffff027224 */ /* 0x000fe400078e0a02 */
[C---:B------:R-:W-:Y:S02]  /*c5a0*/  IMAD R13, R3.reuse, R8, R13 ;  /* 0x00000008030d7224 */ /* 0x040fe400078e020d */
[----:B------:R-:W-:Y:S02]  /*c5b0*/  IMAD R7, R3, R2, R7 ;  /* 0x0000000203077224 */ /* 0x000fe400078e0207 */
[----:B------:R-:W-:Y:S01]  /*c5c0*/  @!P0 IMAD.IADD R19, R19, 0x1, -R3 ;  /* 0x0000000113138824 */ /* 0x000fe200078e0a03 */
[----:B------:R-:W-:Y:S01]  /*c5d0*/  ISETP.GT.U32.AND P0, PT, R3, R13, PT ;  /* 0x0000000d0300720c */ /* 0x000fe20003f04070 */
[----:B------:R-:W-:-:S04]  /*c5e0*/  IMAD.HI.U32 R2, R6, R17, RZ ;  /* 0x0000001106027227 */ /* 0x000fc800078e00ff */
[----:B0-----:R-:W-:Y:S02]  /*c5f0*/  IMAD.MOV.U32 R0, RZ, RZ, R11 ;  /* 0x000000ffff007224 */ /* 0x001fe400078e000b */
[----:B------:R-:W-:Y:S01]  /*c600*/  @!P3 IMAD.IADD R18, R18, 0x1, -R3 ;  /* 0x000000011212b824 */ /* 0x000fe200078e0a03 */
[----:B------:R-:W-:Y:S01]  /*c610*/  ISETP.GT.U32.AND P3, PT, R3, R7, PT ;  /* 0x000000070300720c */ /* 0x000fe20003f64070 */
[----:B------:R-:W-:Y:S02]  /*c620*/  IMAD.MOV R2, RZ, RZ, -R2 ;  /* 0x000000ffff027224 */ /* 0x000fe400078e0a02 */
[----:B------:R-:W-:Y:S01]  /*c630*/  @!P2 IMAD.MOV R0, RZ, RZ, -R0 ;  /* 0x000000ffff00a224 */ /* 0x000fe200078e0a00 */
[----:B------:R-:W-:Y:S01]  /*c640*/  ISETP.GE.AND P2, PT, R4, RZ, PT ;  /* 0x000000ff0400720c */ /* 0x000fe20003f46270 */
[----:B------:R-:W-:Y:S02]  /*c650*/  VIADD R4, R29, 0x1b ;  /* 0x0000001b1d047836 */ /* 0x000fe40000000000 */
[----:B------:R-:W-:Y:S01]  /*c660*/  IMAD R17, R3, R2, R17 ;  /* 0x0000000203117224 */ /* 0x000fe200078e0211 */
[----:B------:R0:W-:Y:S01]  /*c670*/  STL [R1+0x6c], R0 ;  /* 0x00006c0001007387 */ /* 0x0001e20000100800 */
[--C-:B------:R-:W-:Y:S01]  /*c680*/  @!P0 IMAD.IADD R13, R13, 0x1, -R3.reuse ;  /* 0x000000010d0d8824 */ /* 0x100fe200078e0a03 */
[----:B------:R-:W-:Y:S01]  /*c690*/  IABS R14, R4 ;  /* 0x00000004000e7213 */ /* 0x000fe20000000000 */
[----:B------:R-:W-:Y:S01]  /*c6a0*/  VIADD R16, R29, 0x19 ;  /* 0x000000191d107836 */ /* 0x000fe20000000000 */
[----:B------:R-:W-:Y:S01]  /*c6b0*/  ISETP.GT.U32.AND P0, PT, R3, R17, PT ;  /* 0x000000110300720c */ /* 0x000fe20003f04070 */
[----:B------:R-:W-:Y:S01]  /*c6c0*/  @!P3 IMAD.IADD R7, R7, 0x1, -R3 ;  /* 0x000000010707b824 */ /* 0x000fe200078e0a03 */
[----:B------:R-:W-:Y:S01]  /*c6d0*/  ISETP.GT.U32.AND P3, PT, R3, R13, PT ;  /* 0x0000000d0300720c */ /* 0x000fe20003f64070 */
[----:B------:R-:W-:Y:S01]  /*c6e0*/  IMAD.HI.U32 R21, R6, R14, RZ ;  /* 0x0000000e06157227 */ /* 0x000fe200078e00ff */
[----:B------:R-:W-:-:S03]  /*c6f0*/  IABS R11, R16 ;  /* 0x00000010000b7213 */ /* 0x000fc60000000000 */
[----:B0-----:R-:W-:Y:S02]  /*c700*/  IMAD.MOV.U32 R0, RZ, RZ, R22 ;  /* 0x000000ffff007224 */ /* 0x001fe400078e0016 */
[----:B------:R-:W-:Y:S02]  /*c710*/  IMAD.MOV R21, RZ, RZ, -R21 ;  /* 0x000000ffff157224 */ /* 0x000fe400078e0a15 */
[----:B------:R-:W-:Y:S01]  /*c720*/  @!P4 IMAD.MOV R0, RZ, RZ, -R0 ;  /* 0x000000ffff00c224 */ /* 0x000fe200078e0a00 */
[----:B------:R-:W-:Y:S01]  /*c730*/  ISETP.GE.AND P4, PT, R9, RZ, PT ;  /* 0x000000ff0900720c */ /* 0x000fe20003f86270 */
[----:B------:R-:W-:Y:S02]  /*c740*/  IMAD R14, R3, R21, R14 ;  /* 0x00000015030e7224 */ /* 0x000fe400078e020e */
[--C-:B------:R-:W-:Y:S01]  /*c750*/  @!P0 IMAD.IADD R17, R17, 0x1, -R3.reuse ;  /* 0x0000000111118824 */ /* 0x100fe200078e0a03 */
[----:B------:R0:W-:Y:S01]  /*c760*/  STL [R1+0x68], R0 ;  /* 0x0000680001007387 */ /* 0x0001e20000100800 */
[----:B------:R-:W-:Y:S01]  /*c770*/  ISETP.GT.U32.AND P0, PT, R3, R7, PT ;  /* 0x000000070300720c */ /* 0x000fe20003f04070 */
[----:B------:R-:W-:Y:S01]  /*c780*/  @!P3 IMAD.IADD R13, R13, 0x1, -R3 ;  /* 0x000000010d0db824 */ /* 0x000fe200078e0a03 */
[----:B------:R-:W-:Y:S01]  /*c790*/  ISETP.GT.U32.AND P3, PT, R3, R14, PT ;  /* 0x0000000e0300720c */ /* 0x000fe20003f64070 */
[----:B------:R-:W-:-:S02]  /*c7a0*/  IMAD.MOV.U32 R12, RZ, RZ, R18 ;  /* 0x000000ffff0c7224 */ /* 0x000fc400078e0012 */
[C---:B------:R-:W-:Y:S02]  /*c7b0*/  VIADD R8, R29.reuse, 0x1a ;  /* 0x0000001a1d087836 */ /* 0x040fe40000000000 */
[----:B------:R-:W-:Y:S02]  /*c7c0*/  VIADD R2, R29, 0x18 ;  /* 0x000000181d027836 */ /* 0x000fe40000000000 */
[----:B0-----:R-:W-:Y:S01]  /*c7d0*/  IMAD.MOV.U32 R0, RZ, RZ, R19 ;  /* 0x000000ffff007224 */ /* 0x001fe200078e0013 */
[----:B------:R-:W-:Y:S01]  /*c7e0*/  IABS R15, R8 ;  /* 0x00000008000f7213 */ /* 0x000fe20000000000 */
[----:B------:R-:W-:Y:S01]  /*c7f0*/  @!P5 IMAD.MOV R12, RZ, RZ, -R12 ;  /* 0x000000ffff0cd224 */ /* 0x000fe200078e0a0c */
[----:B------:R-:W-:Y:S01]  /*c800*/  IABS R9, R2 ;  /* 0x0000000200097213 */ /* 0x000fe20000000000 */
[----:B------:R-:W-:Y:S01]  /*c810*/  @!P1 IMAD.MOV R0, RZ, RZ, -R0 ;  /* 0x000000ffff009224 */ /* 0x000fe200078e0a00 */
[----:B------:R-:W-:Y:S01]  /*c820*/  ISETP.GT.U32.AND P1, PT, R3, R17, PT ;  /* 0x000000110300720c */ /* 0x000fe20003f24070 */
[----:B------:R-:W-:Y:S01]  /*c830*/  @!P0 IMAD.IADD R7, R7, 0x1, -R3 ;  /* 0x0000000107078824 */ /* 0x000fe200078e0a03 */
[----:B------:R-:W-:Y:S01]  /*c840*/  ISETP.GE.AND P5, PT, R10, RZ, PT ;  /* 0x000000ff0a00720c */ /* 0x000fe20003fa6270 */
[----:B------:R-:W-:Y:S01]  /*c850*/  IMAD.HI.U32 R19, R6, R11, RZ ;  /* 0x0000000b06137227 */ /* 0x000fe200078e00ff */
[----:B------:R0:W-:Y:S01]  /*c860*/  STL [R1+0x64], R0 ;  /* 0x0000640001007387 */ /* 0x0001e20000100800 */
[----:B------:R-:W-:-:S02]  /*c870*/  ISETP.GE.AND P0, PT, R4, RZ, PT ;  /* 0x000000ff0400720c */ /* 0x000fc40003f06270 */
[----:B------:R-:W-:Y:S01]  /*c880*/  IMAD.HI.U32 R20, R6, R15, RZ ;  /* 0x0000000f06147227 */ /* 0x000fe200078e00ff */
[----:B------:R-:W-:Y:S03]  /*c890*/  STL [R1+0x60], R12 ;  /* 0x0000600c01007387 */ /* 0x000fe60000100800 */
[----:B------:R-:W-:Y:S01]  /*c8a0*/  @!P3 IMAD.IADD R14, R14, 0x1, -R3 ;  /* 0x000000010e0eb824 */ /* 0x000fe200078e0a03 */
[----:B------:R-:W-:Y:S01]  /*c8b0*/  ISETP.GE.AND P3, PT, R8, RZ, PT ;  /* 0x000000ff0800720c */ /* 0x000fe20003f66270 */
[----:B------:R-:W-:Y:S02]  /*c8c0*/  IMAD.MOV R18, RZ, RZ, -R19 ;  /* 0x000000ffff127224 */ /* 0x000fe400078e0a13 */
[----:B0-----:R-:W-:Y:S02]  /*c8d0*/  IMAD.MOV.U32 R0, RZ, RZ, R13 ;  /* 0x000000ffff007224 */ /* 0x001fe400078e000d */
[----:B------:R-:W-:-:S04]  /*c8e0*/  IMAD.HI.U32 R13, R6, R9, RZ ;  /* 0x00000009060d7227 */ /* 0x000fc800078e00ff */
[----:B------:R-:W-:Y:S02]  /*c8f0*/  @!P2 IMAD.MOV R0, RZ, RZ, -R0 ;  /* 0x000000ffff00a224 */ /* 0x000fe400078e0a00 */
[----:B------:R-:W-:Y:S02]  /*c900*/  IMAD.MOV R20, RZ, RZ, -R20 ;  /* 0x000000ffff147224 */ /* 0x000fe400078e0a14 */
[----:B------:R-:W-:Y:S01]  /*c910*/  IMAD.MOV R13, RZ, RZ, -R13 ;  /* 0x000000ffff0d7224 */ /* 0x000fe200078e0a0d */
[----:B------:R0:W-:Y:S01]  /*c920*/  STL [R1+0x5c], R0 ;  /* 0x00005c0001007387 */ /* 0x0001e20000100800 */
[C---:B------:R-:W-:Y:S02]  /*c930*/  IMAD R10, R3.reuse, R18, R11 ;  /* 0x00000012030a7224 */ /* 0x040fe400078e020b */
[C---:B------:R-:W-:Y:S02]  /*c940*/  IMAD R15, R3.reuse, R20, R15 ;  /* 0x00000014030f7224 */ /* 0x040fe400078e020f */
[----:B------:R-:W-:-:S02]  /*c950*/  IMAD R4, R3, R13, R9 ;  /* 0x0000000d03047224 */ /* 0x000fc400078e0209 */
[----:B------:R-:W-:Y:S01]  /*c960*/  @!P1 IMAD.IADD R17, R17, 0x1, -R3 ;  /* 0x0000000111119824 */ /* 0x000fe200078e0a03 */
[----:B------:R-:W-:Y:S01]  /*c970*/  ISETP.GT.U32.AND P1, PT, R3, R10, PT ;  /* 0x0000000a0300720c */ /* 0x000fe20003f24070 */
[----:B------:R-:W-:Y:S01]  /*c980*/  VIADD R13, R29, 0x17 ;  /* 0x000000171d0d7836 */ /* 0x000fe20000000000 */
[----:B------:R-:W-:Y:S01]  /*c990*/  ISETP.GT.U32.AND P2, PT, R3, R15, PT ;  /* 0x0000000f0300720c */ /* 0x000fe20003f44070 */
[----:B0-----:R-:W-:Y:S02]  /*c9a0*/  IMAD.MOV.U32 R0, RZ, RZ, R7 ;  /* 0x000000ffff007224 */ /* 0x001fe400078e0007 */
[----:B------:R-:W-:Y:S01]  /*c9b0*/  VIADD R9, R29, 0x15 ;  /* 0x000000151d097836 */ /* 0x000fe20000000000 */
[----:B------:R-:W-:Y:S01]  /*c9c0*/  IABS R24, R13 ;  /* 0x0000000d00187213 */ /* 0x000fe20000000000 */
[----:B------:R-:W-:Y:S01]  /*c9d0*/  @!P4 IMAD.MOV R0, RZ, RZ, -R0 ;  /* 0x000000ffff00c224 */ /* 0x000fe200078e0a00 */
[----:B------:R-:W-:Y:S01]  /*c9e0*/  ISETP.GT.U32.AND P4, PT, R3, R14, PT ;  /* 0x0000000e0300720c */ /* 0x000fe20003f84070 */
[----:B------:R-:W-:Y:S01]  /*c9f0*/  VIADD R7, R29, 0x16 ;  /* 0x000000161d077836 */ /* 0x000fe20000000000 */
[----:B------:R-:W-:Y:S01]  /*ca00*/  IABS R22, R9 ;  /* 0x0000000900167213 */ /* 0x000fe20000000000 */
[----:B------:R-:W-:Y:S01]  /*ca10*/  IMAD.HI.U32 R11, R6, R24, RZ ;  /* 0x00000018060b7227 */ /* 0x000fe200078e00ff */
[----:B------:R0:W-:Y:S02]  /*ca20*/  STL [R1+0x58], R0 ;  /* 0x0000580001007387 */ /* 0x0001e40000100800 */
[----:B------:R-:W-:Y:S01]  /*ca30*/  IABS R23, R7 ;  /* 0x0000000700177213 */ /* 0x000fe20000000000 */
[----:B------:R-:W-:-:S02]  /*ca40*/  @!P1 IMAD.IADD R10, R10, 0x1, -R3 ;  /* 0x000000010a0a9824 */ /* 0x000fc400078e0a03 */
[----:B------:R-:W-:Y:S02]  /*ca50*/  IMAD.MOV R11, RZ, RZ, -R11 ;  /* 0x000000ffff0b7224 */ /* 0x000fe400078e0a0b */
[--C-:B------:R-:W-:Y:S01]  /*ca60*/  @!P2 IMAD.IADD R15, R15, 0x1, -R3.reuse ;  /* 0x000000010f0fa824 */ /* 0x100fe200078e0a03 */
[C---:B------:R-:W-:Y:S01]  /*ca70*/  ISETP.GT.U32.AND P1, PT, R3.reuse, R10, PT ;  /* 0x0000000a0300720c */ /* 0x040fe20003f24070 */
[----:B------:R-:W-:Y:S01]  /*ca80*/  @!P4 IMAD.IADD R14, R14, 0x1, -R3 ;  /* 0x000000010e0ec824 */ /* 0x000fe200078e0a03 */
[C---:B------:R-:W-:Y:S01]  /*ca90*/  ISETP.GT.U32.AND P4, PT, R3.reuse, R4, PT ;  /* 0x000000040300720c */ /* 0x040fe20003f84070 */
[C---:B------:R-:W-:Y:S01]  /*caa0*/  IMAD R24, R3.reuse, R11, R24 ;  /* 0x0000000b03187224 */ /* 0x040fe200078e0218 */
[----:B------:R-:W-:Y:S01]  /*cab0*/  ISETP.GT.U32.AND P2, PT, R3, R15, PT ;  /* 0x0000000f0300720c */ /* 0x000fe20003f44070 */
[----:B------:R-:W-:Y:S02]  /*cac0*/  VIADD R8, R29, 0x14 ;  /* 0x000000141d087836 */ /* 0x000fe40000000000 */
[----:B------:R-:W-:-:S02]  /*cad0*/  IMAD.MOV.U32 R12, RZ, RZ, R17 ;  /* 0x000000ffff0c7224 */ /* 0x000fc400078e0011 */
[----:B0-----:R-:W-:Y:S01]  /*cae0*/  IMAD.MOV.U32 R0, RZ, RZ, R14 ;  /* 0x000000ffff007224 */ /* 0x001fe200078e000e */
[----:B------:R-:W-:Y:S01]  /*caf0*/  IABS R20, R8 ;  /* 0x0000000800147213 */ /* 0x000fe20000000000 */
[----:B------:R-:W-:Y:S02]  /*cb00*/  @!P5 IMAD.MOV R12, RZ, RZ, -R12 ;  /* 0x000000ffff0cd224 */ /* 0x000fe400078e0a0c */
[--C-:B------:R-:W-:Y:S01]  /*cb10*/  @!P1 IMAD.IADD R10, R10, 0x1, -R3.reuse ;  /* 0x000000010a0a9824 */ /* 0x100fe200078e0a03 */
[----:B------:R-:W-:Y:S01]  /*cb20*/  ISETP.GE.AND P1, PT, R2, RZ, PT ;  /* 0x000000ff0200720c */ /* 0x000fe20003f26270 */
[--C-:B------:R-:W-:Y:S01]  /*cb30*/  @!P4 IMAD.IADD R4, R4, 0x1, -R3.reuse ;  /* 0x000000010404c824 */ /* 0x100fe200078e0a03 */
[----:B------:R-:W-:Y:S01]  /*cb40*/  ISETP.GT.U32.AND P4, PT, R3, R24, PT ;  /* 0x000000180300720c */ /* 0x000fe20003f84070 */
[----:B------:R-:W-:Y:S01]  /*cb50*/  @!P2 IMAD.IADD R15, R15, 0x1, -R3 ;  /* 0x000000010f0fa824 */ /* 0x000fe200078e0a03 */
[----:B------:R-:W-:Y:S01]  /*cb60*/  ISETP.GE.AND P2, PT, R16, RZ, PT ;  /* 0x000000ff1000720c */ /* 0x000fe20003f46270 */
[C---:B------:R-:W-:Y:S01]  /*cb70*/  IMAD.HI.U32 R2, R6.reuse, R22, RZ ;  /* 0x0000001606027227 */ /* 0x040fe200078e00ff */
[----:B------:R0:W-:Y:S03]  /*cb80*/  STL [R1+0x54], R12 ;  /* 0x0000540c01007387 */ /* 0x0001e60000100800 */
[----:B------:R-:W-:-:S04]  /*cb90*/  IMAD.HI.U32 R16, R6, R23, RZ ;  /* 0x0000001706107227 */ /* 0x000fc800078e00ff */
[----:B------:R-:W-:-:S04]  /*cba0*/  IMAD.HI.U32 R18, R6, R20, RZ ;  /* 0x0000001406127227 */ /* 0x000fc800078e00ff */
[----:B------:R-:W-:Y:S01]  /*cbb0*/  @!P4 IMAD.IADD R24, R24, 0x1, -R3 ;  /* 0x000000011818c824 */ /* 0x000fe200078e0a03 */
[C---:B------:R-:W-:Y:S01]  /*cbc0*/  ISETP.GT.U32.AND P4, PT, R3.reuse, R4, PT ;  /* 0x000000040300720c */ /* 0x040fe20003f84070 */
[----:B------:R-:W-:Y:S02]  /*cbd0*/  IMAD.MOV R2, RZ, RZ, -R2 ;  /* 0x000000ffff027224 */ /* 0x000fe400078e0a02 */
[----:B------:R-:W-:Y:S01]  /*cbe0*/  IMAD.MOV R16, RZ, RZ, -R16 ;  /* 0x000000ffff107224 */ /* 0x000fe200078e0a10 */
[C---:B------:R-:W-:Y:S01]  /*cbf0*/  ISETP.GT.U32.AND P5, PT, R3.reuse, R24, PT ;  /* 0x000000180300720c */ /* 0x040fe20003fa4070 */
[----:B------:R-:W-:Y:S02]  /*cc00*/  IMAD.MOV R18, RZ, RZ, -R18 ;  /* 0x000000ffff127224 */ /* 0x000fe400078e0a12 */
[----:B------:R-:W-:Y:S02]  /*cc10*/  IMAD R22, R3, R2, R22 ;  /* 0x0000000203167224 */ /* 0x000fe400078e0216 */
[----:B0-----:R-:W-:-:S02]  /*cc20*/  IMAD.MOV.U32 R12, RZ, RZ, R15 ;  /* 0x000000ffff0c7224 */ /* 0x001fc400078e000f */
[C---:B------:R-:W-:Y:S02]  /*cc30*/  IMAD R23, R3.reuse, R16, R23 ;  /* 0x0000001003177224 */ /* 0x040fe400078e0217 */
[C---:B------:R-:W-:Y:S02]  /*cc40*/  IMAD R20, R3.reuse, R18, R20 ;  /* 0x0000001203147224 */ /* 0x040fe400078e0214 */
[----:B------:R-:W-:Y:S01]  /*cc50*/  @!P3 IMAD.MOV R12, RZ, RZ, -R12 ;  /* 0x000000ffff0cb224 */ /* 0x000fe200078e0a0c */
[C---:B------:R-:W-:Y:S01]  /*cc60*/  ISETP.GT.U32.AND P3, PT, R3.reuse, R22, PT ;  /* 0x000000160300720c */ /* 0x040fe20003f64070 */
[----:B------:R-:W-:Y:S01]  /*cc70*/  @!P0 IMAD.MOV R0, RZ, RZ, -R0 ;  /* 0x000000ffff008224 */ /* 0x000fe200078e0a00 */
[C---:B------:R-:W-:Y:S01]  /*cc80*/  ISETP.GT.U32.AND P0, PT, R3.reuse, R23, PT ;  /* 0x000000170300720c */ /* 0x040fe20003f04070 */
[----:B------:R-:W-:Y:S01]  /*cc90*/  @!P4 IMAD.IADD R4, R4, 0x1, -R3 ;  /* 0x000000010404c824 */ /* 0x000fe200078e0a03 */
[----:B------:R-:W-:Y:S01]  /*cca0*/  ISETP.GT.U32.AND P4, PT, R3, R20, PT ;  /* 0x000000140300720c */ /* 0x000fe20003f84070 */
[C---:B------:R-:W-:Y:S01]  /*ccb0*/  VIADD R21, R29.reuse, 0x12 ;  /* 0x000000121d157836 */ /* 0x040fe20000000000 */
[----:B------:R0:W-:Y:S01]  /*ccc0*/  STL [R1+0x50], R0 ;  /* 0x0000500001007387 */ /* 0x0001e20000100800 */
[----:B------:R-:W-:-:S02]  /*ccd0*/  VIADD R11, R29, 0x13 ;  /* 0x000000131d0b7836 */ /* 0x000fc40000000000 */
[--C-:B------:R-:W-:Y:S01]  /*cce0*/  @!P5 IMAD.IADD R24, R24, 0x1, -R3.reuse ;  /* 0x000000011818d824 */ /* 0x100fe200078e0a03 */
[----:B------:R-:W-:Y:S01]  /*ccf0*/  IABS R2, R21 ;  /* 0x0000001500027213 */ /* 0x000fe20000000000 */
[----:B------:R-:W-:Y:S01]  /*cd00*/  STL [R1+0x48], R12 ;  /* 0x0000480c01007387 */ /* 0x000fe20000100800 */
[----:B------:R-:W-:Y:S01]  /*cd10*/  IABS R16, R11 ;  /* 0x0000000b00107213 */ /* 0x000fe20000000000 */
[--C-:B------:R-:W-:Y:S01]  /*cd20*/  @!P3 IMAD.IADD R22, R22, 0x1, -R3.reuse ;  /* 0x000000011616b824 */ /* 0x100fe200078e0a03 */
[----:B------:R-:W-:Y:S01]  /*cd30*/  ISETP.GE.AND P5, PT, R7, RZ, PT ;  /* 0x000000ff0700720c */ /* 0x000fe20003fa6270 */
[--C-:B------:R-:W-:Y:S01]  /*cd40*/  @!P0 IMAD.IADD R23, R23, 0x1, -R3.reuse ;  /* 0x0000000117178824 */ /* 0x100fe200078e0a03 */
[----:B------:R-:W-:Y:S01]  /*cd50*/  ISETP.GE.AND P0, PT, R9, RZ, PT ;  /* 0x000000ff0900720c */ /* 0x000fe20003f06270 */
[----:B0-----:R-:W-:Y:S02]  /*cd60*/  IMAD.MOV.U32 R0, RZ, RZ, R10 ;  /* 0x000000ffff007224 */ /* 0x001fe400078e000a */
[----:B------:R-:W-:Y:S01]  /*cd70*/  @!P4 IMAD.IADD R20, R20, 0x1, -R3 ;  /* 0x000000011414c824 */ /* 0x000fe200078e0a03 */
[C---:B------:R-:W-:Y:S01]  /*cd80*/  ISETP.GT.U32.AND P4, PT, R3.reuse, R22, PT ;  /* 0x000000160300720c */ /* 0x040fe20003f84070 */
[----:B------:R-:W-:Y:S01]  /*cd90*/  @!P2 IMAD.MOV R0, RZ, RZ, -R0 ;  /* 0x000000ffff00a224 */ /* 0x000fe200078e0a00 */
[----:B------:R-:W-:Y:S01]  /*cda0*/  ISETP.GT.U32.AND P3, PT, R3, R23, PT ;  /* 0x000000170300720c */ /* 0x000fe20003f64070 */
[----:B------:R-:W-:Y:S01]  /*cdb0*/  IMAD.HI.U32 R10, R6, R2, RZ ;  /* 0x00000002060a7227 */ /* 0x000fe200078e00ff */
[----:B------:R-:W-:-:S02]  /*cdc0*/  ISETP.GE.AND P2, PT, R13, RZ, PT ;  /* 0x000000ff0d00720c */ /* 0x000fc40003f46270 */
[----:B------:R0:W-:Y:S01]  /*cdd0*/  STL [R1+0x44], R0 ;  /* 0x0000440001007387 */ /* 0x0001e20000100800 */
[----:B------:R-:W-:-:S04]  /*cde0*/  IMAD.HI.U32 R14, R6, R16, RZ ;  /* 0x00000010060e7227 */ /* 0x000fc800078e00ff */
[----:B------:R-:W-:Y:S02]  /*cdf0*/  IMAD.MOV R10, RZ, RZ, -R10 ;  /* 0x000000ffff0a7224 */ /* 0x000fe400078e0a0a */
[----:B------:R-:W-:Y:S02]  /*ce00*/  VIADD R9, R29, 0x11 ;  /* 0x000000111d097836 */ /* 0x000fe40000000000 */
[----:B------:R-:W-:Y:S02]  /*ce10*/  IMAD.MOV R14, RZ, RZ, -R14 ;  /* 0x000000ffff0e7224 */ /* 0x000fe400078e0a0e */
[----:B0-----:R-:W-:Y:S02]  /*ce20*/  IMAD.MOV.U32 R0, RZ, RZ, R4 ;  /* 0x000000ffff007224 */ /* 0x001fe400078e0004 */
[C---:B------:R-:W-:Y:S01]  /*ce30*/  IMAD R2, R3.reuse, R10, R2 ;  /* 0x0000000a03027224 */ /* 0x040fe200078e0202 */
[----:B------:R-:W-:Y:S01]  /*ce40*/  IABS R10, R9 ;  /* 0x00000009000a7213 */ /* 0x000fe20000000000 */
[----:B------:R-:W-:Y:S01]  /*ce50*/  @!P1 IMAD.MOV R0, RZ, RZ, -R0 ;  /* 0x000000ffff009224 */ /* 0x000fe200078e0a00 */
[C---:B------:R-:W-:Y:S01]  /*ce60*/  ISETP.GT.U32.AND P1, PT, R3.reuse, R20, PT ;  /* 0x000000140300720c */ /* 0x040fe20003f24070 */
[----:B------:R-:W-:-:S02]  /*ce70*/  IMAD R16, R3, R14, R16 ;  /* 0x0000000e03107224 */ /* 0x000fc400078e0210 */
[--C-:B------:R-:W-:Y:S01]  /*ce80*/  @!P4 IMAD.IADD R22, R22, 0x1, -R3.reuse ;  /* 0x000000011616c824 */ /* 0x100fe200078e0a03 */
[----:B------:R-:W-:Y:S01]  /*ce90*/  ISETP.GT.U32.AND P4, PT, R3, R2, PT ;  /* 0x000000020300720c */ /* 0x000fe20003f84070 */
[----:B------:R-:W-:Y:S01]  /*cea0*/  VIADD R4, R29, 0xf ;  /* 0x0000000f1d047836 */ /* 0x000fe20000000000 */
[----:B------:R0:W-:Y:S01]  /*ceb0*/  STL [R1+0x40], R0 ;  /* 0x0000400001007387 */ /* 0x0001e20000100800 */
[----:B------:R-:W-:Y:S01]  /*cec0*/  @!P3 IMAD.IADD R23, R23, 0x1, -R3 ;  /* 0x000000011717b824 */ /* 0x000fe200078e0a03 */
[----:B------:R-:W-:Y:S01]  /*ced0*/  ISETP.GT.U32.AND P3, PT, R3, R16, PT ;  /* 0x000000100300720c */ /* 0x000fe20003f64070 */
[----:B------:R-:W-:Y:S01]  /*cee0*/  IMAD.HI.U32 R14, R6, R10, RZ ;  /* 0x0000000a060e7227 */ /* 0x000fe200078e00ff */
[----:B------:R-:W-:-:S03]  /*cef0*/  IABS R13, R4 ;  /* 0x00000004000d7213 */ /* 0x000fc60000000000 */
[----:B------:R-:W-:Y:S02]  /*cf00*/  IMAD.MOV R14, RZ, RZ, -R14 ;  /* 0x000000ffff0e7224 */ /* 0x000fe400078e0a0e */
[----:B------:R-:W-:Y:S01]  /*cf10*/  @!P1 IMAD.IADD R20, R20, 0x1, -R3 ;  /* 0x0000000114149824 */ /* 0x000fe200078e0a03 */
[----:B------:R-:W-:Y:S01]  /*cf20*/  ISETP.GE.AND P1, PT, R8, RZ, PT ;  /* 0x000000ff0800720c */ /* 0x000fe20003f26270 */
[----:B------:R-:W-:Y:S02]  /*cf30*/  IMAD R10, R3, R14, R10 ;  /* 0x0000000e030a7224 */ /* 0x000fe400078e020a */
[----:B------:R-:W-:Y:S02]  /*cf40*/  VIADD R19, R29, 0x10 ;  /* 0x000000101d137836 */ /* 0x000fe40000000000 */
[----:B------:R-:W-:Y:S02]  /*cf50*/  IMAD.MOV.U32 R8, RZ, RZ, R13 ;  /* 0x000000ffff087224 */ /* 0x000fe400078e000d */
[----:B------:R-:W-:Y:S01]  /*cf60*/  IMAD.MOV.U32 R12, RZ, RZ, R24 ;  /* 0x000000ffff0c7224 */ /* 0x000fe200078e0018 */
[----:B------:R-:W-:Y:S01]  /*cf70*/  IABS R15, R19 ;  /* 0x00000013000f7213 */ /* 0x000fe20000000000 */
[----:B------:R-:W-:Y:S01]  /*cf80*/  @!P4 IMAD.IADD R2, R2, 0x1, -R3 ;  /* 0x000000010202c824 */ /* 0x000fe200078e0a03 */
[----:B------:R-:W-:Y:S01]  /*cf90*/  ISETP.GT.U32.AND P4, PT, R3, R10, PT ;  /* 0x0000000a0300720c */ /* 0x000fe20003f84070 */
[----:B0-----:R-:W-:-:S02]  /*cfa0*/  IMAD.MOV.U32 R0, RZ, RZ, R23 ;  /* 0x000000ffff007224 */ /* 0x001fc400078e0017 */
[----:B------:R-:W-:Y:S01]  /*cfb0*/  @!P3 IMAD.IADD R16, R16, 0x1, -R3 ;  /* 0x000000011010b824 */ /* 0x000fe200078e0a03 */
[----:B------:R-:W-:Y:S01]  /*cfc0*/  ISETP.GE.AND P3, PT, R11, RZ, PT ;  /* 0x000000ff0b00720c */ /* 0x000fe20003f66270 */
[----:B------:R-:W-:-:S04]  /*cfd0*/  IMAD.HI.U32 R17, R6, R8, RZ ;  /* 0x0000000806117227 */ /* 0x000fc800078e00ff */
[----:B------:R-:W-:Y:S01]  /*cfe0*/  @!P2 IMAD.MOV R12, RZ, RZ, -R12 ;  /* 0x000000ffff0ca224 */ /* 0x000fe200078e0a0c */
[C---:B------:R-:W-:Y:S01]  /*cff0*/  ISETP.GT.U32.AND P2, PT, R3.reuse, R16, PT ;  /* 0x000000100300720c */ /* 0x040fe20003f44070 */
[----:B------:R-:W-:Y:S01]  /*d000*/  @!P5 IMAD.MOV R0, RZ, RZ, -R0 ;  /* 0x000000ffff00d224 */ /* 0x000fe200078e0a00 */
[----:B------:R-:W-:Y:S01]  /*d010*/  ISETP.GT.U32.AND P5, PT, R3, R2, PT ;  /* 0x000000020300720c */ /* 0x000fe20003fa4070 */
[----:B------:R-:W-:Y:S01]  /*d020*/  IMAD.MOV R17, RZ, RZ, -R17 ;  /* 0x000000ffff117224 */ /* 0x000fe200078e0a11 */
[----:B------:R0:W-:Y:S01]  /*d030*/  STL [R1+0x38], R12 ;  /* 0x0000380c01007387 */ /* 0x0001e20000100800 */
[----:B------:R-:W-:-:S03]  /*d040*/  IMAD.HI.U32 R13, R6, R15, RZ ;  /* 0x0000000f060d7227 */ /* 0x000fc600078e00ff */
[----:B------:R1:W-:Y:S01]  /*d050*/  STL [R1+0x30], R0 ;  /* 0x0000300001007387 */ /* 0x0003e20000100800 */
[----:B------:R-:W-:Y:S02]  /*d060*/  IMAD R8, R3, R17, R8 ;  /* 0x0000001103087224 */ /* 0x000fe400078e0208 */
[----:B------:R-:W-:Y:S02]  /*d070*/  VIADD R7, R29, 0xe ;  /* 0x0000000e1d077836 */ /* 0x000fe40000000000 */
[----:B------:R-:W-:Y:S02]  /*d080*/  IMAD.MOV R13, RZ, RZ, -R13 ;  /* 0x000000ffff0d7224 */ /* 0x000fe400078e0a0d */
[----:B0-----:R-:W-:Y:S01]  /*d090*/  IMAD.MOV.U32 R12, RZ, RZ, R22 ;  /* 0x000000ffff0c7224 */ /* 0x001fe200078e0016 */
[----:B------:R-:W-:Y:S01]  /*d0a0*/  IABS R18, R7 ;  /* 0x0000000700127213 */ /* 0x000fe20000000000 */
[----:B------:R-:W-:Y:S02]  /*d0b0*/  @!P4 IMAD.IADD R10, R10, 0x1, -R3 ;  /* 0x000000010a0ac824 */ /* 0x000fe400078e0a03 */
[----:B-1----:R-:W-:-:S02]  /*d0c0*/  IMAD.MOV.U32 R0, RZ, RZ, R20 ;  /* 0x000000ffff007224 */ /* 0x002fc400078e0014 */
[----:B------:R-:W-:Y:S01]  /*d0d0*/  VIADD R11, R29, 0xd ;  /* 0x0000000d1d0b7836 */ /* 0x000fe20000000000 */
[C---:B------:R-:W-:Y:S01]  /*d0e0*/  ISETP.GT.U32.AND P4, PT, R3.reuse, R10, PT ;  /* 0x0000000a0300720c */ /* 0x040fe20003f84070 */
[----:B------:R-:W-:Y:S01]  /*d0f0*/  @!P1 IMAD.MOV R0, RZ, RZ, -R0 ;  /* 0x000000ffff009224 */ /* 0x000fe200078e0a00 */
[C---:B------:R-:W-:Y:S01]  /*d100*/  ISETP.GT.U32.AND P1, PT, R3.reuse, R8, PT ;  /* 0x000000080300720c */ /* 0x040fe20003f24070 */
[C---:B------:R-:W-:Y:S01]  /*d110*/  IMAD R15, R3.reuse, R13, R15 ;  /* 0x0000000d030f7224 */ /* 0x040fe200078e020f */
[----:B------:R-:W-:Y:S01]  /*d120*/  IABS R17, R11 ;  /* 0x0000000b00117213 */ /* 0x000fe20000000000 */
[----:B------:R-:W-:Y:S02]  /*d130*/  @!P0 IMAD.MOV R12, RZ, RZ, -R12 ;  /* 0x000000ffff0c8224 */ /* 0x000fe400078e0a0c */
[--C-:B------:R-:W-:Y:S01]  /*d140*/  @!P2 IMAD.IADD R16, R16, 0x1, -R3.reuse ;  /* 0x000000011010a824 */ /* 0x100fe200078e0a03 */
[----:B------:R-:W-:Y:S01]  /*d150*/  ISETP.GT.U32.AND P0, PT, R3, R15, PT ;  /* 0x0000000f0300720c */ /* 0x000fe20003f04070 */
[----:B------:R-:W-:Y:S01]  /*d160*/  IMAD.HI.U32 R14, R6, R18, RZ ;  /* 0x00000012060e7227 */ /* 0x000fe200078e00ff */
[----:B------:R-:W-:Y:S03]  /*d170*/  STL [R1+0x28], R12 ;  /* 0x0000280c01007387 */ /* 0x000fe60000100800 */
[----:B------:R-:W-:Y:S01]  /*d180*/  @!P5 IMAD.IADD R2, R2, 0x1, -R3 ;  /* 0x000000010202d824 */ /* 0x000fe200078e0a03 */
[----:B------:R0:W-:Y:S01]  /*d190*/  STL [R1+0x24], R0 ;  /* 0x0000240001007387 */ /* 0x0001e20000100800 */
[----:B------:R-:W-:Y:S01]  /*d1a0*/  ISETP.GE.AND P5, PT, R21, RZ, PT ;  /* 0x000000ff1500720c */ /* 0x000fe20003fa6270 */
[----:B------:R-:W-:-:S02]  /*d1b0*/  IMAD.MOV R14, RZ, RZ, -R14 ;  /* 0x000000ffff0e7224 */ /* 0x000fc400078e0a0e */
[----:B------:R-:W-:-:S04]  /*d1c0*/  IMAD.HI.U32 R22, R6, R17, RZ ;  /* 0x0000001106167227 */ /* 0x000fc800078e00ff */
[--C-:B------:R-:W-:Y:S02]  /*d1d0*/  @!P1 IMAD.IADD R8, R8, 0x1, -R3.reuse ;  /* 0x0000000108089824 */ /* 0x100fe400078e0a03 */
[----:B0-----:R-:W-:Y:S02]  /*d1e0*/  IMAD.MOV.U32 R0, RZ, RZ, R16 ;  /* 0x000000ffff007224 */ /* 0x001fe400078e0010 */
[C---:B------:R-:W-:Y:S02]  /*d1f0*/  IMAD R18, R3.reuse, R14, R18 ;  /* 0x0000000e03127224 */ /* 0x040fe400078e0212 */
[----:B------:R-:W-:Y:S01]  /*d200*/  @!P3 IMAD.MOV R0, RZ, RZ, -R0 ;  /* 0x000000ffff00b224 */ /* 0x000fe200078e0a00 */
[C---:B------:R-:W-:Y:S01]  /*d210*/  ISETP.GT.U32.AND P3, PT, R3.reuse, R8, PT ;  /* 0x000000080300720c */ /* 0x040fe20003f64070 */
[----:B------:R-:W-:Y:S01]  /*d220*/  IMAD.MOV R22, RZ, RZ, -R22 ;  /* 0x000000ffff167224 */ /* 0x000fe200078e0a16 */
[----:B------:R-:W-:Y:S01]  /*d230*/  ISETP.GT.U32.AND P2, PT, R3, R18, PT ;  /* 0x000000120300720c */ /* 0x000fe20003f44070 */
[--C-:B------:R-:W-:Y:S01]  /*d240*/  @!P4 IMAD.IADD R10, R10, 0x1, -R3.reuse ;  /* 0x000000010a0ac824 */ /* 0x100fe200078e0a03 */
[----:B------:R-:W-:Y:S01]  /*d250*/  ISETP.GE.AND P4, PT, R9, RZ, PT ;  /* 0x000000ff0900720c */ /* 0x000fe20003f86270 */
[----:B------:R0:W-:Y:S01]  /*d260*/  STL [R1+0x18], R0 ;  /* 0x0000180001007387 */ /* 0x0001e20000100800 */
[----:B------:R-:W-:Y:S01]  /*d270*/  @!P0 IMAD.IADD R15, R15, 0x1, -R3 ;  /* 0x000000010f0f8824 */ /* 0x000fe200078e0a03 */
[----:B------:R-:W-:Y:S01]  /*d280*/  ISETP.GE.AND P0, PT, R19, RZ, PT ;  /* 0x000000ff1300720c */ /* 0x000fe20003f06270 */
[----:B------:R-:W-:Y:S01]  /*d290*/  IMAD R9, R3, R22, R17 ;  /* 0x0000001603097224 */ /* 0x000fe200078e0211 */
[----:B------:R-:W-:Y:S01]  /*d2a0*/  IABS R19, R26 ;  /* 0x0000001a00137213 */ /* 0x000fe20000000000 */
[----:B------:R-:W-:Y:S01]  /*d2b0*/  VIADD R13, R29, 0xc ;  /* 0x0000000c1d0d7836 */ /* 0x000fe20000000000 */
[----:B------:R-:W-:Y:S01]  /*d2c0*/  ISETP.GT.U32.AND P1, PT, R3, R15, PT ;  /* 0x0000000f0300720c */ /* 0x000fe20003f24070 */
[----:B---3--:R-:W-:-:S02]  /*d2d0*/  IMAD R12, R28, UR6, RZ ;  /* 0x000000061c0c7c24 */ /* 0x008fc4000f8e02ff */
[--C-:B------:R-:W-:Y:S01]  /*d2e0*/  @!P3 IMAD.IADD R8, R8, 0x1, -R3.reuse ;  /* 0x000000010808b824 */ /* 0x100fe200078e0a03 */
[----:B------:R-:W-:Y:S01]  /*d2f0*/  IABS R14, R13 ;  /* 0x0000000d000e7213 */ /* 0x000fe20000000000 */
[----:B0-----:R-:W-:Y:S01]  /*d300*/  IMAD.MOV.U32 R0, RZ, RZ, R2 ;  /* 0x000000ffff007224 */ /* 0x001fe200078e0002 */
[----:B------:R-:W-:Y:S01]  /*d310*/  ISETP.GE.AND P3, PT, R7, RZ, PT ;  /* 0x000000ff0700720c */ /* 0x000fe20003f66270 */
[----:B------:R-:W-:Y:S02]  /*d320*/  VIADD R2, R29, 0xb ;  /* 0x0000000b1d027836 */ /* 0x000fe40000000000 */
[----:B------:R-:W-:Y:S01]  /*d330*/  @!P5 IMAD.MOV R0, RZ, RZ, -R0 ;  /* 0x000000ffff00d224 */ /* 0x000fe200078e0a00 */
[C---:B------:R-:W-:Y:S01]  /*d340*/  ISETP.GT.U32.AND P5, PT, R3.reuse, R9, PT ;  /* 0x000000090300720c */ /* 0x040fe20003fa4070 */
[----:B------:R-:W-:Y:S01]  /*d350*/  @!P4 IMAD.MOV R10, RZ, RZ, -R10 ;  /* 0x000000ffff0ac224 */ /* 0x000fe200078e0a0a */
[----:B------:R-:W-:Y:S01]  /*d360*/  IABS R17, R2 ;  /* 0x0000000200117213 */ /* 0x000fe20000000000 */
[--C-:B------:R-:W-:Y:S01]  /*d370*/  @!P2 IMAD.IADD R18, R18, 0x1, -R3.reuse ;  /* 0x000000011212a824 */ /* 0x100fe200078e0a03 */
[----:B------:R-:W-:Y:S01]  /*d380*/  ISETP.GE.AND P4, PT, R4, RZ, PT ;  /* 0x000000ff0400720c */ /* 0x000fe20003f86270 */
[C---:B------:R-:W-:Y:S01]  /*d390*/  IMAD.HI.U32 R20, R6.reuse, R14, RZ ;  /* 0x0000000e06147227 */ /* 0x040fe200078e00ff */
[----:B------:R-:W-:Y:S02]  /*d3a0*/  STL [R1+0x1c60], R0 ;  /* 0x001c600001007387 */ /* 0x000fe40000100800 */
[----:B------:R-:W-:Y:S01]  /*d3b0*/  ISETP.GT.U32.AND P2, PT, R3, R18, PT ;  /* 0x000000120300720c */ /* 0x000fe20003f44070 */
[----:B------:R-:W-:Y:S01]  /*d3c0*/  IMAD.HI.U32 R7, R6, R17, RZ ;  /* 0x0000001106077227 */ /* 0x000fe200078e00ff */
[----:B------:R0:W-:Y:S03]  /*d3d0*/  STL [R1+0x1c64], R10 ;  /* 0x001c640a01007387 */ /* 0x0001e60000100800 */
[----:B------:R-:W-:-:S02]  /*d3e0*/  @!P1 IMAD.IADD R15, R15, 0x1, -R3 ;  /* 0x000000010f0f9824 */ /* 0x000fc400078e0a03 */
[----:B------:R-:W-:Y:S01]  /*d3f0*/  @!P5 IMAD.IADD R9, R9, 0x1, -R3 ;  /* 0x000000010909d824 */ /* 0x000fe200078e0a03 */
[----:B------:R-:W-:Y:S01]  /*d400*/  ISETP.GE.AND P5, PT, R13, RZ, PT ;  /* 0x000000ff0d00720c */ /* 0x000fe20003fa6270 */
[----:B------:R-:W-:Y:S02]  /*d410*/  IMAD.MOV R7, RZ, RZ, -R7 ;  /* 0x000000ffff077224 */ /* 0x000fe400078e0a07 */
[----:B------:R-:W-:Y:S01]  /*d420*/  IMAD.MOV R20, RZ, RZ, -R20 ;  /* 0x000000ffff147224 */ /* 0x000fe200078e0a14 */
[----:B0-----:R-:W0:Y:S01]  /*d430*/  S2R R10, SR_TID.X ;  /* 0x00000000000a7919 */ /* 0x001e220000002100 */
[----:B------:R-:W-:Y:S01]  /*d440*/  @!P0 IMAD.MOV R15, RZ, RZ, -R15 ;  /* 0x000000ffff0f8224 */ /* 0x000fe200078e0a0f */
[C---:B------:R-:W-:Y:S01]  /*d450*/  ISETP.GT.U32.AND P0, PT, R3.reuse, R9, PT ;  /* 0x000000090300720c */ /* 0x040fe20003f04070 */
[C---:B------:R-:W-:Y:S02]  /*d460*/  IMAD R17, R3.reuse, R7, R17 ;  /* 0x0000000703117224 */ /* 0x040fe400078e0211 */
[----:B------:R-:W-:Y:S01]  /*d470*/  IMAD R14, R3, R20, R14 ;  /* 0x00000014030e7224 */ /* 0x000fe200078e020e */
[----:B------:R-:W-:Y:S01]  /*d480*/  STL [R1+0x1c68], R15 ;  /* 0x001c680f01007387 */ /* 0x000fe20000100800 */
[----:B------:R-:W-:-:S02]  /*d490*/  VIADD R4, R29, 0xa ;  /* 0x0000000a1d047836 */ /* 0x000fc40000000000 */
[----:B------:R-:W-:Y:S01]  /*d4a0*/  @!P4 IMAD.MOV R8, RZ, RZ, -R8 ;  /* 0x000000ffff08c224 */ /* 0x000fe200078e0a08 */
[C---:B------:R-:W-:Y:S01]  /*d4b0*/  ISETP.GT.U32.AND P4, PT, R3.reuse, R17, PT ;  /* 0x000000110300720c */ /* 0x040fe20003f84070 */
[--C-:B------:R-:W-:Y:S01]  /*d4c0*/  @!P2 IMAD.IADD R18, R18, 0x1, -R3.reuse ;  /* 0x000000011212a824 */ /* 0x100fe200078e0a03 */
[----:B------:R-:W-:Y:S01]  /*d4d0*/  ISETP.GT.U32.AND P1, PT, R3, R14, PT ;  /* 0x0000000e0300720c */ /* 0x000fe20003f24070 */
[----:B------:R-:W-:Y:S01]  /*d4e0*/  VIADD R7, R29, 0x9 ;  /* 0x000000091d077836 */ /* 0x000fe20000000000 */
[----:B------:R-:W-:Y:S01]  /*d4f0*/  IABS R20, R4 ;  /* 0x0000000400147213 */ /* 0x000fe20000000000 */
[----:B------:R-:W-:Y:S01]  /*d500*/  @!P0 IMAD.IADD R9, R9, 0x1, -R3 ;  /* 0x0000000109098824 */ /* 0x000fe200078e0a03 */
[----:B------:R-:W-:Y:S01]  /*d510*/  ISETP.GE.AND P2, PT, R11, RZ, PT ;  /* 0x000000ff0b00720c */ /* 0x000fe20003f46270 */
[----:B------:R-:W-:Y:S01]  /*d520*/  @!P3 IMAD.MOV R18, RZ, RZ, -R18 ;  /* 0x000000ffff12b224 */ /* 0x000fe200078e0a12 */
[----:B------:R-:W-:Y:S01]  /*d530*/  ISETP.GE.AND P0, PT, R4, RZ, PT ;  /* 0x000000ff0400720c */ /* 0x000fe20003f06270 */
[----:B------:R-:W-:Y:S01]  /*d540*/  IMAD.HI.U32 R11, R6, R20, RZ ;  /* 0x00000014060b7227 */ /* 0x000fe200078e00ff */
[----:B------:R-:W-:Y:S01]  /*d550*/  ISETP.GE.AND P3, PT, R2, RZ, PT ;  /* 0x000000ff0200720c */ /* 0x000fe20003f66270 */
[----:B------:R1:W-:Y:S01]  /*d560*/  STL [R1+0x1c6c], R8 ;  /* 0x001c6c0801007387 */ /* 0x0003e20000100800 */
[----:B------:R-:W-:Y:S01]  /*d570*/  IABS R2, R7 ;  /* 0x0000000700027213 */ /* 0x000fe20000000000 */
[----:B------:R-:W-:-:S02]  /*d580*/  IMAD.MOV R4, RZ, RZ, -R11 ;  /* 0x000000ffff047224 */ /* 0x000fc400078e0a0b */
[--C-:B------:R-:W-:Y:S01]  /*d590*/  @!P4 IMAD.IADD R17, R17, 0x1, -R3.reuse ;  /* 0x000000011111c824 */ /* 0x100fe200078e0a03 */
[----:B------:R-:W-:Y:S01]  /*d5a0*/  STL [R1+0x1c70], R18 ;  /* 0x001c701201007387 */ /* 0x000fe20000100800 */
[----:B------:R-:W-:Y:S02]  /*d5b0*/  @!P1 IMAD.IADD R14, R14, 0x1, -R3 ;  /* 0x000000010e0e9824 */ /* 0x000fe400078e0a03 */
[C---:B------:R-:W-:Y:S01]  /*d5c0*/  IMAD R20, R3.reuse, R4, R20 ;  /* 0x0000000403147224 */ /* 0x040fe200078e0214 */
[C---:B------:R-:W-:Y:S01]  /*d5d0*/  ISETP.GT.U32.AND P4, PT, R3.reuse, R17, PT ;  /* 0x000000110300720c */ /* 0x040fe20003f84070 */
[----:B------:R-:W-:Y:S01]  /*d5e0*/  @!P2 IMAD.MOV R9, RZ, RZ, -R9 ;  /* 0x000000ffff09a224 */ /* 0x000fe200078e0a09 */
[C---:B------:R-:W-:Y:S01]  /*d5f0*/  ISETP.GT.U32.AND P1, PT, R3.reuse, R14, PT ;  /* 0x0000000e0300720c */ /* 0x040fe20003f24070 */
[----:B------:R-:W-:Y:S01]  /*d600*/  IMAD.MOV.U32 R11, RZ, RZ, R2 ;  /* 0x000000ffff0b7224 */ /* 0x000fe200078e0002 */
[----:B------:R-:W-:Y:S01]  /*d610*/  ISETP.GT.U32.AND P2, PT, R3, R20, PT ;  /* 0x000000140300720c */ /* 0x000fe20003f44070 */
[----:B------:R-:W-:Y:S01]  /*d620*/  VIADD R13, R29, 0x7 ;  /* 0x000000071d0d7836 */ /* 0x000fe20000000000 */
[----:B------:R2:W-:Y:S01]  /*d630*/  STL [R1+0x1c74], R9 ;  /* 0x001c740901007387 */ /* 0x0005e20000100800 */
[----:B------:R-:W-:Y:S01]  /*d640*/  IMAD.HI.U32 R4, R6, R11, RZ ;  /* 0x0000000b06047227 */ /* 0x000fe200078e00ff */
[----:B0-----:R-:W-:-:S03]  /*d650*/  LOP3.LUT R10, R10, 0x20, RZ, 0xc0, !PT ;  /* 0x000000200a0a7812 */ /* 0x001fc600078ec0ff */
[----:B------:R-:W-:Y:S02]  /*d660*/  IMAD.MOV R4, RZ, RZ, -R4 ;  /* 0x000000ffff047224 */ /* 0x000fe400078e0a04 */
[----:B------:R-:W-:Y:S02]  /*d670*/  VIADD R2, R29, 0x8 ;  /* 0x000000081d027836 */ /* 0x000fe40000000000 */
[----:B------:R-:W-:Y:S01]  /*d680*/  @!P4 IMAD.IADD R17, R17, 0x1, -R3 ;  /* 0x000000011111c824 */ /* 0x000fe200078e0a03 */
[----:B------:R-:W-:Y:S01]  /*d690*/  ISETP.GE.AND P4, PT, R13, RZ, PT ;  /* 0x000000ff0d00720c */ /* 0x000fe20003f86270 */
[----:B------:R-:W-:Y:S01]  /*d6a0*/  IMAD R11, R3, R4, R11 ;  /* 0x00000004030b7224 */ /* 0x000fe200078e020b */
[----:B------:R-:W-:Y:S01]  /*d6b0*/  IABS R13, R13 ;  /* 0x0000000d000d7213 */ /* 0x000fe20000000000 */
[--C-:B------:R-:W-:Y:S01]  /*d6c0*/  @!P1 IMAD.IADD R14, R14, 0x1, -R3.reuse ;  /* 0x000000010e0e9824 */ /* 0x100fe200078e0a03 */
[----:B------:R-:W-:Y:S01]  /*d6d0*/  IABS R16, R2 ;  /* 0x0000000200107213 */ /* 0x000fe20000000000 */
[----:B------:R-:W-:Y:S01]  /*d6e0*/  @!P2 IMAD.IADD R20, R20, 0x1, -R3 ;  /* 0x000000011414a824 */ /* 0x000fe200078e0a03 */
[----:B------:R-:W-:Y:S01]  /*d6f0*/  ISETP.GE.AND P1, PT, R7, RZ, PT ;  /* 0x000000ff0700720c */ /* 0x000fe20003f26270 */
[----:B------:R-:W-:Y:S01]  /*d700*/  @!P3 IMAD.MOV R17, RZ, RZ, -R17 ;  /* 0x000000ffff11b224 */ /* 0x000fe200078e0a11 */
[C---:B------:R-:W-:Y:S01]  /*d710*/  ISETP.GT.U32.AND P3, PT, R3.reuse, R11, PT ;  /* 0x0000000b0300720c */ /* 0x040fe20003f64070 */
[----:B------:R-:W-:Y:S01]  /*d720*/  @!P5 IMAD.MOV R14, RZ, RZ, -R14 ;  /* 0x000000ffff0ed224 */ /* 0x000fe200078e0a0e */
[----:B------:R-:W-:Y:S01]  /*d730*/  ISETP.GE.AND P5, PT, R2, RZ, PT ;  /* 0x000000ff0200720c */ /* 0x000fe20003fa6270 */
[----:B------:R-:W-:Y:S01]  /*d740*/  IMAD.HI.U32 R21, R6, R13, RZ ;  /* 0x0000000d06157227 */ /* 0x000fe200078e00ff */
[----:B------:R-:W-:-:S02]  /*d750*/  ISETP.GT.U32.AND P2, PT, R3, R20, PT ;  /* 0x000000140300720c */ /* 0x000fc40003f44070 */
[----:B------:R-:W-:Y:S01]  /*d760*/  STL [R1+0x1c78], R14 ;  /* 0x001c780e01007387 */ /* 0x000fe20000100800 */
[----:B------:R-:W-:-:S03]  /*d770*/  IMAD.HI.U32 R2, R6, R16, RZ ;  /* 0x0000001006027227 */ /* 0x000fc600078e00ff */
[----:B------:R-:W-:Y:S01]  /*d780*/  STL [R1+0x1c7c], R17 ;  /* 0x001c7c1101007387 */ /* 0x000fe20000100800 */
[----:B------:R-:W-:Y:S02]  /*d790*/  IMAD.MOV R21, RZ, RZ, -R21 ;  /* 0x000000ffff157224 */ /* 0x000fe400078e0a15 */
[----:B------:R-:W-:Y:S02]  /*d7a0*/  IMAD.MOV R2, RZ, RZ, -R2 ;  /* 0x000000ffff027224 */ /* 0x000fe400078e0a02 */
[C---:B------:R-:W-:Y:S02]  /*d7b0*/  IMAD R13, R3.reuse, R21, R13 ;  /* 0x00000015030d7224 */ /* 0x040fe400078e020d */
[----:B------:R-:W-:Y:S02]  /*d7c0*/  IMAD R16, R3, R2, R16 ;  /* 0x0000000203107224 */ /* 0x000fe400078e0210 */
[----:B------:R-:W-:Y:S01]  /*d7d0*/  @!P3 IMAD.IADD R11, R11, 0x1, -R3 ;  /* 0x000000010b0bb824 */ /* 0x000fe200078e0a03 */
[----:B------:R-:W-:Y:S01]  /*d7e0*/  ISETP.GT.U32.AND P3, PT, R3, R13, PT ;  /* 0x0000000d0300720c */ /* 0x000fe20003f64070 */
[----:B------:R-:W-:-:S02]  /*d7f0*/  VIADD R7, R29, 0x5 ;  /* 0x000000051d077836 */ /* 0x000fc40000000000 */
[----:B------:R-:W-:-:S03]  /*d800*/  IMAD.HI.U32 R4, R6, R19, RZ ;  /* 0x0000001306047227 */ /* 0x000fc600078e00ff */
[----:B------:R-:W-:Y:S01]  /*d810*/  IABS R22, R7 ;  /* 0x0000000700167213 */ /* 0x000fe20000000000 */
[----:B------:R-:W-:Y:S01]  /*d820*/  @!P2 IMAD.IADD R20, R20, 0x1, -R3 ;  /* 0x000000011414a824 */ /* 0x000fe200078e0a03 */
[----:B------:R-:W-:Y:S01]  /*d830*/  ISETP.GT.U32.AND P2, PT, R3, R16, PT ;  /* 0x000000100300720c */ /* 0x000fe20003f44070 */
[----:B------:R-:W-:Y:S02]  /*d840*/  IMAD.MOV R4, RZ, RZ, -R4 ;  /* 0x000000ffff047224 */ /* 0x000fe400078e0a04 */
[----:B------:R-:W-:-:S04]  /*d850*/  IMAD.HI.U32 R2, R6, R22, RZ ;  /* 0x0000001606027227 */ /* 0x000fc800078e00ff */
[----:B------:R-:W-:Y:S02]  /*d860*/  IMAD R19, R3, R4, R19 ;  /* 0x0000000403137224 */ /* 0x000fe400078e0213 */
[----:B------:R-:W-:Y:S02]  /*d870*/  VIADD R4, R29, 0x4 ;  /* 0x000000041d047836 */ /* 0x000fe40000000000 */
[--C-:B------:R-:W-:Y:S02]  /*d880*/  @!P3 IMAD.IADD R13, R13, 0x1, -R3.reuse ;  /* 0x000000010d0db824 */ /* 0x100fe400078e0a03 */
[----:B------:R-:W-:Y:S01]  /*d890*/  IMAD.MOV R21, RZ, RZ, -R2 ;  /* 0x000000ffff157224 */ /* 0x000fe200078e0a02 */
[----:B------:R-:W-:Y:S01]  /*d8a0*/  IABS R23, R4 ;  /* 0x0000000400177213 */ /* 0x000fe20000000000 */
[----:B------:R-:W-:Y:S01]  /*d8b0*/  @!P2 IMAD.IADD R16, R16, 0x1, -R3 ;  /* 0x000000011010a824 */ /* 0x000fe200078e0a03 */
[C---:B------:R-:W-:Y:S01]  /*d8c0*/  ISETP.GT.U32.AND P2, PT, R3.reuse, R11, PT ;  /* 0x0000000b0300720c */ /* 0x040fe20003f44070 */
[----:B------:R-:W-:Y:S01]  /*d8d0*/  @!P0 IMAD.MOV R20, RZ, RZ, -R20 ;  /* 0x000000ffff148224 */ /* 0x000fe200078e0a14 */
[C---:B------:R-:W-:Y:S01]  /*d8e0*/  ISETP.GT.U32.AND P0, PT, R3.reuse, R13, PT ;  /* 0x0000000d0300720c */ /* 0x040fe20003f04070 */
[C---:B------:R-:W-:Y:S01]  /*d8f0*/  IMAD R22, R3.reuse, R21, R22 ;  /* 0x0000001503167224 */ /* 0x040fe200078e0216 */
[----:B------:R-:W-:Y:S01]  /*d900*/  ISETP.GT.U32.AND P3, PT, R3, R16, PT ;  /* 0x000000100300720c */ /* 0x000fe20003f64070 */
[----:B------:R-:W-:Y:S01]  /*d910*/  IMAD.HI.U32 R21, R6, R23, RZ ;  /* 0x0000001706157227 */ /* 0x000fe200078e00ff */
[----:B------:R-:W-:Y:S03]  /*d920*/  STL [R1+0x1c80], R20 ;  /* 0x001c801401007387 */ /* 0x000fe60000100800 */
[----:B------:R-:W-:-:S02]  /*d930*/  IMAD.MOV R21, RZ, RZ, -R21 ;  /* 0x000000ffff157224 */ /* 0x000fc400078e0a15 */
[----:B------:R-:W-:Y:S02]  /*d940*/  VIADD R2, R29, 0x3 ;  /* 0x000000031d027836 */ /* 0x000fe40000000000 */
[----:B------:R-:W-:Y:S02]  /*d950*/  IMAD R23, R3, R21, R23 ;  /* 0x0000001503177224 */ /* 0x000fe400078e0217 */
[--C-:B------:R-:W-:Y:S01]  /*d960*/  @!P2 IMAD.IADD R11, R11, 0x1, -R3.reuse ;  /* 0x000000010b0ba824 */ /* 0x100fe200078e0a03 */
[----:B------:R-:W-:Y:S01]  /*d970*/  ISETP.GT.U32.AND P2, PT, R3, R19, PT ;  /* 0x000000130300720c */ /* 0x000fe20003f44070 */
[--C-:B------:R-:W-:Y:S01]  /*d980*/  @!P0 IMAD.IADD R13, R13, 0x1, -R3.reuse ;  /* 0x000000010d0d8824 */ /* 0x100fe200078e0a03 */
[C---:B------:R-:W-:Y:S01]  /*d990*/  ISETP.GT.U32.AND P0, PT, R3.reuse, R23, PT ;  /* 0x000000170300720c */ /* 0x040fe20003f04070 */
[----:B------:R-:W-:Y:S01]  /*d9a0*/  @!P3 IMAD.IADD R16, R16, 0x1, -R3 ;  /* 0x000000011010b824 */ /* 0x000fe200078e0a03 */
[----:B------:R-:W-:Y:S01]  /*d9b0*/  ISETP.GT.U32.AND P3, PT, R3, R22, PT ;  /* 0x000000160300720c */ /* 0x000fe20003f64070 */
[----:B-1----:R-:W-:Y:S01]  /*d9c0*/  IMAD R8, RZ, RZ, -UR6 ;  /* 0x80000006ff087e24 */ /* 0x002fe2000f8e02ff */
[----:B------:R-:W-:Y:S01]  /*d9d0*/  IABS R24, R2 ;  /* 0x0000000200187213 */ /* 0x000fe20000000000 */
[----:B------:R-:W-:-:S02]  /*d9e0*/  VIADD R15, R29, 0x2 ;  /* 0x000000021d0f7836 */ /* 0x000fc40000000000 */
[----:B--2---:R-:W-:Y:S02]  /*d9f0*/  IMAD R9, R8, 0x2, R12 ;  /* 0x0000000208097824 */ /* 0x004fe400078e020c */
[----:B------:R-:W0:Y:S01]  /*da00*/  S2R R12, SR_TID.X ;  /* 0x00000000000c7919 */ /* 0x000e220000002100 */
[----:B------:R-:W-:Y:S01]  /*da10*/  VIADD R0, R29, 0x1 ;  /* 0x000000011d007836 */ /* 0x000fe20000000000 */
[----:B------:R-:W-:Y:S01]  /*da20*/  IABS R25, R15 ;  /* 0x0000000f00197213 */ /* 0x000fe20000000000 */
[--C-:B------:R-:W-:Y:S01]  /*da30*/  @!P2 IMAD.IADD R19, R19, 0x1, -R3.reuse ;  /* 0x000000011313a824 */ /* 0x100fe200078e0a03 */
[----:B------:R1:W-:Y:S01]  /*da40*/  STL [R1+0x4c], R9 ;  /* 0x00004c0901007387 */ /* 0x0003e20000100800 */
[----:B------:R-:W-:Y:S01]  /*da50*/  IMAD.HI.U32 R28, R6, R24, RZ ;  /* 0x00000018061c7227 */ /* 0x000fe200078e00ff */
[----:B------:R-:W-:Y:S02]  /*da60*/  ISETP.GE.AND P2, PT, R26, RZ, PT ;  /* 0x000000ff1a00720c */ /* 0x000fe40003f46270 */
[----:B------:R-:W-:Y:S01]  /*da70*/  IABS R26, R0 ;  /* 0x00000000001a7213 */ /* 0x000fe20000000000 */
[----:B------:R-:W-:-:S02]  /*da80*/  @!P0 IMAD.IADD R23, R23, 0x1, -R3 ;  /* 0x0000000117178824 */ /* 0x000fc400078e0a03 */
[----:B------:R-:W-:Y:S01]  /*da90*/  @!P3 IMAD.IADD R22, R22, 0x1, -R3 ;  /* 0x000000011616b824 */ /* 0x000fe200078e0a03 */
[C---:B------:R-:W-:Y:S01]  /*daa0*/  ISETP.GT.U32.AND P3, PT, R3.reuse, R19, PT ;  /* 0x000000130300720c */ /* 0x040fe20003f64070 */
[----:B------:R-:W-:Y:S01]  /*dab0*/  IMAD.MOV R28, RZ, RZ, -R28 ;  /* 0x000000ffff1c7224 */ /* 0x000fe200078e0a1c */
[----:B------:R-:W-:Y:S01]  /*dac0*/  ISETP.GT.U32.AND P0, PT, R3, R23, PT ;  /* 0x000000170300720c */ /* 0x000fe20003f04070 */
[----:B-1----:R-:W-:Y:S02]  /*dad0*/  IMAD R9, R8, 0x2, R9 ;  /* 0x0000000208097824 */ /* 0x002fe400078e0209 */
[----:B------:R-:W-:-:S03]  /*dae0*/  IMAD.HI.U32 R21, R6, R25, RZ ;  /* 0x0000001906157227 */ /* 0x000fc600078e00ff */
[----:B------:R1:W-:Y:S01]  /*daf0*/  STL [R1+0x80], R9 ;  /* 0x0000800901007387 */ /* 0x0003e20000100800 */
[----:B------:R-:W-:Y:S02]  /*db00*/  IMAD R24, R3, R28, R24 ;  /* 0x0000001c03187224 */ /* 0x000fe400078e0218 */
[----:B------:R-:W-:-:S04]  /*db10*/  IMAD.HI.U32 R6, R6, R26, RZ ;  /* 0x0000001a06067227 */ /* 0x000fc800078e00ff */
[----:B------:R-:W-:Y:S02]  /*db20*/  IMAD.MOV R21, RZ, RZ, -R21 ;  /* 0x000000ffff157224 */ /* 0x000fe400078e0a15 */
[----:B------:R-:W-:Y:S01]  /*db30*/  @!P5 IMAD.MOV R16, RZ, RZ, -R16 ;  /* 0x000000ffff10d224 */ /* 0x000fe200078e0a10 */
[C---:B------:R-:W-:Y:S01]  /*db40*/  ISETP.GT.U32.AND P5, PT, R3.reuse, R24, PT ;  /* 0x000000180300720c */ /* 0x040fe20003fa4070 */
[----:B-1----:R-:W-:Y:S02]  /*db50*/  IMAD R9, R8, 0x2, R9 ;  /* 0x0000000208097824 */ /* 0x002fe400078e0209 */
[----:B------:R-:W-:Y:S02]  /*db60*/  IMAD.MOV R6, RZ, RZ, -R6 ;  /* 0x000000ffff067224 */ /* 0x000fe400078e0a06 */
[C---:B------:R-:W-:Y:S01]  /*db70*/  IMAD R25, R3.reuse, R21, R25 ;  /* 0x0000001503197224 */ /* 0x040fe200078e0219 */
[----:B------:R1:W-:Y:S01]  /*db80*/  STL [R1+0x2c], R9 ;  /* 0x00002c0901007387 */ /* 0x0003e20000100800 */
[----:B------:R-:W-:-:S02]  /*db90*/  IMAD R26, R3, R6, R26 ;  /* 0x00000006031a7224 */ /* 0x000fc400078e021a */
[----:B------:R-:W-:Y:S01]  /*dba0*/  @!P3 IMAD.IADD R19, R19, 0x1, -R3 ;  /* 0x000000011313b824 */ /* 0x000fe200078e0a03 */
[C---:B------:R-:W-:Y:S01]  /*dbb0*/  ISETP.GT.U32.AND P3, PT, R3.reuse, R25, PT ;  /* 0x000000190300720c */ /* 0x040fe20003f64070 */
[----:B------:R-:W-:Y:S01]  /*dbc0*/  @!P1 IMAD.MOV R11, RZ, RZ, -R11 ;  /* 0x000000ffff0b9224 */ /* 0x000fe200078e0a0b */
[----:B------:R-:W-:Y:S01]  /*dbd0*/  ISETP.GT.U32.AND P1, PT, R3, R22, PT ;  /* 0x000000160300720c */ /* 0x000fe20003f24070 */
[----:B------:R-:W-:Y:S01]  /*dbe0*/  @!P4 IMAD.MOV R13, RZ, RZ, -R13 ;  /* 0x000000ffff0dc224 */ /* 0x000fe200078e0a0d */
[----:B------:R-:W-:Y:S01]  /*dbf0*/  ISETP.GE.AND P4, PT, R7, RZ, PT ;  /* 0x000000ff0700720c */ /* 0x000fe20003f86270 */
[----:B------:R-:W-:Y:S01]  /*dc00*/  @!P0 IMAD.IADD R23, R23, 0x1, -R3 ;  /* 0x0000000117178824 */ /* 0x000fe200078e0a03 */
[----:B------:R-:W-:Y:S01]  /*dc10*/  ISETP.GT.U32.AND P0, PT, R3, R26, PT ;  /* 0x0000001a0300720c */ /* 0x000fe20003f04070 */
[----:B-1----:R-:W-:Y:S02]  /*dc20*/  IMAD R9, R8, 0x2, R9 ;  /* 0x0000000208097824 */ /* 0x002fe400078e0209 */
[----:B------:R-:W-:Y:S01]  /*dc30*/  @!P5 IMAD.IADD R24, R24, 0x1, -R3 ;  /* 0x000000011818d824 */ /* 0x000fe200078e0a03 */
[----:B------:R-:W-:Y:S01]  /*dc40*/  ISETP.GE.AND P5, PT, R2, RZ, PT ;  /* 0x000000ff0200720c */ /* 0x000fe20003fa6270 */
[----:B------:R-:W-:Y:S01]  /*dc50*/  @!P2 IMAD.MOV R19, RZ, RZ, -R19 ;  /* 0x000000ffff13a224 */ /* 0x000fe200078e0a13 */
[----:B------:R1:W-:Y:S01]  /*dc60*/  STL [R1+0x20], R9 ;  /* 0x0000200901007387 */ /* 0x0003e20000100800 */
[----:B0-----:R-:W-:-:S02]  /*dc70*/  IMAD.SHL.U32 R2, R12, 0x8, RZ ;  /* 0x000000080c027824 */ /* 0x001fc400078e00ff */
[--C-:B------:R-:W-:Y:S01]  /*dc80*/  @!P3 IMAD.IADD R25, R25, 0x1, -R3.reuse ;  /* 0x000000011919b824 */ /* 0x100fe200078e0a03 */
[----:B------:R-:W-:Y:S01]  /*dc90*/  STL [R1+0x1c84], R11 ;  /* 0x001c840b01007387 */ /* 0x000fe20000100800 */
[--C-:B------:R-:W-:Y:S01]  /*dca0*/  @!P1 IMAD.IADD R22, R22, 0x1, -R3.reuse ;  /* 0x0000000116169824 */ /* 0x100fe200078e0a03 */
[C---:B------:R-:W-:Y:S01]  /*dcb0*/  ISETP.GT.U32.AND P3, PT, R3.reuse, R24, PT ;  /* 0x000000180300720c */ /* 0x040fe20003f64070 */
[----:B------:R-:W-:Y:S01]  /*dcc0*/  @!P0 IMAD.IADD R26, R26, 0x1, -R3 ;  /* 0x000000011a1a8824 */ /* 0x000fe200078e0a03 */
[----:B------:R-:W-:Y:S01]  /*dcd0*/  STL [R1+0x1c88], R16 ;  /* 0x001c881001007387 */ /* 0x000fe20000100800 */
[----:B------:R-:W-:Y:S01]  /*dce0*/  ISETP.GE.AND P1, PT, R4, RZ, PT ;  /* 0x000000ff0400720c */ /* 0x000fe20003f26270 */
[----:B-1----:R-:W-:Y:S01]  /*dcf0*/  IMAD R9, R8, 0x2, R9 ;  /* 0x0000000208097824 */ /* 0x002fe200078e0209 */
[----:B------:R-:W-:Y:S01]  /*dd00*/  LOP3.LUT R4, R12, 0x7, RZ, 0xc0, !PT ;  /* 0x000000070c047812 */ /* 0x000fe200078ec0ff */
[----:B------:R-:W-:Y:S01]  /*dd10*/  STL [R1+0x1c8c], R13 ;  /* 0x001c8c0d01007387 */ /* 0x000fe20000100800 */
[C---:B------:R-:W-:Y:S01]  /*dd20*/  ISETP.GT.U32.AND P0, PT, R3.reuse, R26, PT ;  /* 0x0000001a0300720c */ /* 0x040fe20003f04070 */
[----:B------:R-:W-:Y:S01]  /*dd30*/  IMAD R7, R8, 0x2, R9 ;  /* 0x0000000208077824 */ /* 0x000fe200078e0209 */
[----:B------:R-:W-:Y:S01]  /*dd40*/  ISETP.GT.U32.AND P2, PT, R3, R25, PT ;  /* 0x000000190300720c */ /* 0x000fe20003f44070 */
[----:B------:R-:W-:Y:S01]  /*dd50*/  STL [R1+0x14], R9 ;  /* 0x0000140901007387 */ /* 0x000fe20000100800 */
[----:B------:R-:W-:-:S02]  /*dd60*/  IMAD.SHL.U32 R21, R12, 0x20, RZ ;  /* 0x000000200c157824 */ /* 0x000fc400078e00ff */
[----:B------:R-:W-:Y:S01]  /*dd70*/  IMAD R6, R8, 0x2, R7 ;  /* 0x0000000208067824 */ /* 0x000fe200078e0207 */
[----:B------:R0:W-:Y:S01]  /*dd80*/  STL [R1+0x8], R7 ;  /* 0x0000080701007387 */ /* 0x0001e20000100800 */
[--C-:B------:R-:W-:Y:S01]  /*dd90*/  @!P3 IMAD.IADD R24, R24, 0x1, -R3.reuse ;  /* 0x000000011818b824 */ /* 0x100fe200078e0a03 */
[----:B------:R-:W-:Y:S02]  /*dda0*/  ISETP.GT.U32.AND P3, PT, R3, R27, PT ;  /* 0x0000001b0300720c */ /* 0x000fe40003f64070 */
[----:B------:R1:W-:Y:S02]  /*ddb0*/  STL [R1+0x4], R6 ;  /* 0x0000040601007387 */ /* 0x0003e40000100800 */
[--C-:B------:R-:W-:Y:S01]  /*ddc0*/  @!P0 IMAD.IADD R26, R26, 0x1, -R3.reuse ;  /* 0x000000011a1a8824 */ /* 0x100fe200078e0a03 */
[----:B------:R-:W-:Y:S01]  /*ddd0*/  ISETP.GE.AND P0, PT, R0, RZ, PT ;  /* 0x000000ff0000720c */ /* 0x000fe20003f06270 */
[----:B------:R-:W-:Y:S01]  /*dde0*/  STL [R1+0x1c90], R19 ;  /* 0x001c901301007387 */ /* 0x000fe20000100800 */
[----:B------:R-:W-:Y:S01]  /*ddf0*/  @!P2 IMAD.IADD R25, R25, 0x1, -R3 ;  /* 0x000000011919a824 */ /* 0x000fe200078e0a03 */
[----:B------:R-:W-:Y:S01]  /*de00*/  ISETP.GE.AND P2, PT, R15, RZ, PT ;  /* 0x000000ff0f00720c */ /* 0x000fe20003f46270 */
[----:B0-----:R-:W-:Y:S01]  /*de10*/  IMAD.SHL.U32 R7, R12, 0x2, RZ ;  /* 0x000000020c077824 */ /* 0x001fe200078e00ff */
[----:B------:R0:W-:Y:S01]  /*de20*/  STL [R1+0x1ab4], R2 ;  /* 0x001ab40201007387 */ /* 0x0001e20000100800 */
[----:B-1----:R-:W-:-:S02]  /*de30*/  IMAD R6, R8, 0x2, R6 ;  /* 0x0000000208067824 */ /* 0x002fc400078e0206 */
[----:B------:R-:W-:Y:S01]  /*de40*/  @!P3 IMAD.IADD R27, R27, 0x1, -R3 ;  /* 0x000000011b1bb824 */ /* 0x000fe200078e0a03 */
[----:B------:R-:W-:Y:S01]  /*de50*/  ISETP.NE.AND P3, PT, R5, RZ, PT ;  /* 0x000000ff0500720c */ /* 0x000fe20003f65270 */
[----:B------:R-:W-:Y:S01]  /*de60*/  IMAD R9, R8, 0x2, R6 ;  /* 0x0000000208097824 */ /* 0x000fe200078e0206 */
[----:B------:R1:W-:Y:S01]  /*de70*/  STL [R1], R6 ;  /* 0x0000000601007387 */ /* 0x0003e20000100800 */
[----:B0-----:R-:W-:Y:S02]  /*de80*/  LOP3.LUT R2, R2, 0x30, RZ, 0xc0, !PT ;  /* 0x0000003002027812 */ /* 0x001fe400078ec0ff */
[----:B------:R-:W-:Y:S01]  /*de90*/  IMAD R29, R8, 0x2, R9 ;  /* 0x00000002081d7824 */ /* 0x000fe200078e0209 */
[----:B------:R-:W-:Y:S02]  /*dea0*/  STL [R1+0xc], R9 ;  /* 0x00000c0901007387 */ /* 0x000fe40000100800 */
[C---:B------:R-:W-:Y:S02]  /*deb0*/  IMAD R2, R4.reuse, 0x40, R2 ;  /* 0x0000004004027824 */ /* 0x040fe400078e0202 */
[----:B------:R-:W-:Y:S01]  /*dec0*/  STL [R1+0x1c94], R29 ;  /* 0x001c941d01007387 */ /* 0x000fe20000100800 */
[----:B-1----:R-:W-:-:S02]  /*ded0*/  IMAD R6, R4, 0x110, RZ ;  /* 0x0000011004067824 */ /* 0x002fc400078e02ff */
[----:B------:R-:W-:Y:S01]  /*dee0*/  IMAD R28, R8, 0x2, R29 ;  /* 0x00000002081c7824 */ /* 0x000fe200078e021d */
[--C-:B------:R-:W-:Y:S02]  /*def0*/  LOP3.LUT R2, R2, 0x10, R7.reuse, 0x78, !PT ;  /* 0x0000001002027812 */ /* 0x100fe400078e7807 */
[----:B------:R-:W-:Y:S01]  /*df00*/  LOP3.LUT R6, R6, 0x30, R7, 0x78, !PT ;  /* 0x0000003006067812 */ /* 0x000fe200078e7807 */
[----:B------:R-:W-:Y:S01]  /*df10*/  IMAD.SHL.U32 R7, R10, 0x40, RZ ;  /* 0x000000400a077824 */ /* 0x000fe200078e00ff */
[----:B------:R-:W-:Y:S01]  /*df20*/  LOP3.LUT R0, R2, 0x200, R21, 0xf8, !PT ;  /* 0x0000020002007812 */ /* 0x000fe200078ef815 */
[----:B------:R-:W-:Y:S01]  /*df30*/  IMAD R4, R8, 0x2, R28 ;  /* 0x0000000208047824 */ /* 0x000fe200078e021c */
[----:B------:R-:W-:Y:S01]  /*df40*/  STL [R1+0x1c98], R28 ;  /* 0x001c981c01007387 */ /* 0x000fe20000100800 */
[----:B------:R-:W-:Y:S02]  /*df50*/  LOP3.LUT R21, RZ, R5, RZ, 0x33, !PT ;  /* 0x00000005ff157212 */ /* 0x000fe400078e33ff */
[----:B------:R-:W-:Y:S01]  /*df60*/  LOP3.LUT R6, R6, R7, RZ, 0xfc, !PT ;  /* 0x0000000706067212 */ /* 0x000fe200078efcff */
[----:B------:R-:W-:-:S04]  /*df70*/  IMAD R7, RZ, RZ, -UR6 ;  /* 0x80000006ff077e24 */ /* 0x000fc8000f8e02ff */
[C---:B------:R-:W-:Y:S01]  /*df80*/  IMAD R2, R7.reuse, 0x2, R4 ;  /* 0x0000000207027824 */ /* 0x040fe200078e0204 */
[----:B------:R-:W-:Y:S03]  /*df90*/  STL [R1+0x344], R6 ;  /* 0x0003440601007387 */ /* 0x000fe60000100800 */
[C---:B------:R-:W-:Y:S01]  /*dfa0*/  IMAD R3, R7.reuse, 0x2, R2 ;  /* 0x0000000207037824 */ /* 0x040fe200078e0202 */
[----:B------:R-:W-:Y:S04]  /*dfb0*/  STL [R1+0x1c9c], R4 ;  /* 0x001c9c0401007387 */ /* 0x000fe80000100800 */
[----:B------:R-:W-:Y:S04]  /*dfc0*/  STL [R1+0x708], R0 ;  /* 0x0007080001007387 */ /* 0x000fe80000100800 */
[----:B------:R0:W-:Y:S04]  /*dfd0*/  STL [R1+0x1ca0], R2 ;  /* 0x001ca00201007387 */ /* 0x0001e80000100800 */
[----:B0-----:R-:W2:Y:S04]  /*dfe0*/  LDL.LU R2, [R1+0x3e8] ;  /* 0x0003e80001027983 */ /* 0x001ea80000300800 */
[----:B------:R-:W3:Y:S04]  /*dff0*/  LDL.LU R4, [R1+0x3e4] ;  /* 0x0003e40001047983 */ /* 0x000ee80000300800 */
[----:B------:R-:W2:Y:S04]  /*e000*/  LDL.LU R28, [R1+0x3e0] ;  /* 0x0003e000011c7983 */ /* 0x000ea80000300800 */
        /* <DEDUP_REMOVED lines=11> */
[----:B------:R-:W2:Y:S01]  /*e0c0*/  LDL.LU R15, [R1+0x3b0] ;  /* 0x0003b000010f7983 */ /* 0x000ea20000300800 */
[----:B------:R-:W-:-:S03]  /*e0d0*/  IMAD R5, R7, 0x2, R3 ;  /* 0x0000000207057824 */ /* 0x000fc600078e0203 */
[----:B------:R-:W2:Y:S04]  /*e0e0*/  LDL.LU R10, [R1+0x3ac] ;  /* 0x0003ac00010a7983 */ /* 0x000ea80000300800 */
[----:B------:R-:W2:Y:S04]  /*e0f0*/  LDL.LU R12, [R1+0x3a8] ;  /* 0x0003a800010c7983 */ /* 0x000ea80000300800 */
[----:B------:R-:W2:Y:S04]  /*e100*/  LDL.LU R0, [R1+0x3a4] ;  /* 0x0003a40001007983 */ /* 0x000ea80000300800 */
[----:B------:R0:W-:Y:S04]  /*e110*/  STL [R1+0x1ca4], R3 ;  /* 0x001ca40301007387 */ /* 0x0001e80000100800 */
[----:B0-----:R-:W2:Y:S01]  /*e120*/  LDL.LU R3, [R1+0x3ec] ;  /* 0x0003ec0001037983 */ /* 0x001ea20000300800 */
[----:B------:R-:W-:-:S02]  /*e130*/  @!P4 IMAD.MOV R22, RZ, RZ, -R22 ;  /* 0x000000ffff16c224 */ /* 0x000fc400078e0a16 */
[----:B------:R-:W-:Y:S01]  /*e140*/  @!P1 IMAD.MOV R23, RZ, RZ, -R23 ;  /* 0x000000ffff179224 */ /* 0x000fe200078e0a17 */
[----:B------:R2:W-:Y:S01]  /*e150*/  STL [R1+0x1ca8], R5 ;  /* 0x001ca80501007387 */ /* 0x0005e20000100800 */
[----:B------:R-:W-:Y:S02]  /*e160*/  IMAD R6, R7, 0x2, R5 ;  /* 0x0000000207067824 */ /* 0x000fe400078e0205 */
[----:B------:R-:W-:Y:S01]  /*e170*/  @!P5 IMAD.MOV R24, RZ, RZ, -R24 ;  /* 0x000000ffff18d224 */ /* 0x000fe200078e0a18 */
[----:B------:R-:W-:Y:S01]  /*e180*/  STL [R1+0x1cac], R22 ;  /* 0x001cac1601007387 */ /* 0x000fe20000100800 */
[----:B------:R-:W-:Y:S02]  /*e190*/  @!P2 IMAD.MOV R25, RZ, RZ, -R25 ;  /* 0x000000ffff19a224 */ /* 0x000fe400078e0a19 */
[----:B------:R-:W-:Y:S01]  /*e1a0*/  @!P0 IMAD.MOV R26, RZ, RZ, -R26 ;  /* 0x000000ffff1a8224 */ /* 0x000fe200078e0a1a */
[----:B------:R-:W-:Y:S01]  /*e1b0*/  STL [R1+0x1cb0], R23 ;  /* 0x001cb01701007387 */ /* 0x000fe20000100800 */
[----:B------:R-:W-:-:S02]  /*e1c0*/  @!P6 IMAD.MOV R27, RZ, RZ, -R27 ;  /* 0x000000ffff1be224 */ /* 0x000fc400078e0a1b */
[----:B------:R-:W-:Y:S01]  /*e1d0*/  IMAD R7, R7, 0x2, R6 ;  /* 0x0000000207077824 */ /* 0x000fe200078e0206 */
[----:B------:R-:W-:Y:S04]  /*e1e0*/  STL [R1+0x1cb4], R24 ;  /* 0x001cb41801007387 */ /* 0x000fe80000100800 */
[----:B------:R-:W-:Y:S04]  /*e1f0*/  STL [R1+0x1cb8], R25 ;  /* 0x001cb81901007387 */ /* 0x000fe80000100800 */
[----:B------:R-:W-:Y:S04]  /*e200*/  STL [R1+0x1cbc], R26 ;  /* 0x001cbc1a01007387 */ /* 0x000fe80000100800 */
[----:B------:R-:W-:Y:S04]  /*e210*/  STL [R1+0x1cc0], R27 ;  /* 0x001cc01b01007387 */ /* 0x000fe80000100800 */
[----:B------:R-:W-:Y:S04]  /*e220*/  STL [R1+0x1cc8], R7 ;  /* 0x001cc80701007387 */ /* 0x000fe80000100800 */
[----:B------:R-:W-:Y:S01]  /*e230*/  STL [R1+0x1cc4], R6 ;  /* 0x001cc40601007387 */ /* 0x000fe20000100800 */
[----:B--2---:R-:W-:-:S02]  /*e240*/  SEL R5, R21, R3, !P3 ;  /* 0x0000000315057207 */ /* 0x004fc40005800000 */
[C---:B------:R-:W-:Y:S02]  /*e250*/  SEL R3, R21.reuse, R2, !P3 ;  /* 0x0000000215037207 */ /* 0x040fe40005800000 */
[C---:B---3--:R-:W-:Y:S01]  /*e260*/  SEL R2, R21.reuse, R4, !P3 ;  /* 0x0000000415027207 */ /* 0x048fe20005800000 */
[----:B------:R-:W-:Y:S01]  /*e270*/  STL [R1+0x430], R5 ;  /* 0x0004300501007387 */ /* 0x000fe20000100800 */
[----:B------:R-:W-:-:S03]  /*e280*/  SEL R4, R21, R28, !P3 ;  /* 0x0000001c15047207 */ /* 0x000fc60005800000 */
[----:B------:R0:W-:Y:S04]  /*e290*/  STL [R1+0x42c], R3 ;  /* 0x00042c0301007387 */ /* 0x0001e80000100800 */
[----:B------:R1:W-:Y:S04]  /*e2a0*/  STL [R1+0x428], R2 ;  /* 0x0004280201007387 */ /* 0x0003e80000100800 */
[----:B------:R2:W-:Y:S01]  /*e2b0*/  STL [R1+0x424], R4 ;  /* 0x0004240401007387 */ /* 0x0005e20000100800 */
[C---:B0-----:R-:W-:Y:S02]  /*e2c0*/  SEL R3, R21.reuse, R29, !P3 ;  /* 0x0000001d15037207 */ /* 0x041fe40005800000 */
[----:B-1----:R-:W-:-:S03]  /*e2d0*/  SEL R2, R21, R19, !P3 ;  /* 0x0000001315027207 */ /* 0x002fc60005800000 */
[----:B------:R0:W-:Y:S01]  /*e2e0*/  STL [R1+0x420], R3 ;  /* 0x0004200301007387 */ /* 0x0001e20000100800 */
[----:B--2---:R-:W-:-:S03]  /*e2f0*/  SEL R4, R21, R13, !P3 ;  /* 0x0000000d15047207 */ /* 0x004fc60005800000 */
        /* <DEDUP_REMOVED lines=19> */
[----:B------:R-:W-:Y:S01]  /*e430*/  STL [R1+0x3f4], R4 ;  /* 0x0003f40401007387 */ /* 0x000fe20000100800 */
[C---:B0-----:R-:W-:Y:S02]  /*e440*/  SEL R3, R21.reuse, R10, !P3 ;  /* 0x0000000a15037207 */ /* 0x041fe40005800000 */
[C---:B-1----:R-:W-:Y:S02]  /*e450*/  SEL R2, R21.reuse, R12, !P3 ;  /* 0x0000000c15027207 */ /* 0x042fe40005800000 */
[----:B------:R-:W2:Y:S01]  /*e460*/  LDL.LU R12, [R1+0x3a0] ;  /* 0x0003a000010c7983 */ /* 0x000ea20000300800 */
[----:B------:R-:W-:-:S03]  /*e470*/  SEL R0, R21, R0, !P3 ;  /* 0x0000000015007207 */ /* 0x000fc60005800000 */
[----:B------:R-:W-:Y:S04]  /*e480*/  STL [R1+0x3f0], R3 ;  /* 0x0003f00301007387 */ /* 0x000fe80000100800 */
[----:B------:R-:W-:Y:S04]  /*e490*/  STL [R1+0x3ec], R2 ;  /* 0x0003ec0201007387 */ /* 0x000fe80000100800 */
[----:B------:R-:W3:Y:S04]  /*e4a0*/  LDL.LU R6, [R1+0x394] ;  /* 0x0003940001067983 */ /* 0x000ee80000300800 */
[----:B---3--:R0:W-:Y:S04]  /*e4b0*/  STL [R1+0x1d04], R6 ;  /* 0x001d040601007387 */ /* 0x0081e80000100800 */
[----:B------:R-:W-:Y:S04]  /*e4c0*/  STL [R1+0x3e8], R0 ;  /* 0x0003e80001007387 */ /* 0x000fe80000100800 */
[----:B0-----:R-:W3:Y:S01]  /*e4d0*/  LDL.LU R6, [R1+0x398] ;  /* 0x0003980001067983 */ /* 0x001ee20000300800 */
[----:B--2---:R-:W-:-:S03]  /*e4e0*/  SEL R12, R21, R12, !P3 ;  /* 0x0000000c150c7207 */ /* 0x004fc60005800000 */
[----:B---3--:R0:W-:Y:S04]  /*e4f0*/  STL [R1+0x1d08], R6 ;  /* 0x001d080601007387 */ /* 0x0081e80000100800 */
[----:B0-----:R-:W2:Y:S04]  /*e500*/  LDL.LU R6, [R1+0x39c] ;  /* 0x00039c0001067983 */ /* 0x001ea80000300800 */
[----:B------:R-:W3:Y:S04]  /*e510*/  LDL.LU R7, [R1+0x390] ;  /* 0x0003900001077983 */ /* 0x000ee80000300800 */
        /* <DEDUP_REMOVED lines=25> */
[----:B------:R0:W-:Y:S04]  /*e6b0*/  STL [R1+0x3e4], R12 ;  /* 0x0003e40c01007387 */ /* 0x0001e80000100800 */
[----:B0-----:R-:W3:Y:S01]  /*e6c0*/  LDL.LU R12, [R1+0x304] ;  /* 0x00030400010c7983 */ /* 0x001ee20000300800 */
[----:B--2---:R-:W-:-:S05]  /*e6d0*/  SEL R6, R21, R6, !P3 ;  /* 0x0000000615067207 */ /* 0x004fca0005800000 */
[----:B------:R0:W-:Y:S04]  /*e6e0*/  STL [R1+0x3e0], R6 ;  /* 0x0003e00601007387 */ /* 0x0001e80000100800 */
[----:B0-----:R-:W2:Y:S02]  /*e6f0*/  LDL.LU R6, [R1+0x1d08] ;  /* 0x001d080001067983 */ /* 0x001ea40000300800 */
[----:B--2---:R-:W-:-:S05]  /*e700*/  SEL R6, R21, R6, !P3 ;  /* 0x0000000615067207 */ /* 0x004fca0005800000 */
[----:B------:R0:W-:Y:S04]  /*e710*/  STL [R1+0x3dc], R6 ;  /* 0x0003dc0601007387 */ /* 0x0001e80000100800 */
[----:B0-----:R-:W2:Y:S01]  /*e720*/  LDL.LU R6, [R1+0x1d04] ;  /* 0x001d040001067983 */ /* 0x001ea20000300800 */
[C---:B---3--:R-:W-:Y:S02]  /*e730*/  SEL R25, R21.reuse, R25, !P3 ;  /* 0x0000001915197207 */ /* 0x048fe40005800000 */
[C---:B------:R-:W-:Y:S02]  /*e740*/  SEL R22, R21.reuse, R22, !P3 ;  /* 0x0000001615167207 */ /* 0x040fe40005800000 */
[----:B--2---:R-:W-:-:S05]  /*e750*/  SEL R6, R21, R6, !P3 ;  /* 0x0000000615067207 */ /* 0x004fca0005800000 */
[----:B------:R0:W-:Y:S02]  /*e760*/  STL [R1+0x3d8], R6 ;  /* 0x0003d80601007387 */ /* 0x0001e40000100800 */
[C---:B0-----:R-:W-:Y:S02]  /*e770*/  SEL R6, R21.reuse, R7, !P3 ;  /* 0x0000000715067207 */ /* 0x041fe40005800000 */
[----:B------:R-:W-:-:S03]  /*e780*/  SEL R7, R21, R27, !P3 ;  /* 0x0000001b15077207 */ /* 0x000fc60005800000 */
[----:B------:R0:W-:Y:S04]  /*e790*/  STL [R1+0x3d4], R6 ;  /* 0x0003d40601007387 */ /* 0x0001e80000100800 */
[----:B------:R1:W-:Y:S01]  /*e7a0*/  STL [R1+0x3d0], R7 ;  /* 0x0003d00701007387 */ /* 0x0003e20000100800 */
[C---:B0-----:R-:W-:Y:S02]  /*e7b0*/  SEL R6, R21.reuse, R26, !P3 ;  /* 0x0000001a15067207 */ /* 0x041fe40005800000 */
[----:B-1----:R-:W-:-:S03]  /*e7c0*/  SEL R7, R21, R24, !P3 ;  /* 0x0000001815077207 */ /* 0x002fc60005800000 */
[----:B------:R0:W-:Y:S04]  /*e7d0*/  STL [R1+0x3cc], R6 ;  /* 0x0003cc0601007387 */ /* 0x0001e80000100800 */
[----:B------:R-:W-:Y:S04]  /*e7e0*/  STL [R1+0x3c8], R25 ;  /* 0x0003c81901007387 */ /* 0x000fe80000100800 */
[----:B------:R1:W-:Y:S01]  /*e7f0*/  STL [R1+0x3c4], R7 ;  /* 0x0003c40701007387 */ /* 0x0003e20000100800 */
[----:B0-----:R-:W-:-:S05]  /*e800*/  SEL R6, R21, R23, !P3 ;  /* 0x0000001715067207 */ /* 0x001fca0005800000 */
[----:B------:R0:W-:Y:S01]  /*e810*/  STL [R1+0x3c0], R6 ;  /* 0x0003c00601007387 */ /* 0x0001e20000100800 */
[----:B-1----:R-:W-:-:S03]  /*e820*/  SEL R7, R21, R5, !P3 ;  /* 0x0000000515077207 */ /* 0x002fc60005800000 */
[----:B------:R-:W-:Y:S01]  /*e830*/  STL [R1+0x3bc], R22 ;  /* 0x0003bc1601007387 */ /* 0x000fe20000100800 */
[C---:B------:R-:W-:Y:S02]  /*e840*/  SEL R5, R21.reuse, R2, !P3 ;  /* 0x0000000215057207 */ /* 0x040fe40005800000 */
[C---:B------:R-:W-:Y:S01]  /*e850*/  SEL R2, R21.reuse, R28, !P3 ;  /* 0x0000001c15027207 */ /* 0x040fe20005800000 */
[----:B------:R-:W-:Y:S01]  /*e860*/  STL [R1+0x3b8], R7 ;  /* 0x0003b80701007387 */ /* 0x000fe20000100800 */
[C---:B0-----:R-:W-:Y:S02]  /*e870*/  SEL R6, R21.reuse, R3, !P3 ;  /* 0x0000000315067207 */ /* 0x041fe40005800000 */
[C---:B------:R-:W-:Y:S02]  /*e880*/  SEL R3, R21.reuse, R4, !P3 ;  /* 0x0000000415037207 */ /* 0x040fe40005800000 */
[C---:B------:R-:W-:Y:S01]  /*e890*/  SEL R4, R21.reuse, R29, !P3 ;  /* 0x0000001d15047207 */ /* 0x040fe20005800000 */
[----:B------:R-:W-:Y:S04]  /*e8a0*/  STL [R1+0x3b4], R6 ;  /* 0x0003b40601007387 */ /* 0x000fe80000100800 */
[----:B------:R-:W-:Y:S04]  /*e8b0*/  STL [R1+0x3b0], R5 ;  /* 0x0003b00501007387 */ /* 0x000fe80000100800 */
[----:B------:R0:W-:Y:S04]  /*e8c0*/  STL [R1+0x3ac], R3 ;  /* 0x0003ac0301007387 */ /* 0x0001e80000100800 */
[----:B------:R1:W-:Y:S04]  /*e8d0*/  STL [R1+0x3a8], R2 ;  /* 0x0003a80201007387 */ /* 0x0003e80000100800 */
[----:B------:R2:W-:Y:S01]  /*e8e0*/  STL [R1+0x3a4], R4 ;  /* 0x0003a40401007387 */ /* 0x0005e20000100800 */
[----:B0-----:R-:W-:-:S02]  /*e8f0*/  SEL R3, R21, R19, !P3 ;  /* 0x0000001315037207 */ /* 0x001fc40005800000 */
        /* <DEDUP_REMOVED lines=18> */
[C---:B-1----:R-:W-:Y:S02]  /*ea20*/  SEL R2, R21.reuse, R0, !P3 ;  /* 0x0000000015027207 */ /* 0x042fe40005800000 */
[----:B------:R-:W3:Y:S01]  /*ea30*/  LDL.LU R0, [R1+0x334] ;  /* 0x0003340001007983 */ /* 0x000ee20000300800 */
[----:B--2---:R-:W-:-:S03]  /*ea40*/  SEL R4, R21, R15, !P3 ;  /* 0x0000000f15047207 */ /* 0x004fc60005800000 */
[----:B------:R0:W-:Y:S04]  /*ea50*/  STL [R1+0x37c], R3 ;  /* 0x00037c0301007387 */ /* 0x0001e80000100800 */
[----:B------:R1:W-:Y:S04]  /*ea60*/  STL [R1+0x378], R2 ;  /* 0x0003780201007387 */ /* 0x0003e80000100800 */
[----:B------:R-:W-:Y:S01]  /*ea70*/  STL [R1+0x374], R4 ;  /* 0x0003740401007387 */ /* 0x000fe20000100800 */
[----:B0-----:R-:W-:-:S03]  /*ea80*/  SEL R3, R21, R10, !P3 ;  /* 0x0000000a15037207 */ /* 0x001fc60005800000 */
[----:B------:R-:W2:Y:S01]  /*ea90*/  LDL.LU R6, [R1+0x340] ;  /* 0x0003400001067983 */ /* 0x000ea20000300800 */
[----:B-1----:R-:W-:-:S03]  /*eaa0*/  SEL R2, R21, R12, !P3 ;  /* 0x0000000c15027207 */ /* 0x002fc60005800000 */
[----:B------:R-:W-:Y:S04]  /*eab0*/  STL [R1+0x370], R3 ;  /* 0x0003700301007387 */ /* 0x000fe80000100800 */
[----:B--2---:R0:W-:Y:S04]  /*eac0*/  STL [R1+0x1cfc], R6 ;  /* 0x001cfc0601007387 */ /* 0x0041e80000100800 */
[----:B------:R-:W-:Y:S04]  /*ead0*/  STL [R1+0x36c], R2 ;  /* 0x00036c0201007387 */ /* 0x000fe80000100800 */
[----:B0-----:R-:W2:Y:S01]  /*eae0*/  LDL.LU R6, [R1+0x33c] ;  /* 0x00033c0001067983 */ /* 0x001ea20000300800 */
[----:B---3--:R-:W-:-:S03]  /*eaf0*/  SEL R0, R21, R0, !P3 ;  /* 0x0000000015007207 */ /* 0x008fc60005800000 */
[----:B--2---:R0:W-:Y:S04]  /*eb00*/  STL [R1+0x1d00], R6 ;  /* 0x001d000601007387 */ /* 0x0041e80000100800 */
        /* <DEDUP_REMOVED lines=26> */
[----:B------:R-:W3:Y:S04]  /*ecb0*/  LDL.LU R15, [R1+0x2e4] ;  /* 0x0002e400010f7983 */ /* 0x000ee80000300800 */
[----:B------:R-:W3:Y:S04]  /*ecc0*/  LDL.LU R10, [R1+0x2dc] ;  /* 0x0002dc00010a7983 */ /* 0x000ee80000300800 */
        /* <DEDUP_REMOVED lines=9> */
[C---:B------:R-:W-:Y:S02]  /*ed60*/  SEL R23, R21.reuse, R23, !P3 ;  /* 0x0000001715177207 */ /* 0x040fe40005800000 */
[----:B------:R-:W-:-:S02]  /*ed70*/  SEL R4, R21, R4, !P3 ;  /* 0x0000000415047207 */ /* 0x000fc40005800000 */
[----:B--2---:R-:W-:-:S05]  /*ed80*/  SEL R6, R21, R6, !P3 ;  /* 0x0000000615067207 */ /* 0x004fca0005800000 */
[----:B------:R0:W-:Y:S04]  /*ed90*/  STL [R1+0x35c], R6 ;  /* 0x00035c0601007387 */ /* 0x0001e80000100800 */
[----:B------:R1:W-:Y:S01]  /*eda0*/  STL [R1+0x358], R7 ;  /* 0x0003580701007387 */ /* 0x0003e20000100800 */
[C---:B0-----:R-:W-:Y:S02]  /*edb0*/  SEL R6, R21.reuse, R27, !P3 ;  /* 0x0000001b15067207 */ /* 0x041fe40005800000 */
[----:B-1----:R-:W-:-:S03]  /*edc0*/  SEL R7, R21, R25, !P3 ;  /* 0x0000001915077207 */ /* 0x002fc60005800000 */
[----:B------:R0:W-:Y:S04]  /*edd0*/  STL [R1+0x354], R6 ;  /* 0x0003540601007387 */ /* 0x0001e80000100800 */
[----:B------:R-:W-:Y:S01]  /*ede0*/  STL [R1+0x350], R26 ;  /* 0x0003501a01007387 */ /* 0x000fe20000100800 */
[----:B0-----:R-:W-:-:S03]  /*edf0*/  SEL R6, R21, R24, !P3 ;  /* 0x0000001815067207 */ /* 0x001fc60005800000 */
[----:B------:R0:W-:Y:S04]  /*ee00*/  STL [R1+0x34c], R7 ;  /* 0x00034c0701007387 */ /* 0x0001e80000100800 */
[----:B------:R1:W-:Y:S01]  /*ee10*/  STL [R1+0x340], R6 ;  /* 0x0003400601007387 */ /* 0x0003e20000100800 */
[----:B0-----:R-:W-:-:S03]  /*ee20*/  SEL R7, R21, R22, !P3 ;  /* 0x0000001615077207 */ /* 0x001fc60005800000 */
[----:B------:R-:W-:Y:S01]  /*ee30*/  STL [R1+0x33c], R23 ;  /* 0x00033c1701007387 */ /* 0x000fe20000100800 */
[C---:B-1----:R-:W-:Y:S02]  /*ee40*/  SEL R6, R21.reuse, R5, !P3 ;  /* 0x0000000515067207 */ /* 0x042fe40005800000 */
[C---:B------:R-:W-:Y:S02]  /*ee50*/  SEL R5, R21.reuse, R3, !P3 ;  /* 0x0000000315057207 */ /* 0x040fe40005800000 */
[C---:B------:R-:W-:Y:S01]  /*ee60*/  SEL R3, R21.reuse, R2, !P3 ;  /* 0x0000000215037207 */ /* 0x040fe20005800000 */
[----:B------:R-:W-:Y:S01]  /*ee70*/  STL [R1+0x338], R7 ;  /* 0x0003380701007387 */ /* 0x000fe20000100800 */
[----:B------:R-:W-:-:S03]  /*ee80*/  SEL R2, R21, R28, !P3 ;  /* 0x0000001c15027207 */ /* 0x000fc60005800000 */
[----:B------:R-:W-:Y:S04]  /*ee90*/  STL [R1+0x334], R6 ;  /* 0x0003340601007387 */ /* 0x000fe80000100800 */
[----:B------:R-:W-:Y:S04]  /*eea0*/  STL [R1+0x330], R5 ;  /* 0x0003300501007387 */ /* 0x000fe80000100800 */
[----:B------:R0:W-:Y:S04]  /*eeb0*/  STL [R1+0x32c], R3 ;  /* 0x00032c0301007387 */ /* 0x0001e80000100800 */
[----:B------:R1:W-:Y:S01]  /*eec0*/  STL [R1+0x328], R4 ;  /* 0x0003280401007387 */ /* 0x0003e20000100800 */
[----:B0-----:R-:W-:-:S03]  /*eed0*/  SEL R3, R21, R29, !P3 ;  /* 0x0000001d15037207 */ /* 0x001fc60005800000 */
[----:B------:R0:W-:Y:S01]  /*eee0*/  STL [R1+0x324], R2 ;  /* 0x0003240201007387 */ /* 0x0001e20000100800 */
[----:B-1----:R-:W-:-:S03]  /*eef0*/  SEL R4, R21, R19, !P3 ;  /* 0x0000001315047207 */ /* 0x002fc60005800000 */
        /* <DEDUP_REMOVED lines=16> */
[----:B------:R-:W2:Y:S04]  /*f000*/  LDL.LU R12, [R1+0x2c4] ;  /* 0x0002c400010c7983 */ /* 0x000ea80000300800 */
[----:B------:R1:W-:Y:S01]  /*f010*/  STL [R1+0x300], R2 ;  /* 0x0003000201007387 */ /* 0x0003e20000100800 */
[----:B0-----:R-:W-:-:S03]  /*f020*/  SEL R4, R21, R8, !P3 ;  /* 0x0000000815047207 */ /* 0x001fc60005800000 */
[----:B------:R0:W-:Y:S01]  /*f030*/  STL [R1+0x2fc], R3 ;  /* 0x0002fc0301007387 */ /* 0x0001e20000100800 */
[C---:B-1----:R-:W-:Y:S02]  /*f040*/  SEL R2, R21.reuse, R18, !P3 ;  /* 0x0000001215027207 */ /* 0x042fe40005800000 */
[----:B0-----:R-:W-:-:S03]  /*f050*/  SEL R3, R21, R15, !P3 ;  /* 0x0000000f15037207 */ /* 0x001fc60005800000 */
[----:B------:R0:W-:Y:S04]  /*f060*/  STL [R1+0x2f8], R2 ;  /* 0x0002f80201007387 */ /* 0x0001e80000100800 */
[----:B------:R-:W-:Y:S04]  /*f070*/  STL [R1+0x2f4], R4 ;  /* 0x0002f40401007387 */ /* 0x000fe80000100800 */
[----:B------:R-:W-:Y:S04]  /*f080*/  STL [R1+0x2f0], R3 ;  /* 0x0002f00301007387 */ /* 0x000fe80000100800 */
[----:B------:R-:W3:Y:S01]  /*f090*/  LDL.LU R6, [R1+0x2b4] ;  /* 0x0002b40001067983 */ /* 0x000ee20000300800 */
[----:B0-----:R-:W-:-:S02]  /*f0a0*/  SEL R2, R21, R10, !P3 ;  /* 0x0000000a15027207 */ /* 0x001fc40005800000 */
[----:B------:R-:W-:-:S03]  /*f0b0*/  SEL R0, R21, R0, !P3 ;  /* 0x0000000015007207 */ /* 0x000fc60005800000 */
[----:B------:R-:W-:Y:S04]  /*f0c0*/  STL [R1+0x2ec], R2 ;  /* 0x0002ec0201007387 */ /* 0x000fe80000100800 */
        /* <DEDUP_REMOVED lines=30> */
[----:B0-----:R-:W3:Y:S04]  /*f2b0*/  LDL.LU R8, [R1+0x24c] ;  /* 0x00024c0001087983 */ /* 0x001ee80000300800 */
[----:B------:R-:W3:Y:S04]  /*f2c0*/  LDL.LU R15, [R1+0x268] ;  /* 0x00026800010f7983 */ /* 0x000ee80000300800 */
[----:B------:R-:W3:Y:S04]  /*f2d0*/  LDL.LU R10, [R1+0x264] ;  /* 0x00026400010a7983 */ /* 0x000ee80000300800 */
[----:B------:R-:W3:Y:S01]  /*f2e0*/  LDL.LU R12, [R1+0x250] ;  /* 0x00025000010c7983 */ /* 0x000ee20000300800 */
        /* <DEDUP_REMOVED lines=23> */
[C---:B------:R-:W-:Y:S01]  /*f460*/  SEL R5, R21.reuse, R3, !P3 ;  /* 0x0000000315057207 */ /* 0x040fe20005800000 */
[----:B------:R-:W-:Y:S01]  /*f470*/  STL [R1+0x2bc], R7 ;  /* 0x0002bc0701007387 */ /* 0x000fe20000100800 */
[C---:B------:R-:W-:Y:S02]  /*f480*/  SEL R3, R21.reuse, R4, !P3 ;  /* 0x0000000415037207 */ /* 0x040fe40005800000 */
[C---:B------:R-:W-:Y:S01]  /*f490*/  SEL R4, R21.reuse, R28, !P3 ;  /* 0x0000001c15047207 */ /* 0x040fe20005800000 */
        /* <DEDUP_REMOVED lines=11> */
[----:B------:R1:W-:Y:S04]  /*f550*/  STL [R1+0x29c], R4 ;  /* 0x00029c0401007387 */ /* 0x0003e80000100800 */
[----:B------:R2:W-:Y:S01]  /*f560*/  STL [R1+0x298], R2 ;  /* 0x0002980201007387 */ /* 0x0005e20000100800 */
[C---:B0-----:R-:W-:Y:S02]  /*f570*/  SEL R3, R21.reuse, R11, !P3 ;  /* 0x0000000b15037207 */ /* 0x041fe40005800000 */
[----:B-1----:R-:W-:-:S03]  /*f580*/  SEL R4, R21, R20, !P3 ;  /* 0x0000001415047207 */ /* 0x002fc60005800000 */
[----:B------:R0:W-:Y:S01]  /*f590*/  STL [R1+0x294], R3 ;  /* 0x0002940301007387 */ /* 0x0001e20000100800 */
[----:B--2---:R-:W-:-:S03]  /*f5a0*/  SEL R2, R21, R17, !P3 ;  /* 0x0000001115027207 */ /* 0x004fc60005800000 */
[----:B------:R1:W-:Y:S01]  /*f5b0*/  STL [R1+0x290], R4 ;  /* 0x0002900401007387 */ /* 0x0003e20000100800 */
[----:B0-----:R-:W-:-:S03]  /*f5c0*/  SEL R3, R21, R0, !P3 ;  /* 0x0000000015037207 */ /* 0x001fc60005800000 */
[----:B------:R-:W2:Y:S01]  /*f5d0*/  LDL.LU R0, [R1+0x25c] ;  /* 0x00025c0001007983 */ /* 0x000ea20000300800 */
[----:B-1----:R-:W-:-:S03]  /*f5e0*/  SEL R4, R21, R9, !P3 ;  /* 0x0000000915047207 */ /* 0x002fc60005800000 */
[----:B------:R0:W-:Y:S04]  /*f5f0*/  STL [R1+0x28c], R2 ;  /* 0x00028c0201007387 */ /* 0x0001e80000100800 */
[----:B------:R1:W-:Y:S01]  /*f600*/  STL [R1+0x288], R3 ;  /* 0x0002880301007387 */ /* 0x0003e20000100800 */
[C---:B0-----:R-:W-:Y:S02]  /*f610*/  SEL R2, R21.reuse, R14, !P3 ;  /* 0x0000000e15027207 */ /* 0x041fe40005800000 */
[----:B-1----:R-:W-:-:S03]  /*f620*/  SEL R3, R21, R18, !P3 ;  /* 0x0000001215037207 */ /* 0x002fc60005800000 */
[----:B------:R0:W-:Y:S04]  /*f630*/  STL [R1+0x284], R2 ;  /* 0x0002840201007387 */ /* 0x0001e80000100800 */
[----:B------:R1:W-:Y:S01]  /*f640*/  STL [R1+0x280], R4 ;  /* 0x0002800401007387 */ /* 0x0003e20000100800 */
[----:B0-----:R-:W-:-:S03]  /*f650*/  SEL R2, R21, R8, !P3 ;  /* 0x0000000815027207 */ /* 0x001fc60005800000 */
[----:B------:R0:W-:Y:S01]  /*f660*/  STL [R1+0x27c], R3 ;  /* 0x00027c0301007387 */ /* 0x0001e20000100800 */
[----:B-1----:R-:W-:-:S03]  /*f670*/  SEL R4, R21, R15, !P3 ;  /* 0x0000000f15047207 */ /* 0x002fc60005800000 */
[----:B------:R1:W-:Y:S04]  /*f680*/  STL [R1+0x278], R2 ;  /* 0x0002780201007387 */ /* 0x0003e80000100800 */
[----:B------:R-:W-:Y:S04]  /*f690*/  STL [R1+0x274], R4 ;  /* 0x0002740401007387 */ /* 0x000fe80000100800 */
[----:B------:R-:W3:Y:S01]  /*f6a0*/  LDL.LU R6, [R1+0x244] ;  /* 0x0002440001067983 */ /* 0x000ee20000300800 */
[C---:B0-----:R-:W-:Y:S02]  /*f6b0*/  SEL R3, R21.reuse, R10, !P3 ;  /* 0x0000000a15037207 */ /* 0x041fe40005800000 */
[----:B-1----:R-:W-:-:S03]  /*f6c0*/  SEL R2, R21, R12, !P3 ;  /* 0x0000000c15027207 */ /* 0x002fc60005800000 */
        /* <DEDUP_REMOVED lines=30> */
[----:B------:R-:W3:Y:S04]  /*f8b0*/  LDL.LU R18, [R1+0x1bc] ;  /* 0x0001bc0001127983 */ /* 0x000ee80000300800 */
[----:B------:R-:W3:Y:S04]  /*f8c0*/  LDL.LU R8, [R1+0x1b8] ;  /* 0x0001b80001087983 */ /* 0x000ee80000300800 */
        /* <DEDUP_REMOVED lines=24> */
[C---:B0-----:R-:W-:Y:S02]  /*fa50*/  SEL R7, R21.reuse, R5, !P3 ;  /* 0x0000000515077207 */ /* 0x041fe40005800000 */
[C---:B------:R-:W-:Y:S02]  /*fa60*/  SEL R5, R21.reuse, R2, !P3 ;  /* 0x0000000215057207 */ /* 0x040fe40005800000 */
[C---:B-1----:R-:W-:Y:S01]  /*fa70*/  SEL R6, R21.reuse, R3, !P3 ;  /* 0x0000000315067207 */ /* 0x042fe20005800000 */
[----:B------:R-:W-:Y:S01]  /*fa80*/  STL [R1+0x240], R22 ;  /* 0x0002401601007387 */ /* 0x000fe20000100800 */
[----:B------:R-:W-:-:S02]  /*fa90*/  SEL R3, R21, R4, !P3 ;  /* 0x0000000415037207 */ /* 0x000fc40005800000 */
        /* <DEDUP_REMOVED lines=16> */
[----:B------:R-:W2:Y:S04]  /*fba0*/  LDL.LU R12, [R1+0x1a8] ;  /* 0x0001a800010c7983 */ /* 0x000ea80000300800 */
[----:B------:R0:W-:Y:S01]  /*fbb0*/  STL [R1+0x218], R3 ;  /* 0x0002180301007387 */ /* 0x0001e20000100800 */
[----:B-1----:R-:W-:-:S03]  /*fbc0*/  SEL R4, R21, R14, !P3 ;  /* 0x0000000e15047207 */ /* 0x002fc60005800000 */
        /* <DEDUP_REMOVED lines=12> */
[----:B------:R-:W-:Y:S04]  /*fc90*/  STL [R1+0x1fc], R4 ;  /* 0x0001fc0401007387 */ /* 0x000fe80000100800 */
[----:B------:R-:W-:Y:S04]  /*fca0*/  STL [R1+0x1f8], R3 ;  /* 0x0001f80301007387 */ /* 0x000fe80000100800 */
[----:B------:R-:W3:Y:S01]  /*fcb0*/  LDL.LU R6, [R1+0x19c] ;  /* 0x00019c0001067983 */ /* 0x000ee20000300800 */
[C---:B0-----:R-:W-:Y:S02]  /*fcc0*/  SEL R2, R21.reuse, R10, !P3 ;  /* 0x0000000a15027207 */ /* 0x041fe40005800000 */
        /* <DEDUP_REMOVED lines=46> */
[C---:B------:R-:W-:Y:S02]  /*ffb0*/  SEL R2, R21.reuse, R2, !P3 ;  /* 0x0000000215027207 */ /* 0x040fe40005800000 */
[C---:B------:R-:W-:Y:S02]  /*ffc0*/  SEL R4, R21.reuse, R4, !P3 ;  /* 0x0000000415047207 */ /* 0x040fe40005800000 */
[----:B--2---:R-:W-:-:S05]  /*ffd0*/  SEL R6, R21, R6, !P3 ;  /* 0x0000000615067207 */ /* 0x004fca0005800000 */
[----:B------:R0:W-:Y:S02]  /*ffe0*/  STL [R1+0x1e0], R6 ;  /* 0x0001e00601007387 */ /* 0x0001e40000100800 */
[C---:B0-----:R-:W-:Y:S02]  /*fff0*/  SEL R6, R21.reuse, R7, !P3 ;  /* 0x0000000715067207 */ /* 0x041fe40005800000 */
[----:B------:R-:W-:-:S03]  /*10000*/  SEL R7, R21, R26, !P3 ;  /* 0x0000001a15077207 */ /* 0x000fc60005800000 */
[----:B------:R0:W-:Y:S04]  /*10010*/  STL [R1+0x1dc], R6 ;  /* 0x0001dc0601007387 */ /* 0x0001e80000100800 */
[----:B------:R-:W-:Y:S01]  /*10020*/  STL [R1+0x1d8], R27 ;  /* 0x0001d81b01007387 */ /* 0x000fe20000100800 */
[----:B0-----:R-:W-:-:S03]  /*10030*/  SEL R6, R21, R25, !P3 ;  /* 0x0000001915067207 */ /* 0x001fc60005800000 */
[----:B------:R0:W-:Y:S04]  /*10040*/  STL [R1+0x1d4], R7 ;  /* 0x0001d40701007387 */ /* 0x0001e80000100800 */
[----:B------:R1:W-:Y:S01]  /*10050*/  STL [R1+0x1d0], R6 ;  /* 0x0001d00601007387 */ /* 0x0003e20000100800 */
[----:B0-----:R-:W-:-:S03]  /*10060*/  SEL R7, R21, R23, !P3 ;  /* 0x0000001715077207 */ /* 0x001fc60005800000 */
[----:B------:R-:W-:Y:S01]  /*10070*/  STL [R1+0x1cc], R24 ;  /* 0x0001cc1801007387 */ /* 0x000fe20000100800 */
[----:B-1----:R-:W-:-:S03]  /*10080*/  SEL R6, R21, R22, !P3 ;  /* 0x0000001615067207 */ /* 0x002fc60005800000 */
[----:B------:R-:W-:Y:S04]  /*10090*/  STL [R1+0x1c8], R7 ;  /* 0x0001c80701007387 */ /* 0x000fe80000100800 */
[----:B------:R-:W-:Y:S04]  /*100a0*/  STL [R1+0x1c4], R6 ;  /* 0x0001c40601007387 */ /* 0x000fe80000100800 */
[----:B------:R-:W-:Y:S04]  /*100b0*/  STL [R1+0x1c0], R5 ;  /* 0x0001c00501007387 */ /* 0x000fe80000100800 */
[----:B------:R0:W-:Y:S04]  /*100c0*/  STL [R1+0x1bc], R3 ;  /* 0x0001bc0301007387 */ /* 0x0001e80000100800 */
        /* <DEDUP_REMOVED lines=10> */
[----:B------:R-:W2:Y:S04]  /*10170*/  LDL.LU R0, [R1+0x12c] ;  /* 0x00012c0001007983 */ /* 0x000ea80000300800 */
[----:B------:R1:W-:Y:S01]  /*10180*/  STL [R1+0x1a4], R3 ;  /* 0x0001a40301007387 */ /* 0x0003e20000100800 */
[----:B0-----:R-:W-:-:S03]  /*10190*/  SEL R4, R21, R20, !P3 ;  /* 0x0000001415047207 */ /* 0x001fc60005800000 */
[----:B------:R0:W-:Y:S01]  /*101a0*/  STL [R1+0x1a0], R2 ;  /* 0x0001a00201007387 */ /* 0x0001e20000100800 */
[C---:B-1----:R-:W-:Y:S02]  /*101b0*/  SEL R3, R21.reuse, R16, !P3 ;  /* 0x0000001015037207 */ /* 0x042fe40005800000 */
[----:B0-----:R-:W-:-:S03]  /*101c0*/  SEL R2, R21, R11, !P3 ;  /* 0x0000000b15027207 */ /* 0x001fc60005800000 */
[----:B------:R0:W-:Y:S04]  /*101d0*/  STL [R1+0x19c], R3 ;  /* 0x00019c0301007387 */ /* 0x0001e80000100800 */
[----:B------:R1:W-:Y:S04]  /*101e0*/  STL [R1+0x198], R2 ;  /* 0x0001980201007387 */ /* 0x0003e80000100800 */
[----:B------:R3:W-:Y:S01]  /*101f0*/  STL [R1+0x194], R4 ;  /* 0x0001940401007387 */ /* 0x0007e20000100800 */
[C---:B0-----:R-:W-:Y:S02]  /*10200*/  SEL R3, R21.reuse, R17, !P3 ;  /* 0x0000001115037207 */ /* 0x041fe40005800000 */
[----:B-1----:R-:W-:-:S03]  /*10210*/  SEL R2, R21, R14, !P3 ;  /* 0x0000000e15027207 */ /* 0x002fc60005800000 */
[----:B------:R0:W-:Y:S01]  /*10220*/  STL [R1+0x190], R3 ;  /* 0x0001900301007387 */ /* 0x0001e20000100800 */
[----:B---3--:R-:W-:-:S03]  /*10230*/  SEL R4, R21, R9, !P3 ;  /* 0x0000000915047207 */ /* 0x008fc60005800000 */
[----:B------:R1:W-:Y:S04]  /*10240*/  STL [R1+0x18c], R2 ;  /* 0x00018c0201007387 */ /* 0x0003e80000100800 */
[----:B------:R3:W-:Y:S01]  /*10250*/  STL [R1+0x188], R4 ;  /* 0x0001880401007387 */ /* 0x0007e20000100800 */
[C---:B0-----:R-:W-:Y:S02]  /*10260*/  SEL R3, R21.reuse, R18, !P3 ;  /* 0x0000001215037207 */ /* 0x041fe40005800000 */
[----:B-1----:R-:W-:-:S03]  /*10270*/  SEL R2, R21, R8, !P3 ;  /* 0x0000000815027207 */ /* 0x002fc60005800000 */
[----:B------:R-:W-:Y:S01]  /*10280*/  STL [R1+0x184], R3 ;  /* 0x0001840301007387 */ /* 0x000fe20000100800 */
[----:B---3--:R-:W-:-:S03]  /*10290*/  SEL R4, R21, R15, !P3 ;  /* 0x0000000f15047207 */ /* 0x008fc60005800000 */
[----:B------:R0:W-:Y:S04]  /*102a0*/  STL [R1+0x180], R2 ;  /* 0x0001800201007387 */ /* 0x0001e80000100800 */
[----:B------:R-:W-:Y:S01]  /*102b0*/  STL [R1+0x17c], R4 ;  /* 0x00017c0401007387 */ /* 0x000fe20000100800 */
[----:B0-----:R-:W-:-:S03]  /*102c0*/  SEL R2, R21, R12, !P3 ;  /* 0x0000000c15027207 */ /* 0x001fc60005800000 */
[----:B------:R-:W3:Y:S01]  /*102d0*/  LDL.LU R12, [R1+0x120] ;  /* 0x00012000010c7983 */ /* 0x000ee20000300800 */
[----:B------:R-:W-:-:S05]  /*102e0*/  SEL R3, R21, R10, !P3 ;  /* 0x0000000a15037207 */ /* 0x000fca0005800000 */
        /* <DEDUP_REMOVED lines=47> */
[----:B0-----:R-:W2:Y:S04]  /*105e0*/  LDL.LU R12, [R1+0x1cd8] ;  /* 0x001cd800010c7983 */ /* 0x001ea80000300800 */
[----:B------:R0:W-:Y:S04]  /*105f0*/  STL [R1+0x160], R6 ;  /* 0x0001600601007387 */ /* 0x0001e80000100800 */
[----:B------:R1:W-:Y:S01]  /*10600*/  STL [R1+0x15c], R7 ;  /* 0x00015c0701007387 */ /* 0x0003e20000100800 */
[----:B0-----:R-:W-:-:S02]  /*10610*/  SEL R6, R21, R27, !P3 ;  /* 0x0000001b15067207 */ /* 0x001fc40005800000 */
        /* <DEDUP_REMOVED lines=13> */
[----:B------:R-:W-:Y:S01]  /*106f0*/  STL [R1+0x140], R6 ;  /* 0x0001400601007387 */ /* 0x000fe20000100800 */
[----:B------:R-:W-:-:S03]  /*10700*/  SEL R4, R21, R28, !P3 ;  /* 0x0000001c15047207 */ /* 0x000fc60005800000 */
[----:B------:R-:W-:Y:S04]  /*10710*/  STL [R1+0x13c], R5 ;  /* 0x00013c0501007387 */ /* 0x000fe80000100800 */
[----:B------:R0:W-:Y:S04]  /*10720*/  STL [R1+0x138], R3 ;  /* 0x0001380301007387 */ /* 0x0001e80000100800 */
[----:B------:R-:W-:Y:S01]  /*10730*/  STL [R1+0x134], R2 ;  /* 0x0001340201007387 */ /* 0x000fe20000100800 */
[----:B0-----:R-:W-:-:S03]  /*10740*/  SEL R3, R21, R29, !P3 ;  /* 0x0000001d15037207 */ /* 0x001fc60005800000 */
[----:B------:R0:W-:Y:S04]  /*10750*/  STL [R1+0x130], R4 ;  /* 0x0001300401007387 */ /* 0x0001e80000100800 */
[----:B------:R1:W-:Y:S01]  /*10760*/  STL [R1+0x12c], R3 ;  /* 0x00012c0301007387 */ /* 0x0003e20000100800 */
[C---:B0-----:R-:W-:Y:S02]  /*10770*/  SEL R4, R21.reuse, R19, !P3 ;  /* 0x0000001315047207 */ /* 0x041fe40005800000 */
[C---:B-1----:R-:W-:Y:S02]  /*10780*/  SEL R3, R21.reuse, R13, !P3 ;  /* 0x0000000d15037207 */ /* 0x042fe40005800000 */
[----:B--2---:R-:W-:-:S05]  /*10790*/  SEL R2, R21, R12, !P3 ;  /* 0x0000000c15027207 */ /* 0x004fca0005800000 */
        /* <DEDUP_REMOVED lines=19> */
[----:B------:R-:W-:Y:S04]  /*108d0*/  STL [R1+0x100], R4 ;  /* 0x0001000401007387 */ /* 0x000fe80000100800 */
[----:B------:R-:W-:Y:S04]  /*108e0*/  STL [R1+0xfc], R3 ;  /* 0x0000fc0301007387 */ /* 0x000fe80000100800 */
[----:B------:R-:W2:Y:S01]  /*108f0*/  LDL.LU R7, [R1+0xa0] ;  /* 0x0000a00001077983 */ /* 0x000ea20000300800 */
[C---:B0-----:R-:W-:Y:S02]  /*10900*/  SEL R2, R21.reuse, R10, !P3 ;  /* 0x0000000a15027207 */ /* 0x041fe40005800000 */
[----:B------:R-:W-:-:S03]  /*10910*/  SEL R0, R21, R0, !P3 ;  /* 0x0000000015007207 */ /* 0x000fc60005800000 */
[----:B------:R-:W-:Y:S04]  /*10920*/  STL [R1+0xf8], R2 ;  /* 0x0000f80201007387 */ /* 0x000fe80000100800 */
[----:B--2---:R0:W-:Y:S04]  /*10930*/  STL [R1+0x1ccc], R7 ;  /* 0x001ccc0701007387 */ /* 0x0041e80000100800 */
[----:B------:R-:W-:Y:S04]  /*10940*/  STL [R1+0xf4], R0 ;  /* 0x0000f40001007387 */ /* 0x000fe80000100800 */
[----:B0-----:R-:W2:Y:S04]  /*10950*/  LDL.LU R7, [R1+0xa4] ;  /* 0x0000a40001077983 */ /* 0x001ea80000300800 */
[----:B--2---:R0:W-:Y:S04]  /*10960*/  STL [R1+0x1cd0], R7 ;  /* 0x001cd00701007387 */ /* 0x0041e80000100800 */
[----:B0-----:R-:W2:Y:S04]  /*10970*/  LDL.LU R7, [R1+0xa8] ;  /* 0x0000a80001077983 */ /* 0x001ea80000300800 */
        /* <DEDUP_REMOVED lines=44> */
[C---:B------:R-:W-:Y:S02]  /*10c40*/  SEL R22, R21.reuse, R22, !P3 ;  /* 0x0000001615167207 */ /* 0x040fe40005800000 */
        /* <DEDUP_REMOVED lines=19> */
[----:B--2---:R-:W-:-:S05]  /*10d80*/  SEL R7, R21, R7, !P3 ;  /* 0x0000000715077207 */ /* 0x004fca0005800000 */
[----:B------:R0:W-:Y:S04]  /*10d90*/  STL [R1+0xe4], R7 ;  /* 0x0000e40701007387 */ /* 0x0001e80000100800 */
[----:B0-----:R-:W2:Y:S04]  /*10da0*/  LDL.LU R7, [R1+0x1cc8] ;  /* 0x001cc80001077983 */ /* 0x001ea80000300800 */
[----:B------:R0:W-:Y:S04]  /*10db0*/  STL [R1+0xe0], R6 ;  /* 0x0000e00601007387 */ /* 0x0001e80000100800 */
[----:B0-----:R-:W3:Y:S04]  /*10dc0*/  LDL.LU R6, [R1+0x1cc4] ;  /* 0x001cc40001067983 */ /* 0x001ee80000300800 */
[----:B------:R0:W-:Y:S04]  /*10dd0*/  STL [R1+0xdc], R27 ;  /* 0x0000dc1b01007387 */ /* 0x0001e80000100800 */
[----:B0-----:R-:W2:Y:S04]  /*10de0*/  LDL.LU R27, [R1+0x1cc0] ;  /* 0x001cc000011b7983 */ /* 0x001ea80000300800 */
        /* <DEDUP_REMOVED lines=39> */
[----:B0-----:R-:W3:Y:S04]  /*11060*/  LDL.LU R18, [R1+0x1c70] ;  /* 0x001c700001127983 */ /* 0x001ee80000300800 */
[----:B------:R0:W-:Y:S04]  /*11070*/  STL [R1+0x84], R8 ;  /* 0x0000840801007387 */ /* 0x0001e80000100800 */
[----:B0-----:R-:W3:Y:S04]  /*11080*/  LDL.LU R8, [R1+0x1c6c] ;  /* 0x001c6c0001087983 */ /* 0x001ee80000300800 */
[----:B------:R0:W-:Y:S04]  /*11090*/  STL [R1+0x7c], R15 ;  /* 0x00007c0f01007387 */ /* 0x0001e80000100800 */
[----:B0-----:R-:W3:Y:S04]  /*110a0*/  LDL.LU R15, [R1+0x1c68] ;  /* 0x001c6800010f7983 */ /* 0x001ee80000300800 */
[----:B------:R0:W-:Y:S04]  /*110b0*/  STL [R1+0x78], R10 ;  /* 0x0000780a01007387 */ /* 0x0001e80000100800 */
[----:B0-----:R-:W3:Y:S04]  /*110c0*/  LDL.LU R10, [R1+0x1c64] ;  /* 0x001c6400010a7983 */ /* 0x001ee80000300800 */
[----:B------:R0:W-:Y:S04]  /*110d0*/  STL [R1+0x74], R0 ;  /* 0x0000740001007387 */ /* 0x0001e80000100800 */
[----:B0-----:R-:W4:Y:S01]  /*110e0*/  LDL.LU R0, [R1+0x1c60] ;  /* 0x001c600001007983 */ /* 0x001f220000300800 */
[----:B------:R-:W-:-:S05]  /*110f0*/  SEL R12, R21, R12, !P3 ;  /* 0x0000000c150c7207 */ /* 0x000fca0005800000 */
[----:B------:R4:W-:Y:S01]  /*11100*/  STL [R1+0x70], R12 ;  /* 0x0000700c01007387 */ /* 0x0009e20000100800 */
[C---:B--2---:R-:W-:Y:S02]  /*11110*/  SEL R9, R21.reuse, R9, !P3 ;  /* 0x0000000915097207 */ /* 0x044fe40005800000 */
[C---:B---3--:R-:W-:Y:S02]  /*11120*/  SEL R10, R21.reuse, R10, !P3 ;  /* 0x0000000a150a7207 */ /* 0x048fe40005800000 */
[C---:B----4-:R-:W-:Y:S02]  /*11130*/  SEL R12, R21.reuse, R0, !P3 ;  /* 0x00000000150c7207 */ /* 0x050fe40005800000 */
[----:B------:R-:W5:Y:S04]  /*11140*/  LDL.LU R0, [R1+0x1c5c] ;  /* 0x001c5c0001007983 */ /* 0x000f680000300800 */
[----:B------:R0:W-:Y:S04]  /*11150*/  STL [R1+0x6c], R12 ;  /* 0x00006c0c01007387 */ /* 0x0001e80000100800 */
[----:B------:R1:W-:Y:S01]  /*11160*/  STL [R1+0x68], R10 ;  /* 0x0000680a01007387 */ /* 0x0003e20000100800 */
[----:B0-----:R-:W-:-:S02]  /*11170*/  SEL R12, R21, R15, !P3 ;  /* 0x0000000f150c7207 */ /* 0x001fc40005800000 */
[----:B-1----:R-:W-:-:S03]  /*11180*/  SEL R10, R21, R8, !P3 ;  /* 0x00000008150a7207 */ /* 0x002fc60005800000 */
[----:B------:R0:W-:Y:S01]  /*11190*/  STL [R1+0x64], R12 ;  /* 0x0000640c01007387 */ /* 0x0001e20000100800 */
[----:B------:R-:W-:-:S03]  /*111a0*/  SEL R8, R21, R18, !P3 ;  /* 0x0000001215087207 */ /* 0x000fc60005800000 */
[----:B------:R1:W-:Y:S04]  /*111b0*/  STL [R1+0x60], R10 ;  /* 0x0000600a01007387 */ /* 0x0003e80000100800 */
[----:B------:R2:W-:Y:S01]  /*111c0*/  STL [R1+0x5c], R8 ;  /* 0x00005c0801007387 */ /* 0x0005e20000100800 */
[----:B0-----:R-:W0:Y:S01]  /*111d0*/  LDC R12, c[0x0][0x3ac] ;  /* 0x0000eb00ff0c7b82 */ /* 0x001e220000000800 */
[C---:B-1----:R-:W-:Y:S02]  /*111e0*/  SEL R10, R21.reuse, R14, !P3 ;  /* 0x0000000e150a7207 */ /* 0x042fe40005800000 */
[----:B------:R1:W-:Y:S01]  /*111f0*/  STL [R1+0x58], R9 ;  /* 0x0000580901007387 */ /* 0x0003e20000100800 */
[----:B--2---:R-:W-:-:S03]  /*11200*/  SEL R8, R21, R17, !P3 ;  /* 0x0000001115087207 */ /* 0x004fc60005800000 */
[----:B------:R2:W-:Y:S01]  /*11210*/  STL [R1+0x54], R10 ;  /* 0x0000540a01007387 */ /* 0x0005e20000100800 */
[----:B-1----:R-:W-:-:S03]  /*11220*/  SEL R9, R21, R20, !P3 ;  /* 0x0000001415097207 */ /* 0x002fc60005800000 */
[----:B------:R1:W-:Y:S01]  /*11230*/  STL [R1+0x50], R8 ;  /* 0x0000500801007387 */ /* 0x0003e20000100800 */
[----:B--2---:R-:W-:-:S03]  /*11240*/  SEL R10, R21, R11, !P3 ;  /* 0x0000000b150a7207 */ /* 0x004fc60005800000 */
[----:B------:R2:W-:Y:S04]  /*11250*/  STL [R1+0x48], R9 ;  /* 0x0000480901007387 */ /* 0x0005e80000100800 */
[----:B------:R3:W-:Y:S01]  /*11260*/  STL [R1+0x44], R10 ;  /* 0x0000440a01007387 */ /* 0x0007e20000100800 */
[C---:B-1----:R-:W-:Y:S02]  /*11270*/  SEL R8, R21.reuse, R16, !P3 ;  /* 0x0000001015087207 */ /* 0x042fe40005800000 */
[----:B--2---:R-:W-:-:S03]  /*11280*/  SEL R9, R21, R13, !P3 ;  /* 0x0000000d15097207 */ /* 0x004fc60005800000 */
[----:B------:R-:W-:Y:S01]  /*11290*/  STL [R1+0x40], R8 ;  /* 0x0000400801007387 */ /* 0x000fe20000100800 */
[----:B---3--:R-:W-:-:S03]  /*112a0*/  SEL R10, R21, R19, !P3 ;  /* 0x00000013150a7207 */ /* 0x008fc60005800000 */
[----:B------:R-:W-:Y:S04]  /*112b0*/  STL [R1+0x38], R9 ;  /* 0x0000380901007387 */ /* 0x000fe80000100800 */
[----:B------:R1:W-:Y:S02]  /*112c0*/  STL [R1+0x34], R10 ;  /* 0x0000340a01007387 */ /* 0x0003e40000100800 */
[----:B-1----:R-:W1:Y:S01]  /*112d0*/  S2R R10, SR_TID.X ;  /* 0x00000000000a7919 */ /* 0x002e620000002100 */
[C---:B------:R-:W-:Y:S02]  /*112e0*/  SEL R8, R21.reuse, R22, !P3 ;  /* 0x0000001615087207 */ /* 0x040fe40005800000 */
[----:B------:R-:W-:-:S03]  /*112f0*/  SEL R9, R21, R23, !P3 ;  /* 0x0000001715097207 */ /* 0x000fc60005800000 */
[----:B------:R2:W-:Y:S04]  /*11300*/  STL [R1+0x30], R8 ;  /* 0x0000300801007387 */ /* 0x0005e80000100800 */
[----:B------:R3:W-:Y:S04]  /*11310*/  STL [R1+0x28], R9 ;  /* 0x0000280901007387 */ /* 0x0007e80000100800 */
[----:B------:R-:W4:Y:S01]  /*11320*/  LDL.LU R20, [R1+0x4c] ;  /* 0x00004c0001147983 */ /* 0x000f220000300800 */
[C---:B--2---:R-:W-:Y:S02]  /*11330*/  SEL R8, R21.reuse, R24, !P3 ;  /* 0x0000001815087207 */ /* 0x044fe40005800000 */
[----:B---3--:R-:W-:-:S03]  /*11340*/  SEL R9, R21, R25, !P3 ;  /* 0x0000001915097207 */ /* 0x008fc60005800000 */
[----:B------:R-:W-:Y:S04]  /*11350*/  STL [R1+0x24], R8 ;  /* 0x0000240801007387 */ /* 0x000fe80000100800 */
[----:B------:R2:W-:Y:S04]  /*11360*/  STL [R1+0x1c], R9 ;  /* 0x00001c0901007387 */ /* 0x0005e80000100800 */
[----:B------:R-:W3:Y:S01]  /*11370*/  LDL.LU R22, [R1+0x20] ;  /* 0x0000200001167983 */ /* 0x000ee20000300800 */
[----:B-1----:R-:W-:Y:S02]  /*11380*/  LOP3.LUT R10, R10, 0x3f, RZ, 0xc0, !PT ;  /* 0x0000003f0a0a7812 */ /* 0x002fe400078ec0ff */
[----:B--2---:R-:W-:-:S03]  /*11390*/  SEL R9, R21, R26, !P3 ;  /* 0x0000001a15097207 */ /* 0x004fc60005800000 */
[----:B0-----:R-:W-:Y:S02]  /*113a0*/  IMAD R10, R10, R12, RZ ;  /* 0x0000000c0a0a7224 */ /* 0x001fe400078e02ff */
[----:B------:R0:W-:Y:S02]  /*113b0*/  STL [R1+0x18], R9 ;  /* 0x0000180901007387 */ /* 0x0001e40000100800 */
[----:B------:R-:W-:Y:S01]  /*113c0*/  IMAD R15, R12, 0x40, R10 ;  /* 0x000000400c0f7824 */ /* 0x000fe200078e020a */
[----:B------:R-:W-:Y:S01]  /*113d0*/  LEA R12, P1, R10, UR14, 0x1 ;  /* 0x0000000e0a0c7c11 */ /* 0x000fe2000f8208ff */
[----:B------:R-:W2:Y:S01]  /*113e0*/  LDL.LU R23, [R1+0x14] ;  /* 0x0000140001177983 */ /* 0x000ea20000300800 */
[----:B0-----:R-:W-:-:S03]  /*113f0*/  SEL R9, R21, R27, !P3 ;  /* 0x0000001b15097207 */ /* 0x001fc60005800000 */
[----:B------:R-:W2:Y:S01]  /*11400*/  LDL.LU R21, [R1+0x80] ;  /* 0x0000800001157983 */ /* 0x000ea20000300800 */
[----:B------:R-:W-:-:S03]  /*11410*/  LEA.HI.X.SX32 R13, R10, UR15, 0x1, P1 ;  /* 0x0000000f0a0d7c11 */ /* 0x000fc600088f0eff */
[----:B------:R-:W-:Y:S01]  /*11420*/  STL [R1+0x10], R9 ;  /* 0x0000100901007387 */ /* 0x000fe20000100800 */
[----:B------:R-:W-:-:S03]  /*11430*/  LEA R14, P2, R15, UR14, 0x1 ;  /* 0x0000000e0f0e7c11 */ /* 0x000fc6000f8408ff */
[----:B------:R-:W3:Y:S04]  /*11440*/  LDL.LU R27, [R1+0x8] ;  /* 0x00000800011b7983 */ /* 0x000ee80000300800 */
[----:B------:R-:W3:Y:S04]  /*11450*/  LDL.LU R24, [R1+0x4] ;  /* 0x0000040001187983 */ /* 0x000ee80000300800 */
[----:B------:R-:W3:Y:S04]  /*11460*/  LDL.LU R25, [R1] ;  /* 0x0000000001197983 */ /* 0x000ee80000300800 */
[----:B------:R-:W3:Y:S04]  /*11470*/  LDL.LU R26, [R1+0xc] ;  /* 0x00000c00011a7983 */ /* 0x000ee80000300800 */
[----:B------:R-:W-:Y:S04]  /*11480*/  STL [R1+0x1b5c], R12 ;  /* 0x001b5c0c01007387 */ /* 0x000fe80000100800 */
[----:B------:R-:W-:Y:S04]  /*11490*/  STL [R1+0x1b58], R13 ;  /* 0x001b580d01007387 */ /* 0x000fe80000100800 */
[----:B------:R0:W-:Y:S04]  /*114a0*/  STL [R1+0x1c04], R14 ;  /* 0x001c040e01007387 */ /* 0x0001e80000100800 */
[----:B0-----:R-:W3:Y:S01]  /*114b0*/  LDL.LU R14, [R1+0x2c] ;  /* 0x00002c00010e7983 */ /* 0x001ee20000300800 */
[----:B------:R-:W-:Y:S01]  /*114c0*/  LEA.HI.X.SX32 R15, R15, UR15, 0x1, P2 ;  /* 0x0000000f0f0f7c11 */ /* 0x000fe200090f0eff */
[----:B------:R-:W-:-:S04]  /*114d0*/  IMAD R18, RZ, RZ, -UR6 ;  /* 0x80000006ff127e24 */ /* 0x000fc8000f8e02ff */
[----:B------:R0:W-:Y:S01]  /*114e0*/  STL [R1+0x1c00], R15 ;  /* 0x001c000f01007387 */ /* 0x0001e20000100800 */
[----:B------:R-:W-:-:S04]  /*114f0*/  IMAD R8, R18, 0x2, R7 ;  /* 0x0000000212087824 */ /* 0x000fc800078e0207 */
[----:B------:R-:W-:-:S04]  /*11500*/  IMAD R9, R18, 0x2, R8 ;  /* 0x0000000212097824 */ /* 0x000fc800078e0208 */
[----:B------:R-:W-:Y:S02]  /*11510*/  IMAD R11, R18, 0x2, R9 ;  /* 0x00000002120b7824 */ /* 0x000fe400078e0209 */
[----:B-----5:R-:W-:Y:S01]  /*11520*/  IMAD R17, R0, UR7, RZ ;  /* 0x0000000700117c24 */ /* 0x020fe2000f8e02ff */
[----:B------:R-:W1:Y:S01]  /*11530*/  LDCU UR7, c[0x0][0x3b0] ;  /* 0x00007600ff0777ac */ /* 0x000e620008000800 */
[----:B------:R-:W5:Y:S03]  /*11540*/  S2R R0, SR_TID.X ;  /* 0x0000000000007919 */ /* 0x000f660000002100 */
[----:B------:R-:W-:Y:S01]  /*11550*/  LEA R16, P0, R17, UR12, 0x1 ;  /* 0x0000000c11107c11 */ /* 0x000fe2000f8008ff */
[----:B------:R-:W-:Y:S01]  /*11560*/  IMAD R12, RZ, RZ, -UR6 ;  /* 0x80000006ff0c7e24 */ /* 0x000fe2000f8e02ff */
[----:B------:R-:W0:Y:S01]  /*11570*/  LDCU UR12, c[0x0][0x3a0] ;  /* 0x00007400ff0c77ac */ /* 0x000e220008000800 */
[----:B-----5:R-:W-:-:S04]  /*11580*/  SHF.R.U32.HI R0, RZ, 0x5, R0 ;  /* 0x00000005ff007819 */ /* 0x020fc80000011600 */
[----:B------:R-:W-:-:S04]  /*11590*/  SGXT.U32 R0, R0, 0x1 ;  /* 0x000000010000781a */ /* 0x000fc80000000000 */
[----:B0-----:R-:W-:-:S05]  /*115a0*/  LOP3.LUT R15, R0, 0x7e, RZ, 0xfc, !PT ;  /* 0x0000007e000f7812 */ /* 0x001fca00078efcff */
[----:B------:R-:W-:-:S05]  /*115b0*/  IMAD R15, R15, UR6, RZ ;  /* 0x000000060f0f7c24 */ /* 0x000fca000f8e02ff */
[----:B------:R-:W-:-:S05]  /*115c0*/  LEA R19, P3, R15, R16, 0x1 ;  /* 0x000000100f137211 */ /* 0x000fca00078608ff */
[----:B------:R2:W-:Y:S01]  /*115d0*/  STL [R1+0x197c], R19 ;  /* 0x00197c1301007387 */ /* 0x0005e20000100800 */
[----:B------:R-:W-:-:S04]  /*115e0*/  LEA.HI.X.SX32 R17, R17, UR13, 0x1, P0 ;  /* 0x0000000d11117c11 */ /* 0x000fc800080f0eff */
[----:B------:R-:W-:Y:S02]  /*115f0*/  LEA.HI.X.SX32 R15, R15, R17, 0x1, P3 ;  /* 0x000000110f0f7211 */ /* 0x000fe400018f0eff */
[----:B----4-:R-:W-:-:S05]  /*11600*/  LEA R18, P5, R20, R16, 0x1 ;  /* 0x0000001014127211 */ /* 0x010fca00078a08ff */
[----:B------:R-:W-:Y:S01]  /*11610*/  STL [R1+0x1980], R18 ;  /* 0x0019801201007387 */ /* 0x000fe20000100800 */
[----:B--2---:R-:W-:-:S05]  /*11620*/  LEA R19, P4, R21, R16, 0x1 ;  /* 0x0000001015137211 */ /* 0x004fca00078808ff */
[----:B------:R3:W-:Y:S01]  /*11630*/  STL [R1+0x1984], R19 ;  /* 0x0019841301007387 */ /* 0x0007e20000100800 */
[----:B------:R-:W-:Y:S02]  /*11640*/  LEA.HI.X.SX32 R21, R21, R17, 0x1, P4 ;  /* 0x0000001115157211 */ /* 0x000fe400020f0eff */
[----:B---3--:R-:W-:-:S05]  /*11650*/  LEA R19, P0, R14, R16, 0x1 ;  /* 0x000000100e137211 */ /* 0x008fca00078008ff */
[----:B------:R0:W-:Y:S02]  /*11660*/  STL [R1+0x1988], R19 ;  /* 0x0019881301007387 */ /* 0x0001e40000100800 */
[----:B0-----:R-:W-:-:S05]  /*11670*/  LEA R19, P1, R22, R16, 0x1 ;  /* 0x0000001016137211 */ /* 0x001fca00078208ff */
[----:B------:R0:W-:Y:S02]  /*11680*/  STL [R1+0x198c], R19 ;  /* 0x00198c1301007387 */ /* 0x0001e40000100800 */
[----:B0-----:R-:W-:-:S05]  /*11690*/  LEA R19, P2, R23, R16, 0x1 ;  /* 0x0000001017137211 */ /* 0x001fca00078408ff */
[----:B------:R-:W-:Y:S04]  /*116a0*/  STL [R1+0x1990], R19 ;  /* 0x0019901301007387 */ /* 0x000fe80000100800 */
[----:B------:R0:W-:Y:S02]  /*116b0*/  STL [R1+0x1974], R15 ;  /* 0x0019740f01007387 */ /* 0x0001e40000100800 */
[----:B0-----:R-:W-:-:S05]  /*116c0*/  LEA R15, P3, R27, R16, 0x1 ;  /* 0x000000101b0f7211 */ /* 0x001fca00078608ff */
[----:B------:R0:W-:Y:S02]  /*116d0*/  STL [R1+0x1978], R15 ;  /* 0x0019780f01007387 */ /* 0x0001e40000100800 */
[----:B0-----:R-:W-:-:S05]  /*116e0*/  LEA.HI.X.SX32 R15, R20, R17, 0x1, P5 ;  /* 0x00000011140f7211 */ /* 0x001fca00028f0eff */
[----:B------:R0:W-:Y:S02]  /*116f0*/  STL [R1+0x196c], R15 ;  /* 0x00196c0f01007387 */ /* 0x0001e40000100800 */
[----:B0-----:R-:W-:-:S05]  /*11700*/  LEA R15, P5, R24, R16, 0x1 ;  /* 0x00000010180f7211 */ /* 0x001fca00078a08ff */
[----:B------:R0:W-:Y:S04]  /*11710*/  STL [R1+0x1970], R15 ;  /* 0x0019700f01007387 */ /* 0x0001e80000100800 */
[----:B------:R-:W-:Y:S01]  /*11720*/  STL [R1+0x1964], R21 ;  /* 0x0019641501007387 */ /* 0x000fe20000100800 */
[----:B0-----:R-:W-:-:S05]  /*11730*/  LEA R15, P4, R25, R16, 0x1 ;  /* 0x00000010190f7211 */ /* 0x001fca00078808ff */
[----:B------:R0:W-:Y:S02]  /*11740*/  STL [R1+0x1968], R15 ;  /* 0x0019680f01007387 */ /* 0x0001e40000100800 */
[----:B0-----:R-:W-:Y:S02]  /*11750*/  LEA.HI.X.SX32 R15, R14, R17, 0x1, P0 ;  /* 0x000000110e0f7211 */ /* 0x001fe400000f0eff */
[----:B------:R-:W-:-:S03]  /*11760*/  LEA R14, P0, R26, R16, 0x1 ;  /* 0x000000101a0e7211 */ /* 0x000fc600078008ff */
[----:B------:R0:W-:Y:S04]  /*11770*/  STL [R1+0x195c], R15 ;  /* 0x00195c0f01007387 */ /* 0x0001e80000100800 */
[----:B------:R2:W-:Y:S01]  /*11780*/  STL [R1+0x1960], R14 ;  /* 0x0019600e01007387 */ /* 0x0005e20000100800 */
[----:B0-----:R-:W-:Y:S02]  /*11790*/  LEA.HI.X.SX32 R15, R22, R17, 0x1, P1 ;  /* 0x00000011160f7211 */ /* 0x001fe400008f0eff */
[----:B--2---:R-:W-:-:S03]  /*117a0*/  LEA R14, P1, R29, R16, 0x1 ;  /* 0x000000101d0e7211 */ /* 0x004fc600078208ff */
[----:B------:R0:W-:Y:S04]  /*117b0*/  STL [R1+0x1954], R15 ;  /* 0x0019540f01007387 */ /* 0x0001e80000100800 */
[----:B------:R2:W-:Y:S01]  /*117c0*/  STL [R1+0x1958], R14 ;  /* 0x0019580e01007387 */ /* 0x0005e20000100800 */
[-C--:B------:R-:W-:Y:S02]  /*117d0*/  LEA.HI.X.SX32 R27, R27, R17.reuse, 0x1, P3 ;  /* 0x000000111b1b7211 */ /* 0x080fe400018f0eff */
[----:B0-----:R-:W-:Y:S02]  /*117e0*/  LEA.HI.X.SX32 R15, R23, R17, 0x1, P2 ;  /* 0x00000011170f7211 */ /* 0x001fe400010f0eff */
[----:B--2---:R-:W-:-:S03]  /*117f0*/  LEA R14, P2, R28, R16, 0x1 ;  /* 0x000000101c0e7211 */ /* 0x004fc600078408ff */
[----:B------:R0:W-:Y:S04]  /*11800*/  STL [R1+0x194c], R15 ;  /* 0x00194c0f01007387 */ /* 0x0001e80000100800 */
[----:B------:R2:W-:Y:S01]  /*11810*/  STL [R1+0x1950], R14 ;  /* 0x0019500e01007387 */ /* 0x0005e20000100800 */
[----:B0-----:R-:W-:-:S03]  /*11820*/  LEA R15, P3, R4, R16, 0x1 ;  /* 0x00000010040f7211 */ /* 0x001fc600078608ff */
[----:B------:R0:W-:Y:S01]  /*11830*/  STL [R1+0x1944], R27 ;  /* 0x0019441b01007387 */ /* 0x0001e20000100800 */
[----:B--2---:R-:W-:-:S03]  /*11840*/  LEA.HI.X.SX32 R14, R24, R17, 0x1, P5 ;  /* 0x00000011180e7211 */ /* 0x004fc600028f0eff */
[----:B------:R2:W-:Y:S04]  /*11850*/  STL [R1+0x1948], R15 ;  /* 0x0019480f01007387 */ /* 0x0005e80000100800 */
[----:B------:R3:W-:Y:S01]  /*11860*/  STL [R1+0x193c], R14 ;  /* 0x00193c0e01007387 */ /* 0x0007e20000100800 */
[----:B0-----:R-:W-:Y:S02]  /*11870*/  LEA R27, P5, R2, R16, 0x1 ;  /* 0x00000010021b7211 */ /* 0x001fe400078a08ff */
[----:B--2---:R-:W-:-:S03]  /*11880*/  LEA.HI.X.SX32 R15, R25, R17, 0x1, P4 ;  /* 0x00000011190f7211 */ /* 0x004fc600020f0eff */
[----:B------:R-:W-:Y:S01]  /*11890*/  STL [R1+0x1940], R27 ;  /* 0x0019401b01007387 */ /* 0x000fe20000100800 */
[----:B---3--:R-:W-:-:S03]  /*118a0*/  LEA R14, P4, R3, R16, 0x1 ;  /* 0x00000010030e7211 */ /* 0x008fc600078808ff */
[----:B------:R0:W-:Y:S01]  /*118b0*/  STL [R1+0x1934], R15 ;  /* 0x0019340f01007387 */ /* 0x0001e20000100800 */
[----:B------:R-:W-:-:S03]  /*118c0*/  LEA.HI.X.SX32 R26, R26, R17, 0x1, P0 ;  /* 0x000000111a1a7211 */ /* 0x000fc600000f0eff */
[----:B------:R2:W-:Y:S01]  /*118d0*/  STL [R1+0x1938], R14 ;  /* 0x0019380e01007387 */ /* 0x0005e20000100800 */
[----:B0-----:R-:W-:-:S03]  /*118e0*/  LEA R15, P0, R5, R16, 0x1 ;  /* 0x00000010050f7211 */ /* 0x001fc600078008ff */
[----:B------:R-:W-:Y:S01]  /*118f0*/  STL [R1+0x192c], R26 ;  /* 0x00192c1a01007387 */ /* 0x000fe20000100800 */
[----:B--2---:R-:W-:-:S03]  /*11900*/  LEA.HI.X.SX32 R14, R29, R17, 0x1, P1 ;  /* 0x000000111d0e7211 */ /* 0x004fc600008f0eff */
[----:B------:R0:W-:Y:S01]  /*11910*/  STL [R1+0x1930], R15 ;  /* 0x0019300f01007387 */ /* 0x0001e20000100800 */
[----:B------:R-:W-:-:S03]  /*11920*/  LEA R27, P1, R6, R16, 0x1 ;  /* 0x00000010061b7211 */ /* 0x000fc600078208ff */
[----:B------:R2:W-:Y:S01]  /*11930*/  STL [R1+0x1924], R14 ;  /* 0x0019240e01007387 */ /* 0x0005e20000100800 */
[----:B0-----:R-:W-:-:S03]  /*11940*/  LEA.HI.X.SX32 R15, R28, R17, 0x1, P2 ;  /* 0x000000111c0f7211 */ /* 0x001fc600010f0eff */
[----:B------:R-:W-:Y:S01]  /*11950*/  STL [R1+0x1928], R27 ;  /* 0x0019281b01007387 */ /* 0x000fe20000100800 */
[----:B--2---:R-:W-:-:S03]  /*11960*/  LEA R14, P2, R7, R16, 0x1 ;  /* 0x00000010070e7211 */ /* 0x004fc600078408ff */
[----:B------:R0:W-:Y:S04]  /*11970*/  STL [R1+0x191c], R15 ;  /* 0x00191c0f01007387 */ /* 0x0001e80000100800 */
[----:B------:R2:W-:Y:S01]  /*11980*/  STL [R1+0x1920], R14 ;  /* 0x0019200e01007387 */ /* 0x0005e20000100800 */
[-C--:B0-----:R-:W-:Y:S02]  /*11990*/  LEA.HI.X.SX32 R15, R4, R17.reuse, 0x1, P3 ;  /* 0x00000011040f7211 */ /* 0x081fe400018f0eff */
[----:B------:R-:W-:Y:S02]  /*119a0*/  LEA.HI.X.SX32 R4, R2, R17, 0x1, P5 ;  /* 0x0000001102047211 */ /* 0x000fe400028f0eff */
[----:B--2---:R-:W-:Y:S01]  /*119b0*/  LEA R14, P3, R8, R16, 0x1 ;  /* 0x00000010080e7211 */ /* 0x004fe200078608ff */
[----:B------:R0:W-:Y:S04]  /*119c0*/  STL [R1+0x1914], R15 ;  /* 0x0019140f01007387 */ /* 0x0001e80000100800 */
[----:B------:R-:W-:Y:S01]  /*119d0*/  STL [R1+0x1918], R14 ;  /* 0x0019180e01007387 */ /* 0x000fe20000100800 */
[----:B------:R-:W-:-:S03]  /*119e0*/  IMAD R13, R0, UR6, RZ ;  /* 0x00000006000d7c24 */ /* 0x000fc6000f8e02ff */
[----:B------:R2:W-:Y:S01]  /*119f0*/  STL [R1+0x190c], R4 ;  /* 0x00190c0401007387 */ /* 0x0005e20000100800 */
[----:B0-----:R-:W-:Y:S02]  /*11a00*/  LEA R15, P5, R9, R16, 0x1 ;  /* 0x00000010090f7211 */ /* 0x001fe400078a08ff */
[----:B--2---:R-:W-:-:S03]  /*11a10*/  LEA.HI.X.SX32 R4, R3, R17, 0x1, P4 ;  /* 0x0000001103047211 */ /* 0x004fc600020f0eff */
[----:B------:R-:W-:Y:S01]  /*11a20*/  STL [R1+0x1910], R15 ;  /* 0x0019100f01007387 */ /* 0x000fe20000100800 */
[----:B------:R-:W-:-:S03]  /*11a30*/  LEA R14, P4, R11, R16, 0x1 ;  /* 0x000000100b0e7211 */ /* 0x000fc600078808ff */
[----:B------:R0:W-:Y:S01]  /*11a40*/  STL [R1+0x1904], R4 ;  /* 0x0019040401007387 */ /* 0x0001e20000100800 */
[----:B------:R-:W-:-:S03]  /*11a50*/  LEA.HI.X.SX32 R6, R6, R17, 0x1, P1 ;  /* 0x0000001106067211 */ /* 0x000fc600008f0eff */
[----:B------:R-:W-:Y:S01]  /*11a60*/  STL [R1+0x1908], R14 ;  /* 0x0019080e01007387 */ /* 0x000fe20000100800 */
[----:B0-----:R-:W-:Y:S02]  /*11a70*/  LEA.HI.X.SX32 R4, R5, R17, 0x1, P0 ;  /* 0x0000001105047211 */ /* 0x001fe400000f0eff */
[----:B------:R-:W-:-:S03]  /*11a80*/  LEA R5, P0, R13, R16, 0x1 ;  /* 0x000000100d057211 */ /* 0x000fc600078008ff */
[----:B------:R-:W-:Y:S01]  /*11a90*/  STL [R1+0x18fc], R4 ;  /* 0x0018fc0401007387 */ /* 0x000fe20000100800 */
[----:B------:R-:W-:-:S03]  /*11aa0*/  IMAD R10, R12, 0x2, R11 ;  /* 0x000000020c0a7824 */ /* 0x000fc600078e020b */
[----:B------:R0:W-:Y:S04]  /*11ab0*/  STL [R1+0x1900], R5 ;  /* 0x0019000501007387 */ /* 0x0001e80000100800 */
[----:B------:R2:W-:Y:S01]  /*11ac0*/  STL [R1+0x18f8], R6 ;  /* 0x0018f80601007387 */ /* 0x0005e20000100800 */
[----:B------:R-:W-:Y:S01]  /*11ad0*/  IMAD R0, R12, 0x2, R10 ;  /* 0x000000020c007824 */ /* 0x000fe200078e020a */
[-C--:B0-----:R-:W-:Y:S02]  /*11ae0*/  LEA.HI.X.SX32 R5, R7, R17.reuse, 0x1, P2 ;  /* 0x0000001107057211 */ /* 0x081fe400010f0eff */
[-C--:B------:R-:W-:Y:S02]  /*11af0*/  LEA.HI.X.SX32 R7, R9, R17.reuse, 0x1, P5 ;  /* 0x0000001109077211 */ /* 0x080fe400028f0eff */
[----:B--2---:R-:W-:Y:S01]  /*11b00*/  LEA.HI.X.SX32 R6, R8, R17, 0x1, P3 ;  /* 0x0000001108067211 */ /* 0x004fe200018f0eff */
[----:B------:R-:W-:Y:S01]  /*11b10*/  STL [R1+0x18f4], R5 ;  /* 0x0018f40501007387 */ /* 0x000fe20000100800 */
[----:B------:R-:W-:-:S03]  /*11b20*/  IMAD R18, R12, 0x2, R0 ;  /* 0x000000020c127824 */ /* 0x000fc600078e0200 */
[----:B------:R0:W-:Y:S01]  /*11b30*/  STL [R1+0x18f0], R6 ;  /* 0x0018f00601007387 */ /* 0x0001e20000100800 */
[----:B------:R-:W-:-:S03]  /*11b40*/  LEA R8, P2, R0, R16, 0x1 ;  /* 0x0000001000087211 */ /* 0x000fc600078408ff */
[----:B------:R2:W-:Y:S01]  /*11b50*/  STL [R1+0x18ec], R7 ;  /* 0x0018ec0701007387 */ /* 0x0005e20000100800 */
[----:B0-----:R-:W-:Y:S02]  /*11b60*/  LEA.HI.X.SX32 R6, R11, R17, 0x1, P4 ;  /* 0x000000110b067211 */ /* 0x001fe400020f0eff */
[----:B--2---:R-:W-:-:S03]  /*11b70*/  LEA R7, P1, R10, R16, 0x1 ;  /* 0x000000100a077211 */ /* 0x004fc600078208ff */
[----:B------:R-:W-:Y:S01]  /*11b80*/  STL [R1+0x18dc], R6 ;  /* 0x0018dc0601007387 */ /* 0x000fe20000100800 */
[----:B------:R-:W-:-:S03]  /*11b90*/  IMAD R19, R12, 0x2, R18 ;  /* 0x000000020c137824 */ /* 0x000fc600078e0212 */
[----:B------:R0:W-:Y:S01]  /*11ba0*/  STL [R1+0x18e0], R7 ;  /* 0x0018e00701007387 */ /* 0x0001e20000100800 */
[-C--:B------:R-:W-:Y:S01]  /*11bb0*/  LEA.HI.X.SX32 R9, R10, R17.reuse, 0x1, P1 ;  /* 0x000000110a097211 */ /* 0x080fe200008f0eff */
[----:B------:R-:W-:Y:S02]  /*11bc0*/  IMAD R20, R12, 0x2, R19 ;  /* 0x000000020c147824 */ /* 0x000fe400078e0213 */
[----:B------:R2:W-:Y:S01]  /*11bd0*/  STL [R1+0x18e4], R8 ;  /* 0x0018e40801007387 */ /* 0x0005e20000100800 */
[-C--:B0-----:R-:W-:Y:S02]  /*11be0*/  LEA.HI.X.SX32 R7, R13, R17.reuse, 0x1, P0 ;  /* 0x000000110d077211 */ /* 0x081fe400000f0eff */
[----:B--2---:R-:W-:-:S03]  /*11bf0*/  LEA.HI.X.SX32 R8, R0, R17, 0x1, P2 ;  /* 0x0000001100087211 */ /* 0x004fc600010f0eff */
[----:B------:R-:W-:Y:S01]  /*11c00*/  STL [R1+0x18e8], R7 ;  /* 0x0018e80701007387 */ /* 0x000fe20000100800 */
[----:B------:R-:W-:-:S03]  /*11c10*/  LEA R0, P0, R18, R16, 0x1 ;  /* 0x0000001012007211 */ /* 0x000fc600078008ff */
[----:B------:R0:W-:Y:S01]  /*11c20*/  STL [R1+0x18d8], R9 ;  /* 0x0018d80901007387 */ /* 0x0001e20000100800 */
[----:B------:R-:W-:-:S03]  /*11c30*/  IMAD R21, R12, 0x2, R20 ;  /* 0x000000020c157824 */ /* 0x000fc600078e0214 */
[----:B------:R2:W-:Y:S01]  /*11c40*/  STL [R1+0x18c8], R8 ;  /* 0x0018c80801007387 */ /* 0x0005e20000100800 */
[----:B0-----:R-:W-:-:S03]  /*11c50*/  LEA R9, P1, R19, R16, 0x1 ;  /* 0x0000001013097211 */ /* 0x001fc600078208ff */
[----:B------:R-:W-:Y:S01]  /*11c60*/  STL [R1+0x18cc], R0 ;  /* 0x0018cc0001007387 */ /* 0x000fe20000100800 */
[----:B--2---:R-:W-:-:S03]  /*11c70*/  LEA R8, P2, R20, R16, 0x1 ;  /* 0x0000001014087211 */ /* 0x004fc600078408ff */
[----:B------:R0:W-:Y:S01]  /*11c80*/  STL [R1+0x18d0], R9 ;  /* 0x0018d00901007387 */ /* 0x0001e20000100800 */
[----:B------:R-:W-:-:S03]  /*11c90*/  IMAD R22, R12, 0x2, R21 ;  /* 0x000000020c167824 */ /* 0x000fc600078e0215 */
[----:B------:R2:W-:Y:S01]  /*11ca0*/  STL [R1+0x18d4], R8 ;  /* 0x0018d40801007387 */ /* 0x0005e20000100800 */
[-C--:B------:R-:W-:Y:S01]  /*11cb0*/  LEA.HI.X.SX32 R10, R20, R17.reuse, 0x1, P2 ;  /* 0x00000011140a7211 */ /* 0x080fe200010f0eff */
[----:B------:R-:W-:Y:S01]  /*11cc0*/  IMAD R23, R12, 0x2, R22 ;  /* 0x000000020c177824 */ /* 0x000fe200078e0216 */
[-C--:B0-----:R-:W-:Y:S02]  /*11cd0*/  LEA.HI.X.SX32 R9, R18, R17.reuse, 0x1, P0 ;  /* 0x0000001112097211 */ /* 0x081fe400000f0eff */
[----:B--2---:R-:W-:-:S03]  /*11ce0*/  LEA.HI.X.SX32 R8, R19, R17, 0x1, P1 ;  /* 0x0000001113087211 */ /* 0x004fc600008f0eff */
[----:B------:R-:W-:Y:S01]  /*11cf0*/  STL [R1+0x18c4], R9 ;  /* 0x0018c40901007387 */ /* 0x000fe20000100800 */
[----:B------:R-:W-:-:S03]  /*11d00*/  LEA R11, P2, R23, R16, 0x1 ;  /* 0x00000010170b7211 */ /* 0x000fc600078408ff */
[----:B------:R0:W-:Y:S01]  /*11d10*/  STL [R1+0x18c0], R8 ;  /* 0x0018c00801007387 */ /* 0x0001e20000100800 */
[----:B------:R-:W-:-:S03]  /*11d20*/  IMAD R24, R12, 0x2, R23 ;  /* 0x000000020c187824 */ /* 0x000fc600078e0217 */
[----:B------:R2:W-:Y:S01]  /*11d30*/  STL [R1+0x18b0], R10 ;  /* 0x0018b00a01007387 */ /* 0x0005e20000100800 */
[-C--:B0-----:R-:W-:Y:S02]  /*11d40*/  LEA R8, P0, R21, R16.reuse, 0x1 ;  /* 0x0000001015087211 */ /* 0x081fe400078008ff */
[----:B--2---:R-:W-:-:S03]  /*11d50*/  LEA R10, P1, R22, R16, 0x1 ;  /* 0x00000010160a7211 */ /* 0x004fc600078208ff */
[----:B------:R-:W-:Y:S01]  /*11d60*/  STL [R1+0x18b4], R8 ;  /* 0x0018b40801007387 */ /* 0x000fe20000100800 */
[----:B------:R-:W-:-:S03]  /*11d70*/  IMAD R25, R12, 0x2, R24 ;  /* 0x000000020c197824 */ /* 0x000fc600078e0218 */
[----:B------:R0:W-:Y:S01]  /*11d80*/  STL [R1+0x18b8], R10 ;  /* 0x0018b80a01007387 */ /* 0x0001e20000100800 */
[----:B------:R-:W-:-:S03]  /*11d90*/  LEA.HI.X.SX32 R13, R23, R17, 0x1, P2 ;  /* 0x00000011170d7211 */ /* 0x000fc600010f0eff */
[----:B------:R2:W-:Y:S01]  /*11da0*/  STL [R1+0x18bc], R11 ;  /* 0x0018bc0b01007387 */ /* 0x0005e20000100800 */
[----:B------:R-:W-:Y:S01]  /*11db0*/  IMAD R26, R12, 0x2, R25 ;  /* 0x000000020c1a7824 */ /* 0x000fe200078e0219 */
[-C--:B0-----:R-:W-:Y:S02]  /*11dc0*/  LEA.HI.X.SX32 R10, R21, R17.reuse, 0x1, P0 ;  /* 0x00000011150a7211 */ /* 0x081fe400000f0eff */
[----:B--2---:R-:W-:-:S03]  /*11dd0*/  LEA.HI.X.SX32 R11, R22, R17, 0x1, P1 ;  /* 0x00000011160b7211 */ /* 0x004fc600008f0eff */
[----:B------:R-:W-:Y:S01]  /*11de0*/  STL [R1+0x18ac], R10 ;  /* 0x0018ac0a01007387 */ /* 0x000fe20000100800 */
[C---:B------:R-:W-:Y:S01]  /*11df0*/  IMAD R27, R12.reuse, 0x2, R26 ;  /* 0x000000020c1b7824 */ /* 0x040fe200078e021a */
[-C--:B------:R-:W-:Y:S02]  /*11e00*/  LEA R14, P1, R25, R16.reuse, 0x1 ;  /* 0x00000010190e7211 */ /* 0x080fe400078208ff */
[----:B------:R0:W-:Y:S04]  /*11e10*/  STL [R1+0x18a8], R11 ;  /* 0x0018a80b01007387 */ /* 0x0001e80000100800 */
[----:B------:R2:W-:Y:S01]  /*11e20*/  STL [R1+0x1898], R13 ;  /* 0x0018980d01007387 */ /* 0x0005e20000100800 */
[----:B------:R-:W-:Y:S01]  /*11e30*/  IMAD R2, R12, 0x2, R27 ;  /* 0x000000020c027824 */ /* 0x000fe200078e021b */
[----:B0-----:R-:W-:-:S02]  /*11e40*/  LEA R11, P0, R24, R16, 0x1 ;  /* 0x00000010180b7211 */ /* 0x001fc400078008ff */
[----:B--2---:R-:W-:-:S03]  /*11e50*/  LEA R13, P2, R26, R16, 0x1 ;  /* 0x000000101a0d7211 */ /* 0x004fc600078408ff */
[----:B------:R-:W-:Y:S01]  /*11e60*/  STL [R1+0x189c], R11 ;  /* 0x00189c0b01007387 */ /* 0x000fe20000100800 */
[----:B------:R-:W-:-:S03]  /*11e70*/  LEA.HI.X.SX32 R15, R24, R17, 0x1, P0 ;  /* 0x00000011180f7211 */ /* 0x000fc600000f0eff */
[----:B------:R0:W-:Y:S01]  /*11e80*/  STL [R1+0x18a0], R14 ;  /* 0x0018a00e01007387 */ /* 0x0001e20000100800 */
[----:B------:R-:W-:-:S03]  /*11e90*/  IMAD R3, R12, 0x2, R2 ;  /* 0x000000020c037824 */ /* 0x000fc600078e0202 */
[----:B------:R2:W-:Y:S01]  /*11ea0*/  STL [R1+0x18a4], R13 ;  /* 0x0018a40d01007387 */ /* 0x0005e20000100800 */
[----:B0-----:R-:W-:-:S03]  /*11eb0*/  LEA.HI.X.SX32 R14, R25, R17, 0x1, P1 ;  /* 0x00000011190e7211 */ /* 0x001fc600008f0eff */
[----:B------:R0:W-:Y:S01]  /*11ec0*/  STL [R1+0x1894], R15 ;  /* 0x0018940f01007387 */ /* 0x0001e20000100800 */
[----:B--2---:R-:W-:-:S03]  /*11ed0*/  LEA.HI.X.SX32 R13, R26, R17, 0x1, P2 ;  /* 0x000000111a0d7211 */ /* 0x004fc600010f0eff */
[----:B------:R2:W-:Y:S01]  /*11ee0*/  STL [R1+0x1890], R14 ;  /* 0x0018900e01007387 */ /* 0x0005e20000100800 */
[----:B------:R-:W-:-:S03]  /*11ef0*/  IMAD R4, R12, 0x2, R3 ;  /* 0x000000020c047824 */ /* 0x000fc600078e0203 */
[----:B------:R3:W-:Y:S01]  /*11f00*/  STL [R1+0x1880], R13 ;  /* 0x0018800d01007387 */ /* 0x0007e20000100800 */
[-C--:B0-----:R-:W-:Y:S02]  /*11f10*/  LEA R15, P0, R27, R16.reuse, 0x1 ;  /* 0x000000101b0f7211 */ /* 0x081fe400078008ff */
[----:B--2---:R-:W-:-:S03]  /*11f20*/  LEA R14, P1, R2, R16, 0x1 ;  /* 0x00000010020e7211 */ /* 0x004fc600078208ff */
[----:B------:R-:W-:Y:S01]  /*11f30*/  STL [R1+0x1884], R15 ;  /* 0x0018840f01007387 */ /* 0x000fe20000100800 */
[----:B---3--:R-:W-:-:S03]  /*11f40*/  LEA R13, P2, R3, R16, 0x1 ;  /* 0x00000010030d7211 */ /* 0x008fc600078408ff */
[----:B------:R0:W-:Y:S01]  /*11f50*/  STL [R1+0x1888], R14 ;  /* 0x0018880e01007387 */ /* 0x0001e20000100800 */
[----:B------:R-:W-:-:S03]  /*11f60*/  IMAD R5, R12, 0x2, R4 ;  /* 0x000000020c057824 */ /* 0x000fc600078e0204 */
[----:B------:R2:W-:Y:S01]  /*11f70*/  STL [R1+0x188c], R13 ;  /* 0x00188c0d01007387 */ /* 0x0005e20000100800 */
[----:B------:R-:W-:Y:S01]  /*11f80*/  IMAD R6, R12, 0x2, R5 ;  /* 0x000000020c067824 */ /* 0x000fe200078e0205 */
[-C--:B0-----:R-:W-:Y:S02]  /*11f90*/  LEA.HI.X.SX32 R14, R27, R17.reuse, 0x1, P0 ;  /* 0x000000111b0e7211 */ /* 0x081fe400000f0eff */
[-C--:B--2---:R-:W-:Y:S02]  /*11fa0*/  LEA.HI.X.SX32 R13, R2, R17.reuse, 0x1, P1 ;  /* 0x00000011020d7211 */ /* 0x084fe400008f0eff */
[----:B------:R-:W-:Y:S01]  /*11fb0*/  LEA.HI.X.SX32 R2, R3, R17, 0x1, P2 ;  /* 0x0000001103027211 */ /* 0x000fe200010f0eff */
[----:B------:R0:W-:Y:S01]  /*11fc0*/  STL [R1+0x187c], R14 ;  /* 0x00187c0e01007387 */ /* 0x0001e20000100800 */
[----:B------:R-:W-:-:S03]  /*11fd0*/  IMAD R7, R12, 0x2, R6 ;  /* 0x000000020c077824 */ /* 0x000fc600078e0206 */
[----:B------:R2:W-:Y:S04]  /*11fe0*/  STL [R1+0x1878], R13 ;  /* 0x0018780d01007387 */ /* 0x0005e80000100800 */
[----:B------:R3:W-:Y:S01]  /*11ff0*/  STL [R1+0x1868], R2 ;  /* 0x0018680201007387 */ /* 0x0007e20000100800 */
[-C--:B0-----:R-:W-:Y:S02]  /*12000*/  LEA R14, P0, R4, R16.reuse, 0x1 ;  /* 0x00000010040e7211 */ /* 0x081fe400078008ff */
[----:B--2---:R-:W-:-:S03]  /*12010*/  LEA R13, P1, R5, R16, 0x1 ;  /* 0x00000010050d7211 */ /* 0x004fc600078208ff */
[----:B------:R-:W-:Y:S01]  /*12020*/  STL [R1+0x186c], R14 ;  /* 0x00186c0e01007387 */ /* 0x000fe20000100800 */
[----:B---3--:R-:W-:Y:S01]  /*12030*/  LEA R2, P2, R6, R16, 0x1 ;  /* 0x0000001006027211 */ /* 0x008fe200078408ff */
[C---:B------:R-:W-:Y:S02]  /*12040*/  IMAD R0, R12.reuse, 0x2, R7 ;  /* 0x000000020c007824 */ /* 0x040fe400078e0207 */
[----:B------:R0:W-:Y:S04]  /*12050*/  STL [R1+0x1870], R13 ;  /* 0x0018700d01007387 */ /* 0x0001e80000100800 */
[----:B------:R2:W-:Y:S01]  /*12060*/  STL [R1+0x1874], R2 ;  /* 0x0018740201007387 */ /* 0x0005e20000100800 */
[----:B------:R-:W-:Y:S01]  /*12070*/  IMAD R9, R12, 0x2, R0 ;  /* 0x000000020c097824 */ /* 0x000fe200078e0200 */
[----:B0-----:R-:W-:-:S02]  /*12080*/  LEA.HI.X.SX32 R13, R4, R17, 0x1, P0 ;  /* 0x00000011040d7211 */ /* 0x001fc400000f0eff */
[-C--:B------:R-:W-:Y:S02]  /*12090*/  LEA.HI.X.SX32 R4, R5, R17.reuse, 0x1, P1 ;  /* 0x0000001105047211 */ /* 0x080fe400008f0eff */
[----:B--2---:R-:W-:Y:S01]  /*120a0*/  LEA.HI.X.SX32 R2, R6, R17, 0x1, P2 ;  /* 0x0000001106027211 */ /* 0x004fe200010f0eff */
        /* <DEDUP_REMOVED lines=11> */
[----:B------:R-:W-:Y:S01]  /*12160*/  IMAD R11, R12, 0x2, R10 ;  /* 0x000000020c0b7824 */ /* 0x000fe200078e020a */
[-C--:B0-----:R-:W-:Y:S02]  /*12170*/  LEA.HI.X.SX32 R4, R7, R17.reuse, 0x1, P0 ;  /* 0x0000001107047211 */ /* 0x081fe400000f0eff */
[----:B--2---:R-:W-:-:S03]  /*12180*/  LEA.HI.X.SX32 R2, R0, R17, 0x1, P1 ;  /* 0x0000001100027211 */ /* 0x004fc600008f0eff */
[----:B------:R-:W-:Y:S01]  /*12190*/  STL [R1+0x184c], R4 ;  /* 0x00184c0401007387 */ /* 0x000fe20000100800 */
[----:B------:R-:W-:-:S03]  /*121a0*/  LEA.HI.X.SX32 R0, R9, R17, 0x1, P2 ;  /* 0x0000001109007211 */ /* 0x000fc600010f0eff */
[----:B------:R0:W-:Y:S01]  /*121b0*/  STL [R1+0x1848], R2 ;  /* 0x0018480201007387 */ /* 0x0001e20000100800 */
[-C--:B------:R-:W-:Y:S01]  /*121c0*/  LEA R7, P1, R10, R16.reuse, 0x1 ;  /* 0x000000100a077211 */ /* 0x080fe200078208ff */
[----:B------:R-:W-:Y:S02]  /*121d0*/  IMAD R20, R12, 0x2, R11 ;  /* 0x000000020c147824 */ /* 0x000fe400078e020b */
[----:B------:R2:W-:Y:S01]  /*121e0*/  STL [R1+0x1838], R0 ;  /* 0x0018380001007387 */ /* 0x0005e20000100800 */
[-C--:B0-----:R-:W-:Y:S01]  /*121f0*/  LEA R2, P0, R8, R16.reuse, 0x1 ;  /* 0x0000001008027211 */ /* 0x081fe200078008ff */
[----:B------:R-:W-:Y:S01]  /*12200*/  IMAD R18, R12, 0x2, R20 ;  /* 0x000000020c127824 */ /* 0x000fe200078e0214 */
[----:B--2---:R-:W-:-:S03]  /*12210*/  LEA R0, P2, R11, R16, 0x1 ;  /* 0x000000100b007211 */ /* 0x004fc600078408ff */
[----:B------:R-:W-:Y:S01]  /*12220*/  STL [R1+0x183c], R2 ;  /* 0x00183c0201007387 */ /* 0x000fe20000100800 */
[----:B------:R-:W-:-:S03]  /*12230*/  LEA.HI.X.SX32 R8, R8, R17, 0x1, P0 ;  /* 0x0000001108087211 */ /* 0x000fc600000f0eff */
[----:B------:R0:W-:Y:S01]  /*12240*/  STL [R1+0x1840], R7 ;  /* 0x0018400701007387 */ /* 0x0001e20000100800 */
[----:B------:R-:W-:-:S03]  /*12250*/  IMAD R3, R12, 0x2, R18 ;  /* 0x000000020c037824 */ /* 0x000fc600078e0212 */
[----:B------:R2:W-:Y:S01]  /*12260*/  STL [R1+0x1844], R0 ;  /* 0x0018440001007387 */ /* 0x0005e20000100800 */
[----:B0-----:R-:W-:-:S03]  /*12270*/  LEA.HI.X.SX32 R7, R10, R17, 0x1, P1 ;  /* 0x000000110a077211 */ /* 0x001fc600008f0eff */
[----:B------:R-:W-:Y:S01]  /*12280*/  STL [R1+0x1834], R8 ;  /* 0x0018340801007387 */ /* 0x000fe20000100800 */
[----:B--2---:R-:W-:-:S03]  /*12290*/  LEA.HI.X.SX32 R0, R11, R17, 0x1, P2 ;  /* 0x000000110b007211 */ /* 0x004fc600010f0eff */
[----:B------:R0:W-:Y:S01]  /*122a0*/  STL [R1+0x1830], R7 ;  /* 0x0018300701007387 */ /* 0x0001e20000100800 */
[-C--:B------:R-:W-:Y:S01]  /*122b0*/  LEA R9, P1, R18, R16.reuse, 0x1 ;  /* 0x0000001012097211 */ /* 0x080fe200078208ff */
[----:B------:R-:W-:Y:S02]  /*122c0*/  IMAD R19, R12, 0x2, R3 ;  /* 0x000000020c137824 */ /* 0x000fe400078e0203 */
[----:B------:R2:W-:Y:S01]  /*122d0*/  STL [R1+0x1820], R0 ;  /* 0x0018200001007387 */ /* 0x0005e20000100800 */
[-C--:B0-----:R-:W-:Y:S02]  /*122e0*/  LEA R7, P0, R20, R16.reuse, 0x1 ;  /* 0x0000001014077211 */ /* 0x081fe400078008ff */
[----:B--2---:R-:W-:-:S03]  /*122f0*/  LEA R0, P2, R3, R16, 0x1 ;  /* 0x0000001003007211 */ /* 0x004fc600078408ff */
[----:B------:R-:W-:Y:S01]  /*12300*/  STL [R1+0x1824], R7 ;  /* 0x0018240701007387 */ /* 0x000fe20000100800 */
[----:B------:R-:W-:Y:S01]  /*12310*/  IMAD R6, R12, 0x2, R19 ;  /* 0x000000020c067824 */ /* 0x000fe200078e0213 */
[----:B------:R-:W-:Y:S02]  /*12320*/  LEA.HI.X.SX32 R10, R20, R17, 0x1, P0 ;  /* 0x00000011140a7211 */ /* 0x000fe400000f0eff */
[----:B------:R0:W-:Y:S04]  /*12330*/  STL [R1+0x1828], R9 ;  /* 0x0018280901007387 */ /* 0x0001e80000100800 */
[----:B------:R2:W-:Y:S01]  /*12340*/  STL [R1+0x182c], R0 ;  /* 0x00182c0001007387 */ /* 0x0005e20000100800 */
[----:B------:R-:W-:-:S03]  /*12350*/  IMAD R5, R12, 0x2, R6 ;  /* 0x000000020c057824 */ /* 0x000fc600078e0206 */
[----:B------:R3:W-:Y:S01]  /*12360*/  STL [R1+0x181c], R10 ;  /* 0x00181c0a01007387 */ /* 0x0007e20000100800 */
[-C--:B0-----:R-:W-:Y:S02]  /*12370*/  LEA.HI.X.SX32 R9, R3, R17.reuse, 0x1, P2 ;  /* 0x0000001103097211 */ /* 0x081fe400010f0eff */
[----:B--2---:R-:W-:-:S05]  /*12380*/  LEA.HI.X.SX32 R0, R18, R17, 0x1, P1 ;  /* 0x0000001112007211 */ /* 0x004fca00008f0eff */
[----:B------:R0:W-:Y:S01]  /*12390*/  STL [R1+0x1818], R0 ;  /* 0x0018180001007387 */ /* 0x0001e20000100800 */
[----:B---3--:R-:W-:-:S03]  /*123a0*/  LEA R10, P1, R6, R16, 0x1 ;  /* 0x00000010060a7211 */ /* 0x008fc600078208ff */
[----:B------:R2:W-:Y:S01]  /*123b0*/  STL [R1+0x17b4], R9 ;  /* 0x0017b40901007387 */ /* 0x0005e20000100800 */
[----:B------:R-:W-:Y:S01]  /*123c0*/  IMAD R4, R12, 0x2, R5 ;  /* 0x000000020c047824 */ /* 0x000fe200078e0205 */
[-C--:B0-----:R-:W-:Y:S02]  /*123d0*/  LEA R0, P0, R19, R16.reuse, 0x1 ;  /* 0x0000001013007211 */ /* 0x081fe400078008ff */
[----:B--2---:R-:W-:-:S03]  /*123e0*/  LEA R9, P2, R5, R16, 0x1 ;  /* 0x0000001005097211 */ /* 0x004fc600078408ff */
[----:B------:R-:W-:Y:S01]  /*123f0*/  STL [R1+0x180c], R0 ;  /* 0x00180c0001007387 */ /* 0x000fe20000100800 */
[-C--:B------:R-:W-:Y:S01]  /*12400*/  LEA.HI.X.SX32 R11, R19, R17.reuse, 0x1, P0 ;  /* 0x00000011130b7211 */ /* 0x080fe200000f0eff */
[C---:B------:R-:W-:Y:S02]  /*12410*/  IMAD R2, R12.reuse, 0x2, R4 ;  /* 0x000000020c027824 */ /* 0x040fe400078e0204 */
[----:B------:R0:W-:Y:S04]  /*12420*/  STL [R1+0x1810], R10 ;  /* 0x0018100a01007387 */ /* 0x0001e80000100800 */
[----:B------:R2:W-:Y:S01]  /*12430*/  STL [R1+0x1814], R9 ;  /* 0x0018140901007387 */ /* 0x0005e20000100800 */
[----:B------:R-:W-:Y:S01]  /*12440*/  IMAD R8, R12, 0x2, R2 ;  /* 0x000000020c087824 */ /* 0x000fe200078e0202 */
[----:B0-----:R-:W-:-:S02]  /*12450*/  LEA.HI.X.SX32 R10, R6, R17, 0x1, P1 ;  /* 0x00000011060a7211 */ /* 0x001fc400008f0eff */
[----:B------:R-:W-:Y:S01]  /*12460*/  STL [R1+0x17b8], R11 ;  /* 0x0017b80b01007387 */ /* 0x000fe20000100800 */
[----:B--2---:R-:W-:-:S03]  /*12470*/  LEA.HI.X.SX32 R9, R5, R17, 0x1, P2 ;  /* 0x0000001105097211 */ /* 0x004fc600010f0eff */
[----:B------:R-:W-:Y:S01]  /*12480*/  STL [R1+0x17bc], R10 ;  /* 0x0017bc0a01007387 */ /* 0x000fe20000100800 */
[----:B------:R-:W-:-:S03]  /*12490*/  LEA R5, P0, R4, R16, 0x1 ;  /* 0x0000001004057211 */ /* 0x000fc600078008ff */
[----:B------:R0:W-:Y:S01]  /*124a0*/  STL [R1+0x17c0], R9 ;  /* 0x0017c00901007387 */ /* 0x0001e20000100800 */
[----:B------:R-:W-:-:S03]  /*124b0*/  IMAD R7, R12, 0x2, R8 ;  /* 0x000000020c077824 */ /* 0x000fc600078e0208 */
[----:B------:R-:W-:Y:S01]  /*124c0*/  STL [R1+0x17c8], R5 ;  /* 0x0017c80501007387 */ /* 0x000fe20000100800 */
[-C--:B0-----:R-:W-:Y:S01]  /*124d0*/  LEA R9, P1, R2, R16.reuse, 0x1 ;  /* 0x0000001002097211 */ /* 0x081fe200078208ff */
[----:B------:R-:W-:Y:S01]  /*124e0*/  IMAD R3, R12, 0x2, R7 ;  /* 0x000000020c037824 */ /* 0x000fe200078e0207 */
[----:B------:R-:W-:-:S03]  /*124f0*/  LEA R10, P2, R8, R16, 0x1 ;  /* 0x00000010080a7211 */ /* 0x000fc600078408ff */
[----:B------:R0:W-:Y:S01]  /*12500*/  STL [R1+0x17d0], R9 ;  /* 0x0017d00901007387 */ /* 0x0001e20000100800 */
[-C--:B------:R-:W-:Y:S01]  /*12510*/  LEA.HI.X.SX32 R8, R8, R17.reuse, 0x1, P2 ;  /* 0x0000001108087211 */ /* 0x080fe200010f0eff */
[----:B------:R-:W-:Y:S02]  /*12520*/  IMAD R0, R12, 0x2, R3 ;  /* 0x000000020c007824 */ /* 0x000fe400078e0203 */
[----:B------:R-:W-:Y:S01]  /*12530*/  STL [R1+0x17d8], R10 ;  /* 0x0017d80a01007387 */ /* 0x000fe20000100800 */
[-C--:B0-----:R-:W-:Y:S02]  /*12540*/  LEA.HI.X.SX32 R9, R4, R17.reuse, 0x1, P0 ;  /* 0x0000001104097211 */ /* 0x081fe400000f0eff */
[----:B------:R-:W-:-:S03]  /*12550*/  LEA.HI.X.SX32 R4, R2, R17, 0x1, P1 ;  /* 0x0000001102047211 */ /* 0x000fc600008f0eff */
[----:B------:R0:W-:Y:S04]  /*12560*/  STL [R1+0x17c4], R9 ;  /* 0x0017c40901007387 */ /* 0x0001e80000100800 */
[----:B------:R2:W-:Y:S04]  /*12570*/  STL [R1+0x17cc], R4 ;  /* 0x0017cc0401007387 */ /* 0x0005e80000100800 */
[----:B------:R3:W-:Y:S01]  /*12580*/  STL [R1+0x17d4], R8 ;  /* 0x0017d40801007387 */ /* 0x0007e20000100800 */
[-C--:B0-----:R-:W-:Y:S02]  /*12590*/  LEA R9, P1, R3, R16.reuse, 0x1 ;  /* 0x0000001003097211 */ /* 0x081fe400078208ff */
[----:B--2---:R-:W-:-:S02]  /*125a0*/  LEA R4, P0, R7, R16, 0x1 ;  /* 0x0000001007047211 */ /* 0x004fc400078008ff */
[----:B---3--:R-:W-:-:S03]  /*125b0*/  LEA R8, P2, R0, R16, 0x1 ;  /* 0x0000001000087211 */ /* 0x008fc600078408ff */
[----:B------:R-:W-:Y:S01]  /*125c0*/  STL [R1+0x17e0], R4 ;  /* 0x0017e00401007387 */ /* 0x000fe20000100800 */
[-C--:B------:R-:W-:Y:S02]  /*125d0*/  LEA.HI.X.SX32 R7, R7, R17.reuse, 0x1, P0 ;  /* 0x0000001107077211 */ /* 0x080fe400000f0eff */
[-C--:B------:R-:W-:Y:S01]  /*125e0*/  LEA.HI.X.SX32 R3, R3, R17.reuse, 0x1, P1 ;  /* 0x0000001103037211 */ /* 0x080fe200008f0eff */
[----:B------:R-:W-:Y:S01]  /*125f0*/  STL [R1+0x17f4], R9 ;  /* 0x0017f40901007387 */ /* 0x000fe20000100800 */
[----:B------:R-:W-:Y:S01]  /*12600*/  IMAD R6, R12, 0x2, R0 ;  /* 0x000000020c067824 */ /* 0x000fe200078e0200 */
[----:B------:R-:W-:Y:S02]  /*12610*/  LEA.HI.X.SX32 R0, R0, R17, 0x1, P2 ;  /* 0x0000001100007211 */ /* 0x000fe400010f0eff */
[----:B------:R-:W-:Y:S04]  /*12620*/  STL [R1+0x1808], R8 ;  /* 0x0018080801007387 */ /* 0x000fe80000100800 */
[----:B------:R-:W1:Y:S01]  /*12630*/  LDL.LU R26, [R1+0x430] ;  /* 0x00043000011a7983 */ /* 0x000e620000300800 */
[----:B------:R-:W-:-:S03]  /*12640*/  IMAD R5, R12, 0x2, R6 ;  /* 0x000000020c057824 */ /* 0x000fc600078e0206 */
[----:B------:R0:W-:Y:S04]  /*12650*/  STL [R1+0x17dc], R7 ;  /* 0x0017dc0701007387 */ /* 0x0001e80000100800 */
[----:B------:R-:W2:Y:S04]  /*12660*/  LDL.LU R25, [R1+0x42c] ;  /* 0x00042c0001197983 */ /* 0x000ea80000300800 */
[----:B------:R-:W-:Y:S04]  /*12670*/  STL [R1+0x17e4], R3 ;  /* 0x0017e40301007387 */ /* 0x000fe80000100800 */
[----:B------:R-:W3:Y:S01]  /*12680*/  LDL.LU R28, [R1+0x428] ;  /* 0x00042800011c7983 */ /* 0x000ee20000300800 */
[----:B------:R-:W-:-:S03]  /*12690*/  IMAD R2, R12, 0x2, R5 ;  /* 0x000000020c027824 */ /* 0x000fc600078e0205 */
[----:B------:R-:W4:Y:S01]  /*126a0*/  LDL.LU R24, [R1+0x424] ;  /* 0x0004240001187983 */ /* 0x000f220000300800 */
[----:B0-----:R-:W-:-:S03]  /*126b0*/  LEA R7, P1, R5, R16, 0x1 ;  /* 0x0000001005077211 */ /* 0x001fc600078208ff */
[----:B------:R0:W-:Y:S04]  /*126c0*/  STL [R1+0x17f8], R0 ;  /* 0x0017f80001007387 */ /* 0x0001e80000100800 */
[----:B------:R-:W5:Y:S01]  /*126d0*/  LDL.LU R23, [R1+0x420] ;  /* 0x0004200001177983 */ /* 0x000f620000300800 */
[----:B0-----:R-:W-:-:S05]  /*126e0*/  LEA R0, P0, R6, R16, 0x1 ;  /* 0x0000001006007211 */ /* 0x001fca00078008ff */
[----:B------:R0:W-:Y:S04]  /*126f0*/  STL [R1+0x17fc], R0 ;  /* 0x0017fc0001007387 */ /* 0x0001e80000100800 */
[----:B------:R-:W5:Y:S04]  /*12700*/  LDL.LU R22, [R1+0x41c] ;  /* 0x00041c0001167983 */ /* 0x000f680000300800 */
[----:B------:R0:W-:Y:S02]  /*12710*/  STL [R1+0x1800], R7 ;  /* 0x0018000701007387 */ /* 0x0001e40000100800 */
[----:B0-----:R-:W-:-:S02]  /*12720*/  LEA R0, P2, R2, R16, 0x1 ;  /* 0x0000001002007211 */ /* 0x001fc400078408ff */
[----:B------:R-:W5:Y:S04]  /*12730*/  LDL.LU R21, [R1+0x418] ;  /* 0x0004180001157983 */ /* 0x000f680000300800 */
[----:B------:R-:W5:Y:S01]  /*12740*/  LDL.LU R29, [R1+0x414] ;  /* 0x00041400011d7983 */ /* 0x000f620000300800 */
[----:B------:R-:W-:-:S03]  /*12750*/  LEA.HI.X.SX32 R7, R6, R17, 0x1, P0 ;  /* 0x0000001106077211 */ /* 0x000fc600000f0eff */
[----:B------:R0:W-:Y:S04]  /*12760*/  STL [R1+0x1804], R0 ;  /* 0x0018040001007387 */ /* 0x0001e80000100800 */
[----:B------:R-:W5:Y:S04]  /*12770*/  LDL.LU R15, [R1+0x410] ;  /* 0x00041000010f7983 */ /* 0x000f680000300800 */
[----:B------:R-:W-:Y:S04]  /*12780*/  STL [R1+0x17e8], R7 ;  /* 0x0017e80701007387 */ /* 0x000fe80000100800 */
[----:B------:R-:W5:Y:S01]  /*12790*/  LDL.LU R14, [R1+0x40c] ;  /* 0x00040c00010e7983 */ /* 0x000f620000300800 */
[----:B------:R-:W-:Y:S01]  /*127a0*/  IMAD R4, R12, 0x2, R2 ;  /* 0x000000020c047824 */ /* 0x000fe200078e0202 */
[----:B------:R-:W-:-:S03]  /*127b0*/  LEA.HI.X.SX32 R6, R5, R17, 0x1, P1 ;  /* 0x0000001105067211 */ /* 0x000fc600008f0eff */
[----:B------:R-:W-:Y:S01]  /*127c0*/  IMAD R3, R12, 0x2, R4 ;  /* 0x000000020c037824 */ /* 0x000fe200078e0204 */
[----:B------:R-:W-:Y:S01]  /*127d0*/  LEA.HI.X.SX32 R5, R2, R17, 0x1, P2 ;  /* 0x0000001102057211 */ /* 0x000fe200010f0eff */
[----:B------:R0:W-:Y:S02]  /*127e0*/  STL [R1+0x17ec], R6 ;  /* 0x0017ec0601007387 */ /* 0x0001e40000100800 */
[C---:B0-----:R-:W-:Y:S02]  /*127f0*/  IMAD R0, R12.reuse, 0x2, R3 ;  /* 0x000000020c007824 */ /* 0x041fe400078e0203 */
[----:B------:R0:W-:Y:S02]  /*12800*/  STL [R1+0x17f0], R5 ;  /* 0x0017f00501007387 */ /* 0x0001e40000100800 */
[----:B------:R-:W-:Y:S02]  /*12810*/  IMAD R2, R12, 0x2, R0 ;  /* 0x000000020c027824 */ /* 0x000fe400078e0200 */
[----:B------:R-:W5:Y:S01]  /*12820*/  LDL.LU R13, [R1+0x408] ;  /* 0x00040800010d7983 */ /* 0x000f620000300800 */
[----:B------:R-:W-:-:S02]  /*12830*/  LEA R6, P0, R4, R16, 0x1 ;  /* 0x0000001004067211 */ /* 0x000fc400078008ff */
[----:B0-----:R-:W-:-:S03]  /*12840*/  LEA R5, P1, R3, R16, 0x1 ;  /* 0x0000001003057211 */ /* 0x001fc600078208ff */
[----:B------:R0:W-:Y:S01]  /*12850*/  STL [R1+0x17a8], R6 ;  /* 0x0017a80601007387 */ /* 0x0001e20000100800 */
[----:B------:R-:W-:-:S03]  /*12860*/  LEA R7, P2, R0, R16, 0x1 ;  /* 0x0000001000077211 */ /* 0x000fc600078408ff */
[----:B------:R-:W5:Y:S04]  /*12870*/  LDL.LU R12, [R1+0x404] ;  /* 0x00040400010c7983 */ /* 0x000f680000300800 */
[----:B------:R0:W-:Y:S02]  /*12880*/  STL [R1+0x17ac], R5 ;  /* 0x0017ac0501007387 */ /* 0x0001e40000100800 */
[----:B0-----:R-:W-:Y:S02]  /*12890*/  LEA R6, P3, R2, R16, 0x1 ;  /* 0x0000001002067211 */ /* 0x001fe400078608ff */
[----:B------:R-:W-:Y:S01]  /*128a0*/  STL [R1+0x17b0], R7 ;  /* 0x0017b00701007387 */ /* 0x000fe20000100800 */
[-C--:B------:R-:W-:Y:S02]  /*128b0*/  LEA.HI.X.SX32 R5, R4, R17.reuse, 0x1, P0 ;  /* 0x0000001104057211 */ /* 0x080fe400000f0eff */
[----:B------:R-:W-:-:S02]  /*128c0*/  LEA.HI.X.SX32 R4, R3, R17, 0x1, P1 ;  /* 0x0000001103047211 */ /* 0x000fc400008f0eff */
[-C--:B------:R-:W-:Y:S01]  /*128d0*/  LEA.HI.X.SX32 R3, R0, R17.reuse, 0x1, P2 ;  /* 0x0000001100037211 */ /* 0x080fe200010f0eff */
[----:B------:R-:W-:Y:S01]  /*128e0*/  STL [R1+0x17a4], R6 ;  /* 0x0017a40601007387 */ /* 0x000fe20000100800 */
[----:B------:R-:W-:-:S03]  /*128f0*/  LEA.HI.X.SX32 R0, R2, R17, 0x1, P3 ;  /* 0x0000001102007211 */ /* 0x000fc600018f0eff */
[----:B------:R-:W-:Y:S04]  /*12900*/  STL [R1+0x1798], R5 ;  /* 0x0017980501007387 */ /* 0x000fe80000100800 */
[----:B------:R-:W-:Y:S04]  /*12910*/  STL [R1+0x179c], R4 ;  /* 0x00179c0401007387 */ /* 0x000fe80000100800 */
[----:B------:R-:W-:Y:S01]  /*12920*/  STL [R1+0x17a0], R3 ;  /* 0x0017a00301007387 */ /* 0x000fe20000100800 */
[----:B-1----:R-:W-:-:S05]  /*12930*/  IMAD R16, R26, UR7, RZ ;  /* 0x000000071a107c24 */ /* 0x002fca000f8e02ff */
[----:B------:R-:W-:Y:S01]  /*12940*/  STL [R1+0x1c08], R16 ;  /* 0x001c081001007387 */ /* 0x000fe20000100800 */
[----:B--2---:R-:W-:-:S03]  /*12950*/  IMAD R17, R25, UR7, RZ ;  /* 0x0000000719117c24 */ /* 0x004fc6000f8e02ff */
[----:B------:R-:W-:Y:S01]  /*12960*/  STL [R1+0x1794], R0 ;  /* 0x0017940001007387 */ /* 0x000fe20000100800 */
[----:B---3--:R-:W-:-:S03]  /*12970*/  IMAD R28, R28, UR7, RZ ;  /* 0x000000071c1c7c24 */ /* 0x008fc6000f8e02ff */
[----:B------:R-:W-:Y:S01]  /*12980*/  STL [R1+0x1c0c], R17 ;  /* 0x001c0c1101007387 */ /* 0x000fe20000100800 */
[----:B----4-:R-:W-:-:S03]  /*12990*/  IMAD R26, R24, UR7, RZ ;  /* 0x00000007181a7c24 */ /* 0x010fc6000f8e02ff */
[----:B------:R-:W-:Y:S01]  /*129a0*/  STL [R1+0x1c10], R28 ;  /* 0x001c101c01007387 */ /* 0x000fe20000100800 */
[----:B-----5:R-:W-:-:S03]  /*129b0*/  IMAD R18, R23, UR7, RZ ;  /* 0x0000000717127c24 */ /* 0x020fc6000f8e02ff */
[----:B------:R-:W-:Y:S04]  /*129c0*/  STL [R1+0x1c14], R26 ;  /* 0x001c141a01007387 */ /* 0x000fe80000100800 */
[----:B------:R-:W-:Y:S01]  /*129d0*/  STL [R1+0x1c18], R18 ;  /* 0x001c181201007387 */ /* 0x000fe20000100800 */
[----:B------:R-:W-:Y:S02]  /*129e0*/  IMAD R19, R22, UR7, RZ ;  /* 0x0000000716137c24 */ /* 0x000fe4000f8e02ff */
[----:B------:R-:W-:-:S03]  /*129f0*/  IMAD R20, R21, UR7, RZ ;  /* 0x0000000715147c24 */ /* 0x000fc6000f8e02ff */
[----:B------:R-:W-:Y:S01]  /*12a00*/  STL [R1+0x1c1c], R19 ;  /* 0x001c1c1301007387 */ /* 0x000fe20000100800 */
[----:B------:R-:W-:-:S03]  /*12a10*/  IMAD R21, R29, UR7, RZ ;  /* 0x000000071d157c24 */ /* 0x000fc6000f8e02ff */
[----:B------:R-:W-:Y:S01]  /*12a20*/  STL [R1+0x1c20], R20 ;  /* 0x001c201401007387 */ /* 0x000fe20000100800 */
[----:B------:R-:W-:-:S03]  /*12a30*/  IMAD R22, R15, UR7, RZ ;  /* 0x000000070f167c24 */ /* 0x000fc6000f8e02ff */
[----:B------:R-:W-:Y:S01]  /*12a40*/  STL [R1+0x1c24], R21 ;  /* 0x001c241501007387 */ /* 0x000fe20000100800 */
[----:B------:R-:W-:-:S03]  /*12a50*/  IMAD R24, R14, UR7, RZ ;  /* 0x000000070e187c24 */ /* 0x000fc6000f8e02ff */
[----:B------:R-:W-:Y:S04]  /*12a60*/  STL [R1+0x1c28], R22 ;  /* 0x001c281601007387 */ /* 0x000fe80000100800 */
[----:B------:R0:W-:Y:S04]  /*12a70*/  STL [R1+0x1c2c], R24 ;  /* 0x001c2c1801007387 */ /* 0x0001e80000100800 */
[----:B0-----:R-:W2:Y:S01]  /*12a80*/  LDL.LU R24, [R1+0x3fc] ;  /* 0x0003fc0001187983 */ /* 0x001ea20000300800 */
[----:B------:R-:W-:-:S03]  /*12a90*/  IMAD R0, R12, UR7, RZ ;  /* 0x000000070c007c24 */ /* 0x000fc6000f8e02ff */
[----:B--2---:R0:W-:Y:S04]  /*12aa0*/  STL [R1+0x1c58], R24 ;  /* 0x001c581801007387 */ /* 0x0041e80000100800 */
[----:B0-----:R-:W2:Y:S04]  /*12ab0*/  LDL.LU R24, [R1+0x400] ;  /* 0x0004000001187983 */ /* 0x001ea80000300800 */
[----:B------:R-:W3:Y:S04]  /*12ac0*/  LDL.LU R22, [R1+0x3f8] ;  /* 0x0003f80001167983 */ /* 0x000ee80000300800 */
[----:B------:R-:W4:Y:S04]  /*12ad0*/  LDL.LU R21, [R1+0x3f4] ;  /* 0x0003f40001157983 */ /* 0x000f280000300800 */
[----:B------:R0:W-:Y:S04]  /*12ae0*/  STL [R1+0xb8], R0 ;  /* 0x0000b80001007387 */ /* 0x0001e80000100800 */
[----:B------:R-:W5:Y:S04]  /*12af0*/  LDL.LU R20, [R1+0x3f0] ;  /* 0x0003f00001147983 */ /* 0x000f680000300800 */
[----:B------:R-:W3:Y:S04]  /*12b00*/  LDL.LU R19, [R1+0x3ec] ;  /* 0x0003ec0001137983 */ /* 0x000ee80000300800 */
[----:B------:R-:W3:Y:S04]  /*12b10*/  LDL.LU R18, [R1+0x3e8] ;  /* 0x0003e80001127983 */ /* 0x000ee80000300800 */
        /* <DEDUP_REMOVED lines=16> */
[----:B------:R-:W-:-:S03]  /*12c20*/  IMAD R10, R13, UR7, RZ ;  /* 0x000000070d0a7c24 */ /* 0x000fc6000f8e02ff */
[----:B------:R-:W3:Y:S04]  /*12c30*/  LDL.LU R23, [R1+0x3a4] ;  /* 0x0003a40001177983 */ /* 0x000ee80000300800 */
[----:B------:R-:W3:Y:S04]  /*12c40*/  LDL.LU R29, [R1+0x3a0] ;  /* 0x0003a000011d7983 */ /* 0x000ee80000300800 */
[----:B------:R-:W3:Y:S04]  /*12c50*/  LDL.LU R15, [R1+0x39c] ;  /* 0x00039c00010f7983 */ /* 0x000ee80000300800 */
[----:B------:R-:W3:Y:S04]  /*12c60*/  LDL.LU R14, [R1+0x398] ;  /* 0x00039800010e7983 */ /* 0x000ee80000300800 */
[----:B------:R-:W3:Y:S04]  /*12c70*/  LDL.LU R13, [R1+0x394] ;  /* 0x00039400010d7983 */ /* 0x000ee80000300800 */
[----:B------:R-:W3:Y:S01]  /*12c80*/  LDL.LU R12, [R1+0x390] ;  /* 0x00039000010c7983 */ /* 0x000ee20000300800 */
[----:B--2---:R-:W-:-:S05]  /*12c90*/  IMAD R24, R24, UR7, RZ ;  /* 0x0000000718187c24 */ /* 0x004fca000f8e02ff */
[----:B------:R0:W-:Y:S04]  /*12ca0*/  STL [R1+0x408], R24 ;  /* 0x0004081801007387 */ /* 0x0001e80000100800 */
[----:B0-----:R-:W2:Y:S04]  /*12cb0*/  LDL.LU R24, [R1+0x1c58] ;  /* 0x001c580001187983 */ /* 0x001ea80000300800 */
[----:B------:R-:W-:Y:S04]  /*12cc0*/  STL [R1+0x80], R10 ;  /* 0x0000800a01007387 */ /* 0x000fe80000100800 */
[----:B------:R3:W-:Y:S01]  /*12cd0*/  STL [R1+0x1c30], R10 ;  /* 0x001c300a01007387 */ /* 0x0007e20000100800 */
[----:B----4-:R-:W-:-:S02]  /*12ce0*/  IMAD R21, R21, UR7, RZ ;  /* 0x0000000715157c24 */ /* 0x010fc4000f8e02ff */
[----:B-----5:R-:W-:Y:S02]  /*12cf0*/  IMAD R20, R20, UR7, RZ ;  /* 0x0000000714147c24 */ /* 0x020fe4000f8e02ff */
[----:B---3--:R-:W-:Y:S02]  /*12d00*/  IMAD R10, R22, UR7, RZ ;  /* 0x00000007160a7c24 */ /* 0x008fe4000f8e02ff */
[----:B------:R-:W-:Y:S02]  /*12d10*/  IMAD R17, R17, UR7, RZ ;  /* 0x0000000711117c24 */ /* 0x000fe4000f8e02ff */
[----:B------:R-:W-:Y:S02]  /*12d20*/  IMAD R16, R16, UR7, RZ ;  /* 0x0000000710107c24 */ /* 0x000fe4000f8e02ff */
[----:B--2---:R-:W-:-:S05]  /*12d30*/  IMAD R24, R24, UR7, RZ ;  /* 0x0000000718187c24 */ /* 0x004fca000f8e02ff */
[----:B------:R-:W-:Y:S04]  /*12d40*/  STL [R1+0x3fc], R24 ;  /* 0x0003fc1801007387 */ /* 0x000fe80000100800 */
[----:B------:R0:W-:Y:S04]  /*12d50*/  STL [R1+0x3f8], R10 ;  /* 0x0003f80a01007387 */ /* 0x0001e80000100800 */
[----:B------:R-:W-:Y:S01]  /*12d60*/  STL [R1+0x40c], R21 ;  /* 0x00040c1501007387 */ /* 0x000fe20000100800 */
[----:B0-----:R-:W-:-:S03]  /*12d70*/  IMAD R10, R19, UR7, RZ ;  /* 0x00000007130a7c24 */ /* 0x001fc6000f8e02ff */
[----:B------:R-:W-:Y:S01]  /*12d80*/  STL [R1+0x420], R20 ;  /* 0x0004201401007387 */ /* 0x000fe20000100800 */
[----:B------:R-:W-:Y:S02]  /*12d90*/  IMAD R19, R18, UR7, RZ ;  /* 0x0000000712137c24 */ /* 0x000fe4000f8e02ff */
[----:B------:R-:W-:Y:S01]  /*12da0*/  IMAD R18, R26, UR7, RZ ;  /* 0x000000071a127c24 */ /* 0x000fe2000f8e02ff */
[----:B------:R0:W-:Y:S04]  /*12db0*/  STL [R1+0x424], R10 ;  /* 0x0004240a01007387 */ /* 0x0001e80000100800 */
[----:B------:R-:W-:Y:S01]  /*12dc0*/  STL [R1+0x438], R19 ;  /* 0x0004381301007387 */ /* 0x000fe20000100800 */
[----:B0-----:R-:W-:-:S03]  /*12dd0*/  IMAD R10, R28, UR7, RZ ;  /* 0x000000071c0a7c24 */ /* 0x001fc6000f8e02ff */
[----:B------:R-:W-:Y:S04]  /*12de0*/  STL [R1+0x3e4], R18 ;  /* 0x0003e41201007387 */ /* 0x000fe80000100800 */
[----:B------:R0:W-:Y:S04]  /*12df0*/  STL [R1+0x3e0], R10 ;  /* 0x0003e00a01007387 */ /* 0x0001e80000100800 */
[----:B------:R-:W-:Y:S01]  /*12e00*/  STL [R1+0x43c], R17 ;  /* 0x00043c1101007387 */ /* 0x000fe20000100800 */
[----:B0-----:R-:W-:Y:S02]  /*12e10*/  IMAD R10, R2, UR7, RZ ;  /* 0x00000007020a7c24 */ /* 0x001fe4000f8e02ff */
[----:B------:R-:W-:-:S02]  /*12e20*/  IMAD R2, R0, UR7, RZ ;  /* 0x0000000700027c24 */ /* 0x000fc4000f8e02ff */
[----:B------:R-:W-:Y:S01]  /*12e30*/  IMAD R0, R3, UR7, RZ ;  /* 0x0000000703007c24 */ /* 0x000fe2000f8e02ff */
[----:B------:R-:W-:Y:S01]  /*12e40*/  STL [R1+0x448], R16 ;  /* 0x0004481001007387 */ /* 0x000fe20000100800 */
[----:B------:R-:W-:-:S03]  /*12e50*/  IMAD R3, R4, UR7, RZ ;  /* 0x0000000704037c24 */ /* 0x000fc6000f8e02ff */
[----:B------:R-:W-:Y:S04]  /*12e60*/  STL [R1+0x3d4], R10 ;  /* 0x0003d40a01007387 */ /* 0x000fe80000100800 */
[----:B------:R0:W-:Y:S04]  /*12e70*/  STL [R1+0x3d0], R2 ;  /* 0x0003d00201007387 */ /* 0x0001e80000100800 */
[----:B------:R1:W-:Y:S04]  /*12e80*/  STL [R1+0x44c], R0 ;  /* 0x00044c0001007387 */ /* 0x0003e80000100800 */
[----:B------:R2:W-:Y:S01]  /*12e90*/  STL [R1+0x460], R3 ;  /* 0x0004600301007387 */ /* 0x0005e20000100800 */
[----:B0-----:R-:W-:-:S02]  /*12ea0*/  IMAD R2, R5, UR7, RZ ;  /* 0x0000000705027c24 */ /* 0x001fc4000f8e02ff */
[----:B-1----:R-:W-:-:S03]  /*12eb0*/  IMAD R0, R6, UR7, RZ ;  /* 0x0000000706007c24 */ /* 0x002fc6000f8e02ff */
[----:B------:R0:W-:Y:S01]  /*12ec0*/  STL [R1+0x464], R2 ;  /* 0x0004640201007387 */ /* 0x0001e20000100800 */
[----:B--2---:R-:W-:-:S03]  /*12ed0*/  IMAD R3, R7, UR7, RZ ;  /* 0x0000000707037c24 */ /* 0x004fc6000f8e02ff */
[----:B------:R1:W-:Y:S04]  /*12ee0*/  STL [R1+0x470], R0 ;  /* 0x0004700001007387 */ /* 0x0003e80000100800 */
[----:B------:R2:W-:Y:S01]  /*12ef0*/  STL [R1+0x3bc], R3 ;  /* 0x0003bc0301007387 */ /* 0x0005e20000100800 */
[----:B0-----:R-:W-:Y:S02]  /*12f00*/  IMAD R2, R8, UR7, RZ ;  /* 0x0000000708027c24 */ /* 0x001fe4000f8e02ff */
        /* <DEDUP_REMOVED lines=16> */
[----:B------:R-:W-:Y:S04]  /*13010*/  STL [R1+0x4b0], R3 ;  /* 0x0004b00301007387 */ /* 0x000fe80000100800 */
[----:B------:R-:W2:Y:S01]  /*13020*/  LDL.LU R10, [R1+0x384] ;  /* 0x00038400010a7983 */ /* 0x000ea20000300800 */
[----:B0-----:R-:W-:Y:S02]  /*13030*/  IMAD R2, R13, UR7, RZ ;  /* 0x000000070d027c24 */ /* 0x001fe4000f8e02ff */
[----:B-1----:R-:W-:-:S03]  /*13040*/  IMAD R0, R12, UR7, RZ ;  /* 0x000000070c007c24 */ /* 0x002fc6000f8e02ff */
[----:B------:R-:W-:Y:S04]  /*13050*/  STL [R1+0x394], R2 ;  /* 0x0003940201007387 */ /* 0x000fe80000100800 */
[----:B--2---:R0:W-:Y:S04]  /*13060*/  STL [R1+0x1c50], R10 ;  /* 0x001c500a01007387 */ /* 0x0041e80000100800 */
[----:B------:R-:W-:Y:S04]  /*13070*/  STL [R1+0x390], R0 ;  /* 0x0003900001007387 */ /* 0x000fe80000100800 */
[----:B0-----:R-:W2:Y:S04]  /*13080*/  LDL.LU R10, [R1+0x388] ;  /* 0x00038800010a7983 */ /* 0x001ea80000300800 */
[----:B--2---:R0:W-:Y:S04]  /*13090*/  STL [R1+0x1c54], R10 ;  /* 0x001c540a01007387 */ /* 0x0041e80000100800 */
[----:B0-----:R-:W2:Y:S04]  /*130a0*/  LDL.LU R10, [R1+0x38c] ;  /* 0x00038c00010a7983 */ /* 0x001ea80000300800 */
[----:B------:R-:W3:Y:S04]  /*130b0*/  LDL.LU R24, [R1+0x380] ;  /* 0x0003800001187983 */ /* 0x000ee80000300800 */
[----:B------:R-:W4:Y:S04]  /*130c0*/  LDL.LU R22, [R1+0x37c] ;  /* 0x00037c0001167983 */ /* 0x000f280000300800 */
        /* <DEDUP_REMOVED lines=28> */
[----:B0-----:R-:W2:Y:S02]  /*13290*/  LDL.LU R10, [R1+0x1c54] ;  /* 0x001c5400010a7983 */ /* 0x001ea40000300800 */
[----:B--2---:R-:W-:-:S05]  /*132a0*/  IMAD R10, R10, UR7, RZ ;  /* 0x000000070a0a7c24 */ /* 0x004fca000f8e02ff */
[----:B------:R0:W-:Y:S04]  /*132b0*/  STL [R1+0x4c8], R10 ;  /* 0x0004c80a01007387 */ /* 0x0001e80000100800 */
[----:B0-----:R-:W2:Y:S01]  /*132c0*/  LDL.LU R10, [R1+0x1c50] ;  /* 0x001c5000010a7983 */ /* 0x001ea20000300800 */
[----:B---3--:R-:W-:Y:S02]  /*132d0*/  IMAD R24, R24, UR7, RZ ;  /* 0x0000000718187c24 */ /* 0x008fe4000f8e02ff */
[----:B-----5:R-:W-:Y:S02]  /*132e0*/  IMAD R21, R21, UR7, RZ ;  /* 0x0000000715157c24 */ /* 0x020fe4000f8e02ff */
[----:B------:R-:W-:Y:S02]  /*132f0*/  IMAD R20, R20, UR7, RZ ;  /* 0x0000000714147c24 */ /* 0x000fe4000f8e02ff */
[----:B------:R-:W-:-:S02]  /*13300*/  IMAD R17, R17, UR7, RZ ;  /* 0x0000000711117c24 */ /* 0x000fc4000f8e02ff */
[----:B------:R-:W-:Y:S02]  /*13310*/  IMAD R16, R16, UR7, RZ ;  /* 0x0000000710107c24 */ /* 0x000fe4000f8e02ff */
[----:B--2---:R-:W-:-:S05]  /*13320*/  IMAD R10, R10, UR7, RZ ;  /* 0x000000070a0a7c24 */ /* 0x004fca000f8e02ff */
[----:B------:R4:W-:Y:S04]  /*13330*/  STL [R1+0x4cc], R10 ;  /* 0x0004cc0a01007387 */ /* 0x0009e80000100800 */
[----:B------:R-:W-:Y:S01]  /*13340*/  STL [R1+0x4d8], R24 ;  /* 0x0004d81801007387 */ /* 0x000fe20000100800 */
[----:B----4-:R-:W-:-:S05]  /*13350*/  IMAD R10, R22, UR7, RZ ;  /* 0x00000007160a7c24 */ /* 0x010fca000f8e02ff */
        /* <DEDUP_REMOVED lines=304> */
[----:B------:R-:W-:Y:S01]  /*14660*/  IMAD R2, R0, UR7, RZ ;  /* 0x0000000700027c24 */ /* 0x000fe2000f8e02ff */
[----:B------:R-:W-:Y:S01]  /*14670*/  STL [R1+0x808], R16 ;  /* 0x0008081001007387 */ /* 0x000fe20000100800 */
[----:B------:R-:W-:-:S02]  /*14680*/  IMAD R0, R3, UR7, RZ ;  /* 0x0000000703007c24 */ /* 0x000fc4000f8e02ff */
[----:B------:R-:W-:Y:S01]  /*14690*/  IMAD R3, R4, UR7, RZ ;  /* 0x0000000704037c24 */ /* 0x000fe2000f8e02ff */
[----:B------:R-:W-:Y:S04]  /*146a0*/  STL [R1+0x80c], R10 ;  /* 0x00080c0a01007387 */ /* 0x000fe80000100800 */
[----:B------:R0:W-:Y:S04]  /*146b0*/  STL [R1+0x810], R2 ;  /* 0x0008100201007387 */ /* 0x0001e80000100800 */
[----:B------:R1:W-:Y:S01]  /*146c0*/  STL [R1+0x814], R0 ;  /* 0x0008140001007387 */ /* 0x0003e20000100800 */
[----:B0-----:R-:W-:-:S03]  /*146d0*/  IMAD R2, R5, UR7, RZ ;  /* 0x0000000705027c24 */ /* 0x001fc6000f8e02ff */
[----:B------:R0:W-:Y:S01]  /*146e0*/  STL [R1+0x818], R3 ;  /* 0x0008180301007387 */ /* 0x0001e20000100800 */
[----:B-1----:R-:W-:-:S03]  /*146f0*/  IMAD R0, R6, UR7, RZ ;  /* 0x0000000706007c24 */ /* 0x002fc6000f8e02ff */
[----:B------:R1:W-:Y:S01]  /*14700*/  STL [R1+0x81c], R2 ;  /* 0x00081c0201007387 */ /* 0x0003e20000100800 */
[----:B0-----:R-:W-:-:S03]  /*14710*/  IMAD R3, R7, UR7, RZ ;  /* 0x0000000707037c24 */ /* 0x001fc6000f8e02ff */
[----:B------:R0:W-:Y:S01]  /*14720*/  STL [R1+0x820], R0 ;  /* 0x0008200001007387 */ /* 0x0001e20000100800 */
[----:B-1----:R-:W-:-:S03]  /*14730*/  IMAD R2, R8, UR7, RZ ;  /* 0x0000000708027c24 */ /* 0x002fc6000f8e02ff */
        /* <DEDUP_REMOVED lines=18> */
[----:B------:R-:W-:Y:S04]  /*14860*/  STL [R1+0x848], R3 ;  /* 0x0008480301007387 */ /* 0x000fe80000100800 */
[----:B------:R-:W2:Y:S04]  /*14870*/  LDL.LU R13, [R1+0x194] ;  /* 0x00019400010d7983 */ /* 0x000ea80000300800 */
[----:B------:R-:W-:Y:S04]  /*14880*/  STL [R1+0x84c], R2 ;  /* 0x00084c0201007387 */ /* 0x000fe80000100800 */
[----:B------:R-:W3:Y:S01]  /*14890*/  LDL.LU R10, [R1+0x18c] ;  /* 0x00018c00010a7983 */ /* 0x000ee20000300800 */
[----:B0-----:R-:W-:-:S05]  /*148a0*/  IMAD R0, R12, UR7, RZ ;  /* 0x000000070c007c24 */ /* 0x001fca000f8e02ff */
[----:B------:R-:W-:Y:S04]  /*148b0*/  STL [R1+0x850], R0 ;  /* 0x0008500001007387 */ /* 0x000fe80000100800 */
[----:B---3--:R0:W-:Y:S04]  /*148c0*/  STL [R1+0x1c34], R10 ;  /* 0x001c340a01007387 */ /* 0x0081e80000100800 */
[----:B0-----:R-:W3:Y:S04]  /*148d0*/  LDL.LU R10, [R1+0x190] ;  /* 0x00019000010a7983 */ /* 0x001ee80000300800 */
[----:B------:R-:W4:Y:S04]  /*148e0*/  LDL.LU R24, [R1+0x188] ;  /* 0x0001880001187983 */ /* 0x000f280000300800 */
[----:B------:R-:W5:Y:S04]  /*148f0*/  LDL.LU R22, [R1+0x184] ;  /* 0x0001840001167983 */ /* 0x000f680000300800 */
[----:B------:R-:W4:Y:S04]  /*14900*/  LDL.LU R21, [R1+0x180] ;  /* 0x0001800001157983 */ /* 0x000f280000300800 */
[----:B------:R-:W4:Y:S04]  /*14910*/  LDL.LU R20, [R1+0x17c] ;  /* 0x00017c0001147983 */ /* 0x000f280000300800 */
[----:B------:R-:W5:Y:S04]  /*14920*/  LDL.LU R19, [R1+0x178] ;  /* 0x0001780001137983 */ /* 0x000f680000300800 */
        /* <DEDUP_REMOVED lines=13> */
[----:B------:R-:W5:Y:S01]  /*14a00*/  LDL.LU R11, [R1+0x140] ;  /* 0x00014000010b7983 */ /* 0x000f620000300800 */
[----:B--2---:R-:W-:-:S03]  /*14a10*/  IMAD R13, R13, UR7, RZ ;  /* 0x000000070d0d7c24 */ /* 0x004fc6000f8e02ff */
        /* <DEDUP_REMOVED lines=8> */
[----:B------:R0:W-:Y:S04]  /*14aa0*/  STL [R1+0x854], R13 ;  /* 0x0008540d01007387 */ /* 0x0001e80000100800 */
[----:B0-----:R-:W2:Y:S01]  /*14ab0*/  LDL.LU R13, [R1+0x11c] ;  /* 0x00011c00010d7983 */ /* 0x001ea20000300800 */
[----:B---3--:R-:W-:-:S05]  /*14ac0*/  IMAD R10, R10, UR7, RZ ;  /* 0x000000070a0a7c24 */ /* 0x008fca000f8e02ff */
[----:B------:R0:W-:Y:S04]  /*14ad0*/  STL [R1+0x858], R10 ;  /* 0x0008580a01007387 */ /* 0x0001e80000100800 */
[----:B0-----:R-:W3:Y:S01]  /*14ae0*/  LDL.LU R10, [R1+0x1c34] ;  /* 0x001c3400010a7983 */ /* 0x001ee20000300800 */
[----:B----4-:R-:W-:Y:S02]  /*14af0*/  IMAD R24, R24, UR7, RZ ;  /* 0x0000000718187c24 */ /* 0x010fe4000f8e02ff */
[----:B-----5:R-:W-:Y:S02]  /*14b00*/  IMAD R22, R22, UR7, RZ ;  /* 0x0000000716167c24 */ /* 0x020fe4000f8e02ff */
[----:B------:R-:W-:Y:S02]  /*14b10*/  IMAD R21, R21, UR7, RZ ;  /* 0x0000000715157c24 */ /* 0x000fe4000f8e02ff */
[----:B------:R-:W-:-:S02]  /*14b20*/  IMAD R20, R20, UR7, RZ ;  /* 0x0000000714147c24 */ /* 0x000fc4000f8e02ff */
[----:B------:R-:W-:Y:S02]  /*14b30*/  IMAD R19, R19, UR7, RZ ;  /* 0x0000000713137c24 */ /* 0x000fe4000f8e02ff */
[----:B------:R-:W-:Y:S02]  /*14b40*/  IMAD R18, R18, UR7, RZ ;  /* 0x0000000712127c24 */ /* 0x000fe4000f8e02ff */
[----:B------:R-:W-:Y:S02]  /*14b50*/  IMAD R3, R3, UR7, RZ ;  /* 0x0000000703037c24 */ /* 0x000fe4000f8e02ff */
[----:B---3--:R-:W-:-:S05]  /*14b60*/  IMAD R10, R10, UR7, RZ ;  /* 0x000000070a0a7c24 */ /* 0x008fca000f8e02ff */
[----:B------:R0:W-:Y:S04]  /*14b70*/  STL [R1+0x85c], R10 ;  /* 0x00085c0a01007387 */ /* 0x0001e80000100800 */
[----:B0-----:R-:W3:Y:S04]  /*14b80*/  LDL.LU R10, [R1+0x1c30] ;  /* 0x001c3000010a7983 */ /* 0x001ee80000300800 */
[----:B------:R-:W-:Y:S04]  /*14b90*/  STL [R1+0x860], R24 ;  /* 0x0008601801007387 */ /* 0x000fe80000100800 */
[----:B------:R-:W-:Y:S04]  /*14ba0*/  STL [R1+0x864], R22 ;  /* 0x0008641601007387 */ /* 0x000fe80000100800 */
[----:B------:R-:W-:Y:S04]  /*14bb0*/  STL [R1+0x868], R21 ;  /* 0x0008681501007387 */ /* 0x000fe80000100800 */
[----:B------:R0:W-:Y:S04]  /*14bc0*/  STL [R1+0x86c], R20 ;  /* 0x00086c1401007387 */ /* 0x0001e80000100800 */
[----:B------:R1:W-:Y:S04]  /*14bd0*/  STL [R1+0x870], R19 ;  /* 0x0008701301007387 */ /* 0x0003e80000100800 */
[----:B------:R4:W-:Y:S01]  /*14be0*/  STL [R1+0x874], R18 ;  /* 0x0008741201007387 */ /* 0x0009e20000100800 */
[----:B0-----:R-:W-:-:S02]  /*14bf0*/  IMAD R20, R26, UR7, RZ ;  /* 0x000000071a147c24 */ /* 0x001fc4000f8e02ff */
[----:B-1----:R-:W-:-:S03]  /*14c00*/  IMAD R19, R28, UR7, RZ ;  /* 0x000000071c137c24 */ /* 0x002fc6000f8e02ff */
[----:B------:R-:W-:Y:S01]  /*14c10*/  STL [R1+0x878], R20 ;  /* 0x0008781401007387 */ /* 0x000fe20000100800 */
[----:B----4-:R-:W-:Y:S02]  /*14c20*/  IMAD R18, R17, UR7, RZ ;  /* 0x0000000711127c24 */ /* 0x010fe4000f8e02ff */
[----:B------:R-:W-:Y:S02]  /*14c30*/  IMAD R17, R16, UR7, RZ ;  /* 0x0000000710117c24 */ /* 0x000fe4000f8e02ff */
[----:B------:R-:W-:Y:S01]  /*14c40*/  IMAD R16, R2, UR7, RZ ;  /* 0x0000000702107c24 */ /* 0x000fe2000f8e02ff */
[----:B------:R-:W-:Y:S01]  /*14c50*/  STL [R1+0x87c], R19 ;  /* 0x00087c1301007387 */ /* 0x000fe20000100800 */
[----:B------:R-:W-:Y:S02]  /*14c60*/  IMAD R2, R0, UR7, RZ ;  /* 0x0000000700027c24 */ /* 0x000fe4000f8e02ff */
[----:B------:R-:W-:Y:S01]  /*14c70*/  IMAD R0, R4, UR7, RZ ;  /* 0x0000000704007c24 */ /* 0x000fe2000f8e02ff */
        /* <DEDUP_REMOVED lines=8> */
[----:B------:R0:W-:Y:S01]  /*14d00*/  STL [R1+0x898], R2 ;  /* 0x0008980201007387 */ /* 0x0001e20000100800 */
[----:B----4-:R-:W-:-:S03]  /*14d10*/  IMAD R0, R7, UR7, RZ ;  /* 0x0000000707007c24 */ /* 0x010fc6000f8e02ff */
        /* <DEDUP_REMOVED lines=13> */
[----:B------:R1:W-:Y:S01]  /*14df0*/  STL [R1+0x530], R0 ;  /* 0x0005300001007387 */ /* 0x0003e20000100800 */
[----:B0-----:R-:W-:-:S05]  /*14e00*/  IMAD R2, R29, UR7, RZ ;  /* 0x000000071d027c24 */ /* 0x001fca000f8e02ff */
[----:B------:R0:W-:Y:S01]  /*14e10*/  STL [R1+0x50c], R2 ;  /* 0x00050c0201007387 */ /* 0x0001e20000100800 */
[----:B-1----:R-:W-:Y:S02]  /*14e20*/  IMAD R0, R14, UR7, RZ ;  /* 0x000000070e007c24 */ /* 0x002fe4000f8e02ff */
[----:B0-----:R-:W-:Y:S02]  /*14e30*/  IMAD R2, R12, UR7, RZ ;  /* 0x000000070c027c24 */ /* 0x001fe4000f8e02ff */
[----:B------:R-:W2:Y:S04]  /*14e40*/  LDL.LU R12, [R1+0x114] ;  /* 0x00011400010c7983 */ /* 0x000ea80000300800 */
[----:B------:R0:W-:Y:S04]  /*14e50*/  STL [R1+0x4e4], R0 ;  /* 0x0004e40001007387 */ /* 0x0001e80000100800 */
[----:B------:R1:W-:Y:S04]  /*14e60*/  STL [R1+0x4e0], R2 ;  /* 0x0004e00201007387 */ /* 0x0003e80000100800 */
[----:B------:R-:W4:Y:S01]  /*14e70*/  LDL.LU R24, [R1+0x110] ;  /* 0x0001100001187983 */ /* 0x000f220000300800 */
[----:B0-----:R-:W-:-:S03]  /*14e80*/  IMAD R0, R13, UR7, RZ ;  /* 0x000000070d007c24 */ /* 0x001fc6000f8e02ff */
[----:B------:R-:W5:Y:S04]  /*14e90*/  LDL.LU R22, [R1+0x10c] ;  /* 0x00010c0001167983 */ /* 0x000f680000300800 */
[----:B------:R0:W-:Y:S04]  /*14ea0*/  STL [R1+0x4bc], R0 ;  /* 0x0004bc0001007387 */ /* 0x0001e80000100800 */
        /* <DEDUP_REMOVED lines=8> */
[----:B-1----:R-:W2:Y:S04]  /*14f30*/  LDL.LU R2, [R1+0xe8] ;  /* 0x0000e80001027983 */ /* 0x002ea80000300800 */
[----:B0-----:R-:W2:Y:S04]  /*14f40*/  LDL.LU R0, [R1+0xe4] ;  /* 0x0000e40001007983 */ /* 0x001ea80000300800 */
[----:B------:R-:W2:Y:S04]  /*14f50*/  LDL.LU R3, [R1+0xe0] ;  /* 0x0000e00001037983 */ /* 0x000ea80000300800 */
[----:B------:R-:W2:Y:S04]  /*14f60*/  LDL.LU R4, [R1+0xdc] ;  /* 0x0000dc0001047983 */ /* 0x000ea80000300800 */
[----:B------:R-:W2:Y:S04]  /*14f70*/  LDL.LU R5, [R1+0xd8] ;  /* 0x0000d80001057983 */ /* 0x000ea80000300800 */
[----:B------:R-:W2:Y:S04]  /*14f80*/  LDL.LU R6, [R1+0xd4] ;  /* 0x0000d40001067983 */ /* 0x000ea80000300800 */
[----:B------:R-:W2:Y:S04]  /*14f90*/  LDL.LU R7, [R1+0xd0] ;  /* 0x0000d00001077983 */ /* 0x000ea80000300800 */
[----:B------:R-:W2:Y:S01]  /*14fa0*/  LDL.LU R8, [R1+0xcc] ;  /* 0x0000cc0001087983 */ /* 0x000ea20000300800 */
[----:B------:R-:W-:-:S03]  /*14fb0*/  IMAD R25, R15, UR7, RZ ;  /* 0x000000070f197c24 */ /* 0x000fc6000f8e02ff */
        /* <DEDUP_REMOVED lines=8> */
[----:B------:R-:W-:Y:S04]  /*15040*/  STL [R1+0x508], R25 ;  /* 0x0005081901007387 */ /* 0x000fe80000100800 */
[----:B------:R0:W-:Y:S04]  /*15050*/  STL [R1+0x1b60], R25 ;  /* 0x001b601901007387 */ /* 0x0001e80000100800 */
[----:B0-----:R-:W2:Y:S02]  /*15060*/  LDL.LU R25, [R1+0x118] ;  /* 0x0001180001197983 */ /* 0x001ea40000300800 */
[----:B--2---:R-:W-:-:S05]  /*15070*/  IMAD R25, R25, UR7, RZ ;  /* 0x0000000719197c24 */ /* 0x004fca000f8e02ff */
[----:B------:R0:W-:Y:S02]  /*15080*/  STL [R1+0x4b8], R25 ;  /* 0x0004b81901007387 */ /* 0x0001e40000100800 */
[----:B0-----:R-:W-:Y:S02]  /*15090*/  IMAD R25, R12, UR7, RZ ;  /* 0x000000070c197c24 */ /* 0x001fe4000f8e02ff */
[----:B------:R-:W2:Y:S01]  /*150a0*/  LDL.LU R12, [R1+0xa4] ;  /* 0x0000a400010c7983 */ /* 0x000ea20000300800 */
[----:B----4-:R-:W-:-:S03]  /*150b0*/  IMAD R24, R24, UR7, RZ ;  /* 0x0000000718187c24 */ /* 0x010fc6000f8e02ff */
[----:B------:R5:W-:Y:S04]  /*150c0*/  STL [R1+0x4a4], R25 ;  /* 0x0004a41901007387 */ /* 0x000be80000100800 */
[----:B------:R0:W-:Y:S01]  /*150d0*/  STL [R1+0x4a0], R24 ;  /* 0x0004a01801007387 */ /* 0x0001e20000100800 */
[----:B-----5:R-:W-:Y:S02]  /*150e0*/  IMAD R25, R22, UR7, RZ ;  /* 0x0000000716197c24 */ /* 0x020fe4000f8e02ff */
[----:B------:R-:W-:Y:S02]  /*150f0*/  IMAD R22, R20, UR7, RZ ;  /* 0x0000000714167c24 */ /* 0x000fe4000f8e02ff */
[----:B0-----:R-:W-:Y:S02]  /*15100*/  IMAD R24, R21, UR7, RZ ;  /* 0x0000000715187c24 */ /* 0x001fe4000f8e02ff */
[----:B------:R-:W-:Y:S01]  /*15110*/  IMAD R21, R19, UR7, RZ ;  /* 0x0000000713157c24 */ /* 0x000fe2000f8e02ff */
[----:B------:R-:W-:Y:S01]  /*15120*/  STL [R1+0x47c], R25 ;  /* 0x00047c1901007387 */ /* 0x000fe20000100800 */
[----:B------:R-:W-:-:S02]  /*15130*/  IMAD R20, R18, UR7, RZ ;  /* 0x0000000712147c24 */ /* 0x000fc4000f8e02ff */
[----:B------:R-:W-:Y:S01]  /*15140*/  IMAD R19, R26, UR7, RZ ;  /* 0x000000071a137c24 */ /* 0x000fe2000f8e02ff */
[----:B------:R-:W-:Y:S01]  /*15150*/  STL [R1+0x478], R24 ;  /* 0x0004781801007387 */ /* 0x000fe20000100800 */
[----:B------:R-:W-:Y:S02]  /*15160*/  IMAD R18, R28, UR7, RZ ;  /* 0x000000071c127c24 */ /* 0x000fe4000f8e02ff */
[----:B------:R-:W-:Y:S01]  /*15170*/  IMAD R17, R17, UR7, RZ ;  /* 0x0000000711117c24 */ /* 0x000fe2000f8e02ff */
[----:B------:R-:W-:Y:S01]  /*15180*/  STL [R1+0x454], R22 ;  /* 0x0004541601007387 */ /* 0x000fe20000100800 */
[----:B------:R-:W-:Y:S02]  /*15190*/  IMAD R16, R16, UR7, RZ ;  /* 0x0000000710107c24 */ /* 0x000fe4000f8e02ff */
[----:B------:R-:W-:Y:S01]  /*151a0*/  IMAD R2, R2, UR7, RZ ;  /* 0x0000000702027c24 */ /* 0x000fe2000f8e02ff */
[----:B------:R-:W-:Y:S01]  /*151b0*/  STL [R1+0x450], R21 ;  /* 0x0004501501007387 */ /* 0x000fe20000100800 */
[----:B------:R-:W-:-:S03]  /*151c0*/  IMAD R0, R0, UR7, RZ ;  /* 0x0000000700007c24 */ /* 0x000fc6000f8e02ff */
[----:B------:R-:W-:Y:S01]  /*151d0*/  STL [R1+0x42c], R20 ;  /* 0x00042c1401007387 */ /* 0x000fe20000100800 */
[----:B------:R-:W-:-:S03]  /*151e0*/  IMAD R3, R3, UR7, RZ ;  /* 0x0000000703037c24 */ /* 0x000fc6000f8e02ff */
[----:B------:R-:W-:Y:S04]  /*151f0*/  STL [R1+0x428], R19 ;  /* 0x0004281301007387 */ /* 0x000fe80000100800 */
[----:B------:R-:W-:Y:S04]  /*15200*/  STL [R1+0x414], R18 ;  /* 0x0004141201007387 */ /* 0x000fe80000100800 */
[----:B------:R-:W-:Y:S04]  /*15210*/  STL [R1+0x410], R17 ;  /* 0x0004101101007387 */ /* 0x000fe80000100800 */
        /* <DEDUP_REMOVED lines=21> */
[----:B----4-:R-:W-:-:S03]  /*15370*/  IMAD R2, R29, UR7, RZ ;  /* 0x000000071d027c24 */ /* 0x010fc6000f8e02ff */
[----:B------:R-:W-:Y:S04]  /*15380*/  STL [R1+0x304], R3 ;  /* 0x0003040301007387 */ /* 0x000fe80000100800 */
[----:B------:R-:W4:Y:S01]  /*15390*/  LDL.LU R27, [R1+0xa0] ;  /* 0x0000a000011b7983 */ /* 0x000f220000300800 */
[----:B0-----:R-:W-:-:S03]  /*153a0*/  IMAD R0, R15, UR7, RZ ;  /* 0x000000070f007c24 */ /* 0x001fc6000f8e02ff */
[----:B------:R0:W-:Y:S04]  /*153b0*/  STL [R1+0x300], R2 ;  /* 0x0003000201007387 */ /* 0x0001e80000100800 */
[----:B------:R1:W-:Y:S04]  /*153c0*/  STL [R1+0x2ec], R0 ;  /* 0x0002ec0001007387 */ /* 0x0003e80000100800 */
[----:B------:R-:W5:Y:S01]  /*153d0*/  LDL.LU R23, [R1+0x9c] ;  /* 0x00009c0001177983 */ /* 0x000f620000300800 */
[----:B0-----:R-:W-:Y:S02]  /*153e0*/  IMAD R2, R14, UR7, RZ ;  /* 0x000000070e027c24 */ /* 0x001fe4000f8e02ff */
[----:B-1----:R-:W-:-:S03]  /*153f0*/  IMAD R0, R13, UR7, RZ ;  /* 0x000000070d007c24 */ /* 0x002fc6000f8e02ff */
[----:B------:R-:W-:Y:S04]  /*15400*/  STL [R1+0x2e8], R2 ;  /* 0x0002e80201007387 */ /* 0x000fe80000100800 */
[----:B------:R-:W3:Y:S04]  /*15410*/  LDL.LU R24, [R1+0x98] ;  /* 0x0000980001187983 */ /* 0x000ee80000300800 */
[----:B------:R-:W3:Y:S04]  /*15420*/  LDL.LU R9, [R1+0x94] ;  /* 0x0000940001097983 */ /* 0x000ee80000300800 */
[----:B------:R2:W-:Y:S04]  /*15430*/  STL [R1+0x2c4], R0 ;  /* 0x0002c40001007387 */ /* 0x0005e80000100800 */
[----:B------:R-:W3:Y:S04]  /*15440*/  LDL.LU R22, [R1+0x90] ;  /* 0x0000900001167983 */ /* 0x000ee80000300800 */
[----:B------:R-:W3:Y:S01]  /*15450*/  LDL.LU R21, [R1+0x8c] ;  /* 0x00008c0001157983 */ /* 0x000ee20000300800 */
[----:B--2---:R-:W-:-:S05]  /*15460*/  IMAD R0, R12, UR7, RZ ;  /* 0x000000070c007c24 */ /* 0x004fca000f8e02ff */
        /* <DEDUP_REMOVED lines=12> */
[----:B0-----:R-:W2:Y:S04]  /*15530*/  LDL.LU R0, [R1+0x58] ;  /* 0x0000580001007983 */ /* 0x001ea80000300800 */
        /* <DEDUP_REMOVED lines=10> */
[----:B----4-:R-:W-:-:S05]  /*155e0*/  IMAD R27, R27, UR7, RZ ;  /* 0x000000071b1b7c24 */ /* 0x010fca000f8e02ff */
[----:B------:R0:W-:Y:S01]  /*155f0*/  STL [R1+0x29c], R27 ;  /* 0x00029c1b01007387 */ /* 0x0001e20000100800 */
[----:B-----5:R-:W-:-:S03]  /*15600*/  IMAD R23, R23, UR7, RZ ;  /* 0x0000000717177c24 */ /* 0x020fc6000f8e02ff */
[----:B0-----:R-:W4:Y:S04]  /*15610*/  LDL.LU R27, [R1+0x1c] ;  /* 0x00001c00011b7983 */ /* 0x001f280000300800 */
[----:B------:R0:W-:Y:S01]  /*15620*/  STL [R1+0x298], R23 ;  /* 0x0002981701007387 */ /* 0x0001e20000100800 */
[----:B---3--:R-:W-:Y:S02]  /*15630*/  IMAD R24, R24, UR7, RZ ;  /* 0x0000000718187c24 */ /* 0x008fe4000f8e02ff */
[----:B------:R-:W-:Y:S01]  /*15640*/  IMAD R9, R9, UR7, RZ ;  /* 0x0000000709097c24 */ /* 0x000fe2000f8e02ff */
[----:B0-----:R-:W3:Y:S04]  /*15650*/  LDL.LU R23, [R1+0x18] ;  /* 0x0000180001177983 */ /* 0x001ee80000300800 */
[----:B------:R0:W-:Y:S01]  /*15660*/  STL [R1+0x274], R24 ;  /* 0x0002741801007387 */ /* 0x0001e20000100800 */
[----:B------:R-:W-:-:S02]  /*15670*/  IMAD R22, R22, UR7, RZ ;  /* 0x0000000716167c24 */ /* 0x000fc4000f8e02ff */
[----:B------:R-:W-:Y:S01]  /*15680*/  IMAD R21, R21, UR7, RZ ;  /* 0x0000000715157c24 */ /* 0x000fe2000f8e02ff */
[----:B0-----:R-:W5:Y:S04]  /*15690*/  LDL.LU R24, [R1+0x1c2c] ;  /* 0x001c2c0001187983 */ /* 0x001f680000300800 */
[----:B------:R0:W-:Y:S04]  /*156a0*/  STL [R1+0x270], R9 ;  /* 0x0002700901007387 */ /* 0x0001e80000100800 */
[----:B0-----:R-:W3:Y:S04]  /*156b0*/  LDL.LU R9, [R1+0x10] ;  /* 0x0000100001097983 */ /* 0x001ee80000300800 */
[----:B------:R0:W-:Y:S04]  /*156c0*/  STL [R1+0x24c], R22 ;  /* 0x00024c1601007387 */ /* 0x0001e80000100800 */
[----:B0-----:R-:W5:Y:S04]  /*156d0*/  LDL.LU R22, [R1+0x1c28] ;  /* 0x001c280001167983 */ /* 0x001f680000300800 */
[----:B------:R0:W-:Y:S04]  /*156e0*/  STL [R1+0x248], R21 ;  /* 0x0002481501007387 */ /* 0x0001e80000100800 */
[----:B0-----:R-:W5:Y:S01]  /*156f0*/  LDL.LU R21, [R1+0x1c24] ;  /* 0x001c240001157983 */ /* 0x001f620000300800 */
[----:B--2---:R-:W-:-:S02]  /*15700*/  IMAD R20, R20, UR7, RZ ;  /* 0x0000000714147c24 */ /* 0x004fc4000f8e02ff */
[----:B------:R-:W-:-:S03]  /*15710*/  IMAD R19, R19, UR7, RZ ;  /* 0x0000000713137c24 */ /* 0x000fc6000f8e02ff */
[----:B------:R0:W-:Y:S01]  /*15720*/  STL [R1+0x234], R20 ;  /* 0x0002341401007387 */ /* 0x0001e20000100800 */
[----:B------:R-:W-:Y:S02]  /*15730*/  IMAD R18, R18, UR7, RZ ;  /* 0x0000000712127c24 */ /* 0x000fe4000f8e02ff */
[----:B------:R-:W-:Y:S01]  /*15740*/  IMAD R26, R26, UR7, RZ ;  /* 0x000000071a1a7c24 */ /* 0x000fe2000f8e02ff */
[----:B0-----:R-:W2:Y:S01]  /*15750*/  LDL.LU R20, [R1+0x1c20] ;  /* 0x001c200001147983 */ /* 0x001ea20000300800 */
[----:B------:R-:W-:-:S03]  /*15760*/  IMAD R28, R28, UR7, RZ ;  /* 0x000000071c1c7c24 */ /* 0x000fc6000f8e02ff */
[----:B------:R0:W-:Y:S01]  /*15770*/  STL [R1+0x230], R19 ;  /* 0x0002301301007387 */ /* 0x0001e20000100800 */
[----:B------:R-:W-:Y:S02]  /*15780*/  IMAD R17, R17, UR7, RZ ;  /* 0x0000000711117c24 */ /* 0x000fe4000f8e02ff */
[----:B------:R-:W-:Y:S01]  /*15790*/  IMAD R16, R16, UR7, RZ ;  /* 0x0000000710107c24 */ /* 0x000fe2000f8e02ff */
[----:B0-----:R-:W2:Y:S04]  /*157a0*/  LDL.LU R19, [R1+0x1c1c] ;  /* 0x001c1c0001137983 */ /* 0x001ea80000300800 */
[----:B------:R0:W-:Y:S01]  /*157b0*/  STL [R1+0x20c], R18 ;  /* 0x00020c1201007387 */ /* 0x0001e20000100800 */
[----:B------:R-:W-:Y:S02]  /*157c0*/  IMAD R14, R14, UR7, RZ ;  /* 0x000000070e0e7c24 */ /* 0x000fe4000f8e02ff */
[----:B------:R-:W-:Y:S01]  /*157d0*/  IMAD R15, R15, UR7, RZ ;  /* 0x000000070f0f7c24 */ /* 0x000fe2000f8e02ff */
        /* <DEDUP_REMOVED lines=12> */
[----:B0-----:R-:W2:Y:S01]  /*158a0*/  LDL.LU R15, [R1+0x1c00] ;  /* 0x001c0000010f7983 */ /* 0x001ea20000300800 */
[----:B------:R-:W-:-:S02]  /*158b0*/  IMAD R25, R25, UR7, RZ ;  /* 0x0000000719197c24 */ /* 0x000fc4000f8e02ff */
[----:B------:R-:W-:Y:S02]  /*158c0*/  IMAD R2, R2, UR7, RZ ;  /* 0x0000000702027c24 */ /* 0x000fe4000f8e02ff */
[----:B------:R-:W-:Y:S01]  /*158d0*/  IMAD R0, R0, UR7, RZ ;  /* 0x0000000700007c24 */ /* 0x000fe2000f8e02ff */
[----:B------:R-:W-:Y:S01]  /*158e0*/  STL [R1+0x1a0], R25 ;  /* 0x0001a01901007387 */ /* 0x000fe20000100800 */
[----:B------:R-:W-:-:S03]  /*158f0*/  IMAD R3, R3, UR7, RZ ;  /* 0x0000000703037c24 */ /* 0x000fc6000f8e02ff */
[----:B------:R0:W-:Y:S04]  /*15900*/  STL [R1+0x17c], R2 ;  /* 0x00017c0201007387 */ /* 0x0001e80000100800 */
[----:B------:R1:W-:Y:S01]  /*15910*/  STL [R1+0x178], R0 ;  /* 0x0001780001007387 */ /* 0x0003e20000100800 */
[----:B0-----:R-:W-:-:S03]  /*15920*/  IMAD R2, R4, UR7, RZ ;  /* 0x0000000704027c24 */ /* 0x001fc6000f8e02ff */
[----:B------:R0:W-:Y:S01]  /*15930*/  STL [R1+0x154], R3 ;  /* 0x0001540301007387 */ /* 0x0001e20000100800 */
[----:B-1----:R-:W-:-:S03]  /*15940*/  IMAD R0, R5, UR7, RZ ;  /* 0x0000000705007c24 */ /* 0x002fc6000f8e02ff */
[----:B------:R1:W-:Y:S01]  /*15950*/  STL [R1+0x150], R2 ;  /* 0x0001500201007387 */ /* 0x0003e20000100800 */
[----:B------:R-:W-:-:S03]  /*15960*/  IMAD R25, R11, UR7, RZ ;  /* 0x000000070b197c24 */ /* 0x000fc6000f8e02ff */
[----:B------:R4:W-:Y:S01]  /*15970*/  STL [R1+0x12c], R0 ;  /* 0x00012c0001007387 */ /* 0x0009e20000100800 */
[----:B0-----:R-:W-:Y:S02]  /*15980*/  IMAD R3, R6, UR7, RZ ;  /* 0x0000000706037c24 */ /* 0x001fe4000f8e02ff */
[----:B-1----:R-:W-:-:S03]  /*15990*/  IMAD R2, R7, UR7, RZ ;  /* 0x0000000707027c24 */ /* 0x002fc6000f8e02ff */
[----:B------:R-:W-:Y:S01]  /*159a0*/  STL [R1+0x128], R3 ;  /* 0x0001280301007387 */ /* 0x000fe20000100800 */
[----:B------:R-:W-:Y:S02]  /*159b0*/  IMAD R12, R12, UR7, RZ ;  /* 0x000000070c0c7c24 */ /* 0x000fe4000f8e02ff */
[----:B----4-:R-:W-:Y:S01]  /*159c0*/  IMAD R0, R8, UR7, RZ ;  /* 0x0000000708007c24 */ /* 0x010fe2000f8e02ff */
[----:B------:R0:W-:Y:S01]  /*159d0*/  STL [R1+0x114], R2 ;  /* 0x0001140201007387 */ /* 0x0001e20000100800 */
[----:B------:R-:W-:Y:S02]  /*159e0*/  IMAD R13, R13, UR7, RZ ;  /* 0x000000070d0d7c24 */ /* 0x000fe4000f8e02ff */
[----:B------:R-:W-:Y:S01]  /*159f0*/  IMAD R29, R29, UR7, RZ ;  /* 0x000000071d1d7c24 */ /* 0x000fe2000f8e02ff */
[----:B------:R-:W-:Y:S01]  /*15a00*/  STL [R1+0x110], R0 ;  /* 0x0001100001007387 */ /* 0x000fe20000100800 */
[----:B------:R-:W-:-:S03]  /*15a10*/  IMAD R27, R27, UR7, RZ ;  /* 0x000000071b1b7c24 */ /* 0x000fc6000f8e02ff */
[----:B------:R-:W-:Y:S04]  /*15a20*/  STL [R1+0xec], R25 ;  /* 0x0000ec1901007387 */ /* 0x000fe80000100800 */
[----:B------:R-:W-:Y:S04]  /*15a30*/  STL [R1+0xe8], R12 ;  /* 0x0000e80c01007387 */ /* 0x000fe80000100800 */
[----:B------:R-:W-:Y:S01]  /*15a40*/  STL [R1+0xc4], R13 ;  /* 0x0000c40d01007387 */ /* 0x000fe20000100800 */
[----:B---3--:R-:W-:-:S03]  /*15a50*/  IMAD R23, R23, UR7, RZ ;  /* 0x0000000717177c24 */ /* 0x008fc6000f8e02ff */
[----:B------:R1:W-:Y:S04]  /*15a60*/  STL.64 [R1+0x1b68], R12 ;  /* 0x001b680c01007387 */ /* 0x0003e80000100a00 */
[----:B------:R-:W-:Y:S04]  /*15a70*/  STL [R1+0xc0], R29 ;  /* 0x0000c01d01007387 */ /* 0x000fe80000100800 */
[----:B------:R-:W-:Y:S01]  /*15a80*/  STL [R1+0x9c], R27 ;  /* 0x00009c1b01007387 */ /* 0x000fe20000100800 */
[----:B--2---:R-:W-:-:S04]  /*15a90*/  IMAD.WIDE R4, R16, 0x2, R14 ;  /* 0x0000000210047825 */ /* 0x004fc800078e020e */
[--C-:B0-----:R-:W-:Y:S01]  /*15aa0*/  IMAD.WIDE R2, R17, 0x2, R14.reuse ;  /* 0x0000000211027825 */ /* 0x101fe200078e020e */
[----:B------:R-:W-:Y:S04]  /*15ab0*/  STL.64 [R1+0x38], R4 ;  /* 0x0000380401007387 */ /* 0x000fe80000100a00 */
[----:B-1----:R-:W2:Y:S04]  /*15ac0*/  LDL R12, [R1+0x438] ;  /* 0x00043800010c7983 */ /* 0x002ea80000100800 */
[----:B------:R-:W3:Y:S04]  /*15ad0*/  LDL R13, [R1+0x3e4] ;  /* 0x0003e400010d7983 */ /* 0x000ee80000100800 */
[----:B------:R0:W-:Y:S04]  /*15ae0*/  STL.64 [R1+0x30], R2 ;  /* 0x0000300201007387 */ /* 0x0001e80000100a00 */
[----:B------:R1:W-:Y:S01]  /*15af0*/  STL.64 [R1+0x1b70], R16 ;  /* 0x001b701001007387 */ /* 0x0003e20000100a00 */
[----:B0-----:R-:W-:-:S03]  /*15b00*/  IMAD.WIDE R2, R28, 0x2, R14 ;  /* 0x000000021c027825 */ /* 0x001fc600078e020e */
[----:B-1----:R-:W4:Y:S04]  /*15b10*/  LDL R16, [R1+0x420] ;  /* 0x0004200001107983 */ /* 0x002f280000100800 */
[----:B------:R-:W2:Y:S04]  /*15b20*/  LDL R17, [R1+0x424] ;  /* 0x0004240001117983 */ /* 0x000ea80000100800 */
[----:B------:R-:W-:Y:S04]  /*15b30*/  STL [R1+0x98], R23 ;  /* 0x0000981701007387 */ /* 0x000fe80000100800 */
[----:B------:R0:W-:Y:S01]  /*15b40*/  STL.64 [R1+0x1b78], R28 ;  /* 0x001b781c01007387 */ /* 0x0001e20000100a00 */
[----:B------:R-:W-:-:S03]  /*15b50*/  IMAD.WIDE R4, R18, 0x2, R14 ;  /* 0x0000000212047825 */ /* 0x000fc600078e020e */
[----:B0-----:R-:W2:Y:S04]  /*15b60*/  LDL R28, [R1+0x3f8] ;  /* 0x0003f800011c7983 */ /* 0x001ea80000100800 */
[----:B------:R0:W-:Y:S04]  /*15b70*/  STL.64 [R1+0x28], R2 ;  /* 0x0000280201007387 */ /* 0x0001e80000100a00 */
[----:B------:R-:W2:Y:S04]  /*15b80*/  LDL R29, [R1+0x40c] ;  /* 0x00040c00011d7983 */ /* 0x000ea80000100800 */
[----:B------:R1:W-:Y:S01]  /*15b90*/  STL.64 [R1+0x1b80], R26 ;  /* 0x001b801a01007387 */ /* 0x0003e20000100a00 */
[----:B0-----:R-:W-:-:S03]  /*15ba0*/  IMAD.WIDE R2, R26, 0x2, R14 ;  /* 0x000000021a027825 */ /* 0x001fc600078e020e */
[----:B-1----:R-:W2:Y:S04]  /*15bb0*/  LDL R26, [R1+0x408] ;  /* 0x00040800011a7983 */ /* 0x002ea80000100800 */
[----:B------:R0:W-:Y:S04]  /*15bc0*/  STL.64 [R1+0x20], R2 ;  /* 0x0000200201007387 */ /* 0x0001e80000100a00 */
[----:B------:R-:W3:Y:S04]  /*15bd0*/  LDL R27, [R1+0x3fc] ;  /* 0x0003fc00011b7983 */ /* 0x000ee80000100800 */
[----:B------:R1:W-:Y:S01]  /*15be0*/  STL.64 [R1+0x1b88], R18 ;  /* 0x001b881201007387 */ /* 0x0003e20000100a00 */
[----:B0-----:R-:W-:-:S03]  /*15bf0*/  IMAD.WIDE R2, R19, 0x2, R14 ;  /* 0x0000000213027825 */ /* 0x001fc600078e020e */
[----:B------:R5:W-:Y:S04]  /*15c00*/  STL.64 [R1+0x18], R4 ;  /* 0x0000180401007387 */ /* 0x000be80000100a00 */
[----:B-1----:R-:W4:Y:S04]  /*15c10*/  LDL R19, [R1+0xb8] ;  /* 0x0000b80001137983 */ /* 0x002f280000100800 */
[----:B------:R0:W-:Y:S01]  /*15c20*/  STL.64 [R1+0x10], R2 ;  /* 0x0000100201007387 */ /* 0x0001e20000100a00 */
[----:B-----5:R-:W-:-:S04]  /*15c30*/  IMAD.WIDE R4, R21, 0x2, R14 ;  /* 0x0000000215047825 */ /* 0x020fc800078e020e */
[----:B------:R-:W-:-:S04]  /*15c40*/  IMAD.WIDE R6, R22, 0x2, R14 ;  /* 0x0000000216067825 */ /* 0x000fc800078e020e */
[----:B0-----:R-:W-:-:S05]  /*15c50*/  IMAD.WIDE R2, R20, 0x2, R14 ;  /* 0x0000000214027825 */ /* 0x001fca00078e020e */
[----:B------:R-:W-:Y:S01]  /*15c60*/  STL.64 [R1+0x1ac8], R2 ;  /* 0x001ac80201007387 */ /* 0x000fe20000100a00 */
[----:B------:R-:W-:-:S03]  /*15c70*/  IMAD R0, R9, UR7, RZ ;  /* 0x0000000709007c24 */ /* 0x000fc6000f8e02ff */
[----:B------:R-:W-:Y:S01]  /*15c80*/  STL.64 [R1+0x1b90], R20 ;  /* 0x001b901401007387 */ /* 0x000fe20000100a00 */
[----:B------:R-:W-:-:S03]  /*15c90*/  IMAD.WIDE R8, R24, 0x2, R14 ;  /* 0x0000000218087825 */ /* 0x000fc600078e020e */
[----:B------:R2:W-:Y:S01]  /*15ca0*/  STL.64 [R1+0x1ad0], R4 ;  /* 0x001ad00401007387 */ /* 0x0005e20000100a00 */
[----:B------:R-:W-:-:S03]  /*15cb0*/  IMAD.WIDE R10, R10, 0x2, R14 ;  /* 0x000000020a0a7825 */ /* 0x000fc600078e020e */
[----:B------:R-:W-:Y:S04]  /*15cc0*/  STL.64 [R1+0x1b98], R22 ;  /* 0x001b981601007387 */ /* 0x000fe80000100a00 */
[----:B------:R4:W-:Y:S04]  /*15cd0*/  STL.64 [R1+0x1ad8], R6 ;  /* 0x001ad80601007387 */ /* 0x0009e80000100a00 */
[----:B------:R-:W-:Y:S04]  /*15ce0*/  STL.64 [R1+0x1ba0], R24 ;  /* 0x001ba01801007387 */ /* 0x000fe80000100a00 */
[----:B------:R-:W-:Y:S04]  /*15cf0*/  STL.64 [R1+0x1ae0], R8 ;  /* 0x001ae00801007387 */ /* 0x000fe80000100a00 */
[----:B------:R-:W-:Y:S01]  /*15d00*/  STL.64 [R1+0x1ae8], R10 ;  /* 0x001ae80a01007387 */ /* 0x000fe20000100a00 */
[----:B--2---:R-:W-:-:S04]  /*15d10*/  IMAD.WIDE R4, R26, 0x2, R14 ;  /* 0x000000021a047825 */ /* 0x004fc800078e020e */
[----:B---3--:R-:W-:-:S04]  /*15d20*/  IMAD.WIDE R2, R27, 0x2, R14 ;  /* 0x000000021b027825 */ /* 0x008fc800078e020e */
[----:B----4-:R-:W-:-:S05]  /*15d30*/  IMAD.WIDE R6, R19, 0x2, R14 ;  /* 0x0000000213067825 */ /* 0x010fca00078e020e */
[----:B------:R0:W-:Y:S04]  /*15d40*/  STL.64 [R1+0x48], R6 ;  /* 0x0000480601007387 */ /* 0x0001e80000100a00 */
[----:B------:R1:W-:Y:S04]  /*15d50*/  STL.64 [R1+0x58], R4 ;  /* 0x0000580401007387 */ /* 0x0003e80000100a00 */
[----:B------:R2:W-:Y:S01]  /*15d60*/  STL.64 [R1+0x68], R2 ;  /* 0x0000680201007387 */ /* 0x0005e20000100a00 */
[----:B0-----:R-:W-:-:S04]  /*15d70*/  IMAD.WIDE R6, R28, 0x2, R14 ;  /* 0x000000021c067825 */ /* 0x001fc800078e020e */
[--C-:B-1----:R-:W-:Y:S01]  /*15d80*/  IMAD.WIDE R4, R29, 0x2, R14.reuse ;  /* 0x000000021d047825 */ /* 0x102fe200078e020e */
[----:B------:R0:W-:Y:S03]  /*15d90*/  STL.64 [R1+0x78], R6 ;  /* 0x0000780601007387 */ /* 0x0001e60000100a00 */
[--C-:B--2---:R-:W-:Y:S01]  /*15da0*/  IMAD.WIDE R2, R16, 0x2, R14.reuse ;  /* 0x0000000210027825 */ /* 0x104fe200078e020e */
[----:B------:R1:W-:Y:S04]  /*15db0*/  STL.64 [R1+0x88], R4 ;  /* 0x0000880401007387 */ /* 0x0003e80000100a00 */
[----:B------:R2:W-:Y:S01]  /*15dc0*/  STL.64 [R1+0xa0], R2 ;  /* 0x0000a00201007387 */ /* 0x0005e20000100a00 */
[----:B0-----:R-:W-:-:S04]  /*15dd0*/  IMAD.WIDE R6, R17, 0x2, R14 ;  /* 0x0000000211067825 */ /* 0x001fc800078e020e */
[--C-:B-1----:R-:W-:Y:S01]  /*15de0*/  IMAD.WIDE R4, R12, 0x2, R14.reuse ;  /* 0x000000020c047825 */ /* 0x102fe200078e020e */
[----:B------:R-:W-:Y:S03]  /*15df0*/  STL.64 [R1+0xb0], R6 ;  /* 0x0000b00601007387 */ /* 0x000fe60000100a00 */
[--C-:B--2---:R-:W-:Y:S02]  /*15e00*/  IMAD.WIDE R2, R13, 0x2, R14.reuse ;  /* 0x000000020d027825 */ /* 0x104fe400078e020e */
[----:B------:R-:W2:Y:S04]  /*15e10*/  LDL R13, [R1+0x3e0] ;  /* 0x0003e000010d7983 */ /* 0x000ea80000100800 */
[----:B------:R-:W-:Y:S04]  /*15e20*/  STL.64 [R1+0xc8], R4 ;  /* 0x0000c80401007387 */ /* 0x000fe80000100a00 */
[----:B------:R-:W3:Y:S04]  /*15e30*/  LDL R10, [R1+0x44c] ;  /* 0x00044c00010a7983 */ /* 0x000ee80000100800 */
[----:B------:R-:W-:Y:S04]  /*15e40*/  STL.64 [R1+0xd8], R2 ;  /* 0x0000d80201007387 */ /* 0x000fe80000100a00 */
[----:B------:R-:W4:Y:S04]  /*15e50*/  LDL R11, [R1+0x460] ;  /* 0x00046000010b7983 */ /* 0x000f280000100800 */
[----:B----4-:R0:W-:Y:S04]  /*15e60*/  STL [R1+0x1be8], R11 ;  /* 0x001be80b01007387 */ /* 0x0101e80000100800 */
[----:B0-----:R-:W4:Y:S04]  /*15e70*/  LDL R11, [R1+0x3d0] ;  /* 0x0003d000010b7983 */ /* 0x001f280000100800 */
[----:B---3--:R0:W-:Y:S04]  /*15e80*/  STL [R1+0x1bec], R10 ;  /* 0x001bec0a01007387 */ /* 0x0081e80000100800 */
[----:B0-----:R-:W3:Y:S04]  /*15e90*/  LDL R10, [R1+0x3d4] ;  /* 0x0003d400010a7983 */ /* 0x001ee80000100800 */
[----:B----4-:R0:W-:Y:S04]  /*15ea0*/  STL [R1+0x1bf0], R11 ;  /* 0x001bf00b01007387 */ /* 0x0101e80000100800 */
[----:B0-----:R-:W4:Y:S04]  /*15eb0*/  LDL R11, [R1+0x448] ;  /* 0x00044800010b7983 */ /* 0x001f280000100800 */
[----:B---3--:R0:W-:Y:S04]  /*15ec0*/  STL [R1+0x1bf4], R10 ;  /* 0x001bf40a01007387 */ /* 0x0081e80000100800 */
[----:B0-----:R-:W3:Y:S04]  /*15ed0*/  LDL R10, [R1+0x43c] ;  /* 0x00043c00010a7983 */ /* 0x001ee80000100800 */
[----:B----4-:R-:W-:Y:S04]  /*15ee0*/  STL [R1+0x1bf8], R11 ;  /* 0x001bf80b01007387 */ /* 0x010fe80000100800 */
[----:B---3--:R2:W-:Y:S04]  /*15ef0*/  STL [R1+0x1bfc], R10 ;  /* 0x001bfc0a01007387 */ /* 0x0085e80000100800 */
[----:B------:R-:W3:Y:S04]  /*15f00*/  LDL R8, [R1+0x464] ;  /* 0x0004640001087983 */ /* 0x000ee80000100800 */
[----:B------:R-:W4:Y:S01]  /*15f10*/  LDL R9, [R1+0x470] ;  /* 0x0004700001097983 */ /* 0x000f220000100800 */
[----:B--2---:R-:W-:-:S03]  /*15f20*/  IMAD.WIDE R10, R13, 0x2, R14 ;  /* 0x000000020d0a7825 */ /* 0x004fc600078e020e */
[----:B------:R-:W2:Y:S04]  /*15f30*/  LDL R24, [R1+0x3bc] ;  /* 0x0003bc0001187983 */ /* 0x000ea80000100800 */
[----:B------:R-:W5:Y:S04]  /*15f40*/  LDL R25, [R1+0x3b8] ;  /* 0x0003b80001197983 */ /* 0x000f680000100800 */
[----:B------:R-:W2:Y:S04]  /*15f50*/  LDL R6, [R1+0x474] ;  /* 0x0004740001067983 */ /* 0x000ea80000100800 */
        /* <DEDUP_REMOVED lines=18> */
[----:B------:R0:W-:Y:S04]  /*16080*/  STL.64 [R1+0xf0], R10 ;  /* 0x0000f00a01007387 */ /* 0x0001e80000100a00 */
[----:B0-----:R-:W2:Y:S04]  /*16090*/  LDL.LU R10, [R1+0x1bfc] ;  /* 0x001bfc00010a7983 */ /* 0x001ea80000300800 */
[----:B------:R-:W3:Y:S01]  /*160a0*/  LDL R13, [R1+0x368] ;  /* 0x00036800010d7983 */ /* 0x000ee20000100800 */
[----:B--2---:R-:W-:-:S05]  /*160b0*/  IMAD.WIDE R10, R10, 0x2, R14 ;  /* 0x000000020a0a7825 */ /* 0x004fca00078e020e */
[----:B------:R0:W-:Y:S04]  /*160c0*/  STL.64 [R1+0x100], R10 ;  /* 0x0001000a01007387 */ /* 0x0001e80000100a00 */
[----:B0-----:R-:W2:Y:S02]  /*160d0*/  LDL.LU R11, [R1+0x1bf8] ;  /* 0x001bf800010b7983 */ /* 0x001ea40000300800 */
        /* <DEDUP_REMOVED lines=13> */
[----:B------:R3:W-:Y:S02]  /*161b0*/  STL.64 [R1+0x168], R10 ;  /* 0x0001680a01007387 */ /* 0x0007e40000100a00 */
[----:B---3--:R-:W-:-:S04]  /*161c0*/  IMAD.WIDE R10, R8, 0x2, R14 ;  /* 0x00000002080a7825 */ /* 0x008fc800078e020e */
[--C-:B----4-:R-:W-:Y:S01]  /*161d0*/  IMAD.WIDE R8, R9, 0x2, R14.reuse ;  /* 0x0000000209087825 */ /* 0x110fe200078e020e */
[----:B------:R0:W-:Y:S04]  /*161e0*/  STL.64 [R1+0x180], R10 ;  /* 0x0001800a01007387 */ /* 0x0001e80000100a00 */
[----:B------:R5:W-:Y:S01]  /*161f0*/  STL.64 [R1+0x190], R8 ;  /* 0x0001900801007387 */ /* 0x000be20000100a00 */
[----:B0-----:R-:W-:-:S04]  /*16200*/  IMAD.WIDE R10, R24, 0x2, R14 ;  /* 0x00000002180a7825 */ /* 0x001fc800078e020e */
[--C-:B-----5:R-:W-:Y:S01]  /*16210*/  IMAD.WIDE R8, R25, 0x2, R14.reuse ;  /* 0x0000000219087825 */ /* 0x120fe200078e020e */
[----:B------:R0:W-:Y:S04]  /*16220*/  STL.64 [R1+0x1a8], R10 ;  /* 0x0001a80a01007387 */ /* 0x0001e80000100a00 */
[----:B------:R1:W-:Y:S01]  /*16230*/  STL.64 [R1+0x1c0], R8 ;  /* 0x0001c00801007387 */ /* 0x0003e20000100a00 */
[----:B0-----:R-:W-:-:S04]  /*16240*/  IMAD.WIDE R10, R6, 0x2, R14 ;  /* 0x00000002060a7825 */ /* 0x001fc800078e020e */
[--C-:B------:R-:W-:Y:S01]  /*16250*/  IMAD.WIDE R6, R7, 0x2, R14.reuse ;  /* 0x0000000207067825 */ /* 0x100fe200078e020e */
[----:B------:R0:W-:Y:S03]  /*16260*/  STL.64 [R1+0x1d0], R10 ;  /* 0x0001d00a01007387 */ /* 0x0001e60000100a00 */
[--C-:B-1----:R-:W-:Y:S01]  /*16270*/  IMAD.WIDE R8, R22, 0x2, R14.reuse ;  /* 0x0000000216087825 */ /* 0x102fe200078e020e */
[----:B------:R1:W-:Y:S04]  /*16280*/  STL.64 [R1+0x1e8], R6 ;  /* 0x0001e80601007387 */ /* 0x0003e80000100a00 */
[----:B------:R2:W-:Y:S01]  /*16290*/  STL.64 [R1+0x1f8], R8 ;  /* 0x0001f80801007387 */ /* 0x0005e20000100a00 */
[----:B0-----:R-:W-:-:S04]  /*162a0*/  IMAD.WIDE R10, R23, 0x2, R14 ;  /* 0x00000002170a7825 */ /* 0x001fc800078e020e */
[--C-:B-1----:R-:W-:Y:S01]  /*162b0*/  IMAD.WIDE R6, R4, 0x2, R14.reuse ;  /* 0x0000000204067825 */ /* 0x102fe200078e020e */
[----:B------:R-:W-:Y:S03]  /*162c0*/  STL.64 [R1+0x210], R10 ;  /* 0x0002100a01007387 */ /* 0x000fe60000100a00 */
[--C-:B--2---:R-:W-:Y:S01]  /*162d0*/  IMAD.WIDE R8, R5, 0x2, R14.reuse ;  /* 0x0000000205087825 */ /* 0x104fe200078e020e */
[----:B------:R0:W-:Y:S03]  /*162e0*/  STL.64 [R1+0x220], R6 ;  /* 0x0002200601007387 */ /* 0x0001e60000100a00 */
[--C-:B------:R-:W-:Y:S01]  /*162f0*/  IMAD.WIDE R4, R20, 0x2, R14.reuse ;  /* 0x0000000214047825 */ /* 0x100fe200078e020e */
[----:B------:R1:W-:Y:S04]  /*16300*/  STL.64 [R1+0x238], R8 ;  /* 0x0002380801007387 */ /* 0x0003e80000100a00 */
[----:B------:R2:W-:Y:S01]  /*16310*/  STL.64 [R1+0x250], R4 ;  /* 0x0002500401007387 */ /* 0x0005e20000100a00 */
[----:B0-----:R-:W-:-:S04]  /*16320*/  IMAD.WIDE R6, R21, 0x2, R14 ;  /* 0x0000000215067825 */ /* 0x001fc800078e020e */
[--C-:B-1----:R-:W-:Y:S01]  /*16330*/  IMAD.WIDE R8, R2, 0x2, R14.reuse ;  /* 0x0000000202087825 */ /* 0x102fe200078e020e */
[----:B------:R0:W-:Y:S03]  /*16340*/  STL.64 [R1+0x260], R6 ;  /* 0x0002600601007387 */ /* 0x0001e60000100a00 */
[--C-:B--2---:R-:W-:Y:S01]  /*16350*/  IMAD.WIDE R4, R3, 0x2, R14.reuse ;  /* 0x0000000203047825 */ /* 0x104fe200078e020e */
[----:B------:R-:W-:Y:S03]  /*16360*/  STL.64 [R1+0x278], R8 ;  /* 0x0002780801007387 */ /* 0x000fe60000100a00 */
[--C-:B------:R-:W-:Y:S01]  /*16370*/  IMAD.WIDE R2, R19, 0x2, R14.reuse ;  /* 0x0000000213027825 */ /* 0x100fe200078e020e */
[----:B------:R1:W-:Y:S03]  /*16380*/  STL.64 [R1+0x288], R4 ;  /* 0x0002880401007387 */ /* 0x0003e60000100a00 */
[----:B0-----:R-:W-:-:S05]  /*16390*/  IMAD.WIDE R6, R18, 0x2, R14 ;  /* 0x0000000212067825 */ /* 0x001fca00078e020e */
[----:B------:R0:W-:Y:S01]  /*163a0*/  STL.64 [R1+0x2a0], R6 ;  /* 0x0002a00601007387 */ /* 0x0001e20000100a00 */
[----:B-1----:R-:W-:-:S03]  /*163b0*/  IMAD.WIDE R4, R26, 0x2, R14 ;  /* 0x000000021a047825 */ /* 0x002fc600078e020e */
        /* <DEDUP_REMOVED lines=13> */
[----:B------:R0:W-:Y:S04]  /*16490*/  STL.64 [R1+0x330], R2 ;  /* 0x0003300201007387 */ /* 0x0001e80000100a00 */
[----:B------:R-:W-:Y:S04]  /*164a0*/  STL.64 [R1+0x350], R4 ;  /* 0x0003500401007387 */ /* 0x000fe80000100a00 */
[----:B------:R-:W3:Y:S01]  /*164b0*/  LDL R10, [R1+0x528] ;  /* 0x00052800010a7983 */ /* 0x000ee20000100800 */
[----:B0-----:R-:W-:-:S03]  /*164c0*/  IMAD.WIDE R2, R13, 0x2, R14 ;  /* 0x000000020d027825 */ /* 0x001fc600078e020e */
[----:B------:R-:W4:Y:S04]  /*164d0*/  LDL R13, [R1+0x500] ;  /* 0x00050000010d7983 */ /* 0x000f280000100800 */
[----:B------:R-:W-:Y:S04]  /*164e0*/  STL.64 [R1+0x360], R2 ;  /* 0x0003600201007387 */ /* 0x000fe80000100a00 */
[----:B------:R-:W5:Y:S04]  /*164f0*/  LDL R11, [R1+0x52c] ;  /* 0x00052c00010b7983 */ /* 0x000f680000100800 */
[----:B-----5:R0:W-:Y:S04]  /*16500*/  STL [R1+0x1bd8], R11 ;  /* 0x001bd80b01007387 */ /* 0x0201e80000100800 */
[----:B0-----:R-:W5:Y:S04]  /*16510*/  LDL R11, [R1+0x51c] ;  /* 0x00051c00010b7983 */ /* 0x001f680000100800 */
[----:B---3--:R0:W-:Y:S04]  /*16520*/  STL [R1+0x1bdc], R10 ;  /* 0x001bdc0a01007387 */ /* 0x0081e80000100800 */
[----:B0-----:R-:W3:Y:S04]  /*16530*/  LDL R10, [R1+0x518] ;  /* 0x00051800010a7983 */ /* 0x001ee80000100800 */
[----:B-----5:R0:W-:Y:S04]  /*16540*/  STL [R1+0x1be0], R11 ;  /* 0x001be00b01007387 */ /* 0x0201e80000100800 */
[----:B0-----:R-:W5:Y:S01]  /*16550*/  LDL R11, [R1+0x504] ;  /* 0x00050400010b7983 */ /* 0x001f620000100800 */
[----:B--2---:R-:W-:-:S03]  /*16560*/  IMAD.WIDE R28, R12, 0x2, R14 ;  /* 0x000000020c1c7825 */ /* 0x004fc600078e020e */
[----:B---3--:R-:W-:Y:S01]  /*16570*/  STL [R1+0x1be4], R10 ;  /* 0x001be40a01007387 */ /* 0x008fe20000100800 */
[----:B----4-:R-:W-:-:S03]  /*16580*/  IMAD.WIDE R12, R13, 0x2, R14 ;  /* 0x000000020d0c7825 */ /* 0x010fc600078e020e */
[----:B------:R-:W2:Y:S04]  /*16590*/  LDL R8, [R1+0x540] ;  /* 0x0005400001087983 */ /* 0x000ea80000100800 */
[----:B------:R-:W3:Y:S04]  /*165a0*/  LDL R9, [R1+0x544] ;  /* 0x0005440001097983 */ /* 0x000ee80000100800 */
[----:B------:R-:W4:Y:S04]  /*165b0*/  LDL R24, [R1+0x54c] ;  /* 0x00054c0001187983 */ /* 0x000f280000100800 */
        /* <DEDUP_REMOVED lines=18> */
[----:B0-----:R-:W2:Y:S04]  /*166e0*/  LDL R28, [R1+0x5dc] ;  /* 0x0005dc00011c7983 */ /* 0x001ea80000100800 */
[----:B------:R-:W2:Y:S04]  /*166f0*/  LDL R29, [R1+0x5e8] ;  /* 0x0005e800011d7983 */ /* 0x000ea80000100800 */
[----:B------:R0:W-:Y:S04]  /*16700*/  STL.64 [R1+0x388], R12 ;  /* 0x0003880c01007387 */ /* 0x0001e80000100a00 */
[----:B0-----:R-:W2:Y:S04]  /*16710*/  LDL R12, [R1+0x5ec] ;  /* 0x0005ec00010c7983 */ /* 0x001ea80000100800 */
[----:B------:R-:W2:Y:S01]  /*16720*/  LDL R13, [R1+0x5f8] ;  /* 0x0005f800010d7983 */ /* 0x000ea20000100800 */
[----:B-----5:R-:W-:-:S05]  /*16730*/  IMAD.WIDE R10, R11, 0x2, R14 ;  /* 0x000000020b0a7825 */ /* 0x020fca00078e020e */
[----:B------:R0:W-:Y:S04]  /*16740*/  STL.64 [R1+0x3a0], R10 ;  /* 0x0003a00a01007387 */ /* 0x0001e80000100a00 */
[----:B0-----:R-:W5:Y:S02]  /*16750*/  LDL.LU R10, [R1+0x1be4] ;  /* 0x001be400010a7983 */ /* 0x001f640000300800 */
        /* <DEDUP_REMOVED lines=10> */
[----:B------:R2:W-:Y:S02]  /*16800*/  STL.64 [R1+0x3f0], R10 ;  /* 0x0003f00a01007387 */ /* 0x0005e40000100a00 */
[----:B--2---:R-:W-:-:S04]  /*16810*/  IMAD.WIDE R10, R8, 0x2, R14 ;  /* 0x00000002080a7825 */ /* 0x004fc800078e020e */
[--C-:B---3--:R-:W-:Y:S01]  /*16820*/  IMAD.WIDE R8, R9, 0x2, R14.reuse ;  /* 0x0000000209087825 */ /* 0x108fe200078e020e */
[----:B------:R4:W-:Y:S04]  /*16830*/  STL.64 [R1+0x400], R10 ;  /* 0x0004000a01007387 */ /* 0x0009e80000100a00 */
[----:B------:R0:W-:Y:S01]  /*16840*/  STL.64 [R1+0x418], R8 ;  /* 0x0004180801007387 */ /* 0x0001e20000100a00 */
[----:B----4-:R-:W-:-:S04]  /*16850*/  IMAD.WIDE R10, R24, 0x2, R14 ;  /* 0x00000002180a7825 */ /* 0x010fc800078e020e */
[--C-:B0-----:R-:W-:Y:S01]  /*16860*/  IMAD.WIDE R8, R25, 0x2, R14.reuse ;  /* 0x0000000219087825 */ /* 0x101fe200078e020e */
[----:B------:R0:W-:Y:S03]  /*16870*/  STL.64 [R1+0x430], R10 ;  /* 0x0004300a01007387 */ /* 0x0001e60000100a00 */
[--C-:B------:R-:W-:Y:S01]  /*16880*/  IMAD.WIDE R24, R6, 0x2, R14.reuse ;  /* 0x0000000206187825 */ /* 0x100fe200078e020e */
[----:B------:R1:W-:Y:S04]  /*16890*/  STL.64 [R1+0x440], R8 ;  /* 0x0004400801007387 */ /* 0x0003e80000100a00 */
[----:B------:R-:W-:Y:S01]  /*168a0*/  STL.64 [R1+0x458], R24 ;  /* 0x0004581801007387 */ /* 0x000fe20000100a00 */
[----:B0-----:R-:W-:-:S04]  /*168b0*/  IMAD.WIDE R10, R7, 0x2, R14 ;  /* 0x00000002070a7825 */ /* 0x001fc800078e020e */
[--C-:B-1----:R-:W-:Y:S01]  /*168c0*/  IMAD.WIDE R8, R22, 0x2, R14.reuse ;  /* 0x0000000216087825 */ /* 0x102fe200078e020e */
[----:B------:R0:W-:Y:S03]  /*168d0*/  STL.64 [R1+0x468], R10 ;  /* 0x0004680a01007387 */ /* 0x0001e60000100a00 */
[--C-:B------:R-:W-:Y:S01]  /*168e0*/  IMAD.WIDE R6, R23, 0x2, R14.reuse ;  /* 0x0000000217067825 */ /* 0x100fe200078e020e */
        /* <DEDUP_REMOVED lines=21> */
[--C-:B--2---:R-:W-:Y:S02]  /*16a40*/  IMAD.WIDE R2, R16, 0x2, R14.reuse ;  /* 0x0000000210027825 */ /* 0x104fe400078e020e */
[----:B------:R-:W2:Y:S04]  /*16a50*/  LDL R16, [R1+0x5fc] ;  /* 0x0005fc0001107983 */ /* 0x000ea80000100800 */
[----:B------:R1:W-:Y:S04]  /*16a60*/  STL.64 [R1+0x560], R4 ;  /* 0x0005600401007387 */ /* 0x0003e80000100a00 */
[----:B------:R3:W-:Y:S01]  /*16a70*/  STL.64 [R1+0x570], R2 ;  /* 0x0005700201007387 */ /* 0x0007e20000100a00 */
[----:B0-----:R-:W-:-:S04]  /*16a80*/  IMAD.WIDE R6, R29, 0x2, R14 ;  /* 0x000000021d067825 */ /* 0x001fc800078e020e */
[--C-:B-1----:R-:W-:Y:S02]  /*16a90*/  IMAD.WIDE R4, R17, 0x2, R14.reuse ;  /* 0x0000000211047825 */ /* 0x102fe400078e020e */
[----:B------:R-:W4:Y:S02]  /*16aa0*/  LDL R17, [R1+0x608] ;  /* 0x0006080001117983 */ /* 0x000f240000100800 */
[--C-:B---3--:R-:W-:Y:S02]  /*16ab0*/  IMAD.WIDE R2, R28, 0x2, R14.reuse ;  /* 0x000000021c027825 */ /* 0x108fe400078e020e */
[----:B------:R0:W-:Y:S04]  /*16ac0*/  STL.64 [R1+0x580], R4 ;  /* 0x0005800401007387 */ /* 0x0001e80000100a00 */
[----:B------:R1:W-:Y:S04]  /*16ad0*/  STL.64 [R1+0x590], R2 ;  /* 0x0005900201007387 */ /* 0x0003e80000100a00 */
[----:B------:R-:W-:Y:S01]  /*16ae0*/  STL.64 [R1+0x5a0], R6 ;  /* 0x0005a00601007387 */ /* 0x000fe20000100a00 */
[----:B0-----:R-:W-:-:S03]  /*16af0*/  IMAD.WIDE R4, R12, 0x2, R14 ;  /* 0x000000020c047825 */ /* 0x001fc600078e020e */
[----:B------:R-:W3:Y:S01]  /*16b00*/  LDL R28, [R1+0x60c] ;  /* 0x00060c00011c7983 */ /* 0x000ee20000100800 */
[----:B-1----:R-:W-:-:S03]  /*16b10*/  IMAD.WIDE R2, R13, 0x2, R14 ;  /* 0x000000020d027825 */ /* 0x002fc600078e020e */
[----:B------:R-:W-:Y:S04]  /*16b20*/  STL.64 [R1+0x5b0], R4 ;  /* 0x0005b00401007387 */ /* 0x000fe80000100a00 */
[----:B------:R-:W5:Y:S04]  /*16b30*/  LDL R12, [R1+0x610] ;  /* 0x00061000010c7983 */ /* 0x000f680000100800 */
[----:B------:R-:W-:Y:S04]  /*16b40*/  STL.64 [R1+0x5c0], R2 ;  /* 0x0005c00201007387 */ /* 0x000fe80000100a00 */
[----:B------:R-:W2:Y:S04]  /*16b50*/  LDL R11, [R1+0x628] ;  /* 0x00062800010b7983 */ /* 0x000ea80000100800 */
[----:B------:R-:W3:Y:S04]  /*16b60*/  LDL R10, [R1+0x620] ;  /* 0x00062000010a7983 */ /* 0x000ee80000100800 */
[----:B--2---:R0:W-:Y:S04]  /*16b70*/  STL [R1+0x1bcc], R11 ;  /* 0x001bcc0b01007387 */ /* 0x0041e80000100800 */
[----:B0-----:R-:W2:Y:S01]  /*16b80*/  LDL R11, [R1+0x614] ;  /* 0x00061400010b7983 */ /* 0x001ea20000100800 */
[----:B------:R-:W-:-:S03]  /*16b90*/  IMAD.WIDE R26, R16, 0x2, R14 ;  /* 0x00000002101a7825 */ /* 0x000fc600078e020e */
[----:B---3--:R-:W-:Y:S04]  /*16ba0*/  STL [R1+0x1bd0], R10 ;  /* 0x001bd00a01007387 */ /* 0x008fe80000100800 */
[----:B--2---:R4:W-:Y:S04]  /*16bb0*/  STL [R1+0x1bd4], R11 ;  /* 0x001bd40b01007387 */ /* 0x0049e80000100800 */
[----:B------:R-:W2:Y:S04]  /*16bc0*/  LDL R8, [R1+0x638] ;  /* 0x0006380001087983 */ /* 0x000ea80000100800 */
[----:B------:R-:W3:Y:S01]  /*16bd0*/  LDL R9, [R1+0x648] ;  /* 0x0006480001097983 */ /* 0x000ee20000100800 */
[----:B----4-:R-:W-:-:S03]  /*16be0*/  IMAD.WIDE R10, R17, 0x2, R14 ;  /* 0x00000002110a7825 */ /* 0x010fc600078e020e */
        /* <DEDUP_REMOVED lines=16> */
[----:B------:R-:W2:Y:S04]  /*16cf0*/  LDL R19, [R1+0x70c] ;  /* 0x00070c0001137983 */ /* 0x000ea80000100800 */
[----:B0-----:R-:W2:Y:S04]  /*16d00*/  LDL R26, [R1+0x728] ;  /* 0x00072800011a7983 */ /* 0x001ea80000100800 */
[----:B------:R0:W-:Y:S04]  /*16d10*/  STL.64 [R1+0x5e0], R10 ;  /* 0x0005e00a01007387 */ /* 0x0001e80000100a00 */
[----:B------:R-:W2:Y:S04]  /*16d20*/  LDL R27, [R1+0x730] ;  /* 0x00073000011b7983 */ /* 0x000ea80000100800 */
[----:B------:R-:W2:Y:S01]  /*16d30*/  LDL R16, [R1+0x740] ;  /* 0x0007400001107983 */ /* 0x000ea20000100800 */
[----:B0-----:R-:W-:-:S03]  /*16d40*/  IMAD.WIDE R10, R28, 0x2, R14 ;  /* 0x000000021c0a7825 */ /* 0x001fc600078e020e */
[----:B------:R-:W2:Y:S04]  /*16d50*/  LDL R17, [R1+0x748] ;  /* 0x0007480001117983 */ /* 0x000ea80000100800 */
[----:B------:R5:W-:Y:S02]  /*16d60*/  STL.64 [R1+0x5f0], R10 ;  /* 0x0005f00a01007387 */ /* 0x000be40000100a00 */
[----:B-----5:R-:W-:-:S05]  /*16d70*/  IMAD.WIDE R10, R12, 0x2, R14 ;  /* 0x000000020c0a7825 */ /* 0x020fca00078e020e */
[----:B------:R0:W-:Y:S04]  /*16d80*/  STL.64 [R1+0x600], R10 ;  /* 0x0006000a01007387 */ /* 0x0001e80000100a00 */
[----:B0-----:R-:W5:Y:S04]  /*16d90*/  LDL.LU R11, [R1+0x1bd4] ;  /* 0x001bd400010b7983 */ /* 0x001f680000300800 */
[----:B------:R-:W2:Y:S04]  /*16da0*/  LDL R28, [R1+0x758] ;  /* 0x00075800011c7983 */ /* 0x000ea80000100800 */
        /* <DEDUP_REMOVED lines=9> */
[----:B--2---:R-:W-:-:S05]  /*16e40*/  IMAD.WIDE R10, R8, 0x2, R14 ;  /* 0x00000002080a7825 */ /* 0x004fca00078e020e */
[----:B------:R3:W-:Y:S02]  /*16e50*/  STL.64 [R1+0x658], R10 ;  /* 0x0006580a01007387 */ /* 0x0007e40000100a00 */
[----:B---3--:R-:W-:-:S04]  /*16e60*/  IMAD.WIDE R10, R9, 0x2, R14 ;  /* 0x00000002090a7825 */ /* 0x008fc800078e020e */
[--C-:B----4-:R-:W-:Y:S01]  /*16e70*/  IMAD.WIDE R8, R24, 0x2, R14.reuse ;  /* 0x0000000218087825 */ /* 0x110fe200078e020e */
[----:B------:R0:W-:Y:S04]  /*16e80*/  STL.64 [R1+0x670], R10 ;  /* 0x0006700a01007387 */ /* 0x0001e80000100a00 */
[----:B------:R1:W-:Y:S01]  /*16e90*/  STL.64 [R1+0x688], R8 ;  /* 0x0006880801007387 */ /* 0x0003e20000100a00 */
[----:B0-----:R-:W-:-:S04]  /*16ea0*/  IMAD.WIDE R10, R25, 0x2, R14 ;  /* 0x00000002190a7825 */ /* 0x001fc800078e020e */
[--C-:B------:R-:W-:Y:S01]  /*16eb0*/  IMAD.WIDE R24, R6, 0x2, R14.reuse ;  /* 0x0000000206187825 */ /* 0x100fe200078e020e */
[----:B------:R0:W-:Y:S03]  /*16ec0*/  STL.64 [R1+0x6a0], R10 ;  /* 0x0006a00a01007387 */ /* 0x0001e60000100a00 */
[--C-:B-1----:R-:W-:Y:S01]  /*16ed0*/  IMAD.WIDE R8, R7, 0x2, R14.reuse ;  /* 0x0000000207087825 */ /* 0x102fe200078e020e */
[----:B------:R-:W-:Y:S03]  /*16ee0*/  STL.64 [R1+0x6b8], R24 ;  /* 0x0006b81801007387 */ /* 0x000fe60000100a00 */
[--C-:B------:R-:W-:Y:S01]  /*16ef0*/  IMAD.WIDE R6, R23, 0x2, R14.reuse ;  /* 0x0000000217067825 */ /* 0x100fe200078e020e */
[----:B------:R1:W-:Y:S03]  /*16f00*/  STL.64 [R1+0x6d0], R8 ;  /* 0x0006d00801007387 */ /* 0x0003e60000100a00 */
[----:B0-----:R-:W-:-:S05]  /*16f10*/  IMAD.WIDE R10, R22, 0x2, R14 ;  /* 0x00000002160a7825 */ /* 0x001fca00078e020e */
[----:B------:R-:W-:Y:S01]  /*16f20*/  STL.64 [R1+0x6e8], R10 ;  /* 0x0006e80a01007387 */ /* 0x000fe20000100a00 */
[----:B-1----:R-:W-:-:S03]  /*16f30*/  IMAD.WIDE R8, R4, 0x2, R14 ;  /* 0x0000000204087825 */ /* 0x002fc600078e020e */
[----:B------:R0:W-:Y:S01]  /*16f40*/  STL.64 [R1+0x6f8], R6 ;  /* 0x0006f80601007387 */ /* 0x0001e20000100a00 */
[----:B------:R-:W-:-:S03]  /*16f50*/  IMAD.WIDE R4, R5, 0x2, R14 ;  /* 0x0000000205047825 */ /* 0x000fc600078e020e */
[----:B------:R1:W-:Y:S04]  /*16f60*/  STL.64 [R1+0x710], R8 ;  /* 0x0007100801007387 */ /* 0x0003e80000100a00 */
[----:B------:R2:W-:Y:S01]  /*16f70*/  STL.64 [R1+0x720], R4 ;  /* 0x0007200401007387 */ /* 0x0005e20000100a00 */
[----:B0-----:R-:W-:-:S04]  /*16f80*/  IMAD.WIDE R6, R20, 0x2, R14 ;  /* 0x0000000214067825 */ /* 0x001fc800078e020e */
[--C-:B-1----:R-:W-:Y:S01]  /*16f90*/  IMAD.WIDE R8, R21, 0x2, R14.reuse ;  /* 0x0000000215087825 */ /* 0x102fe200078e020e */
[----:B------:R0:W-:Y:S03]  /*16fa0*/  STL.64 [R1+0x738], R6 ;  /* 0x0007380601007387 */ /* 0x0001e60000100a00 */
[--C-:B--2---:R-:W-:Y:S01]  /*16fb0*/  IMAD.WIDE R4, R2, 0x2, R14.reuse ;  /* 0x0000000202047825 */ /* 0x104fe200078e020e */
[----:B------:R-:W-:Y:S04]  /*16fc0*/  STL.64 [R1+0x750], R8 ;  /* 0x0007500801007387 */ /* 0x000fe80000100a00 */
[----:B------:R1:W-:Y:S01]  /*16fd0*/  STL.64 [R1+0x768], R4 ;  /* 0x0007680401007387 */ /* 0x0003e20000100a00 */
[----:B0-----:R-:W-:-:S04]  /*16fe0*/  IMAD.WIDE R6, R3, 0x2, R14 ;  /* 0x0000000203067825 */ /* 0x001fc800078e020e */
[--C-:B------:R-:W-:Y:S01]  /*16ff0*/  IMAD.WIDE R2, R18, 0x2, R14.reuse ;  /* 0x0000000212027825 */ /* 0x100fe200078e020e */
[----:B------:R0:W-:Y:S03]  /*17000*/  STL.64 [R1+0x780], R6 ;  /* 0x0007800601007387 */ /* 0x0001e60000100a00 */
[--C-:B-1----:R-:W-:Y:S02]  /*17010*/  IMAD.WIDE R4, R13, 0x2, R14.reuse ;  /* 0x000000020d047825 */ /* 0x102fe400078e020e */
        /* <DEDUP_REMOVED lines=8> */
[----:B------:R1:W-:Y:S01]  /*170a0*/  STL.64 [R1+0xd98], R4 ;  /* 0x000d980401007387 */ /* 0x0003e20000100a00 */
[----:B0-----:R-:W-:-:S04]  /*170b0*/  IMAD.WIDE R2, R26, 0x2, R14 ;  /* 0x000000021a027825 */ /* 0x001fc800078e020e */
[--C-:B-1----:R-:W-:Y:S01]  /*170c0*/  IMAD.WIDE R4, R16, 0x2, R14.reuse ;  /* 0x0000000210047825 */ /* 0x102fe200078e020e */
[----:B------:R0:W-:Y:S04]  /*170d0*/  STL.64 [R1+0xda8], R2 ;  /* 0x000da80201007387 */ /* 0x0001e80000100a00 */
[----:B------:R-:W-:Y:S04]  /*170e0*/  STL.64 [R1+0xdb8], R6 ;  /* 0x000db80601007387 */ /* 0x000fe80000100a00 */
[----:B------:R-:W3:Y:S01]  /*170f0*/  LDL R16, [R1+0x788] ;  /* 0x0007880001107983 */ /* 0x000ee20000100800 */
[----:B0-----:R-:W-:-:S03]  /*17100*/  IMAD.WIDE R2, R17, 0x2, R14 ;  /* 0x0000000211027825 */ /* 0x001fc600078e020e */
[----:B------:R0:W-:Y:S04]  /*17110*/  STL.64 [R1+0xdc8], R4 ;  /* 0x000dc80401007387 */ /* 0x0001e80000100a00 */
[----:B------:R-:W5:Y:S04]  /*17120*/  LDL R17, [R1+0x790] ;  /* 0x0007900001117983 */ /* 0x000f680000100800 */
[----:B------:R1:W-:Y:S01]  /*17130*/  STL.64 [R1+0xdd8], R2 ;  /* 0x000dd80201007387 */ /* 0x0003e20000100a00 */
[----:B0-----:R-:W-:-:S03]  /*17140*/  IMAD.WIDE R4, R28, 0x2, R14 ;  /* 0x000000021c047825 */ /* 0x001fc600078e020e */
[----:B------:R-:W2:Y:S04]  /*17150*/  LDL R10, [R1+0x798] ;  /* 0x00079800010a7983 */ /* 0x000ea80000100800 */
[----:B------:R-:W-:Y:S04]  /*17160*/  STL.64 [R1+0xde8], R4 ;  /* 0x000de80401007387 */ /* 0x000fe80000100a00 */
[----:B------:R-:W2:Y:S01]  /*17170*/  LDL R11, [R1+0x79c] ;  /* 0x00079c00010b7983 */ /* 0x000ea20000100800 */
[----:B-1----:R-:W-:-:S05]  /*17180*/  IMAD.WIDE R2, R12, 0x2, R14 ;  /* 0x000000020c027825 */ /* 0x002fca00078e020e */
[----:B------:R-:W-:Y:S04]  /*17190*/  STL.64 [R1+0xdf8], R2 ;  /* 0x000df80201007387 */ /* 0x000fe80000100a00 */
[----:B--2---:R0:W-:Y:S04]  /*171a0*/  STL [R1+0x1bc4], R11 ;  /* 0x001bc40b01007387 */ /* 0x0041e80000100800 */
[----:B0-----:R-:W2:Y:S01]  /*171b0*/  LDL R11, [R1+0x794] ;  /* 0x00079400010b7983 */ /* 0x001ea20000100800 */
[----:B------:R-:W-:-:S03]  /*171c0*/  IMAD.WIDE R18, R13, 0x2, R14 ;  /* 0x000000020d127825 */ /* 0x000fc600078e020e */
[----:B------:R-:W-:Y:S01]  /*171d0*/  STL [R1+0x1bc8], R10 ;  /* 0x001bc80a01007387 */ /* 0x000fe20000100800 */
[----:B----4-:R-:W-:-:S03]  /*171e0*/  IMAD.WIDE R26, R29, 0x2, R14 ;  /* 0x000000021d1a7825 */ /* 0x010fc600078e020e */
[----:B------:R-:W4:Y:S04]  /*171f0*/  LDL R8, [R1+0x7a0] ;  /* 0x0007a00001087983 */ /* 0x000f280000100800 */
        /* <DEDUP_REMOVED lines=14> */
[----:B------:R0:W-:Y:S04]  /*172e0*/  STL.64 [R1+0xe08], R18 ;  /* 0x000e081201007387 */ /* 0x0001e80000100a00 */
[----:B------:R-:W4:Y:S04]  /*172f0*/  LDL R3, [R1+0x7dc] ;  /* 0x0007dc0001037983 */ /* 0x000f280000100800 */
[----:B0-----:R-:W4:Y:S04]  /*17300*/  LDL R18, [R1+0x7e0] ;  /* 0x0007e00001127983 */ /* 0x001f280000100800 */
[----:B------:R3:W-:Y:S04]  /*17310*/  STL.64 [R1+0xe18], R26 ;  /* 0x000e181a01007387 */ /* 0x0007e80000100a00 */
[----:B------:R-:W4:Y:S04]  /*17320*/  LDL R19, [R1+0x7e4] ;  /* 0x0007e40001137983 */ /* 0x000f280000100800 */
[----:B------:R-:W4:Y:S01]  /*17330*/  LDL R28, [R1+0x7e8] ;  /* 0x0007e800011c7983 */ /* 0x000f220000100800 */
[----:B---3--:R-:W-:-:S03]  /*17340*/  IMAD.WIDE R26, R16, 0x2, R14 ;  /* 0x00000002101a7825 */ /* 0x008fc600078e020e */
[----:B------:R-:W3:Y:S01]  /*17350*/  LDL R29, [R1+0x7ec] ;  /* 0x0007ec00011d7983 */ /* 0x000ee20000100800 */
[----:B-----5:R-:W-:-:S03]  /*17360*/  IMAD.WIDE R16, R17, 0x2, R14 ;  /* 0x0000000211107825 */ /* 0x020fc600078e020e */
[----:B------:R0:W-:Y:S04]  /*17370*/  STL.64 [R1+0xe28], R26 ;  /* 0x000e281a01007387 */ /* 0x0001e80000100a00 */
[----:B0-----:R-:W5:Y:S04]  /*17380*/  LDL R26, [R1+0x7f0] ;  /* 0x0007f000011a7983 */ /* 0x001f680000100800 */
[----:B------:R-:W3:Y:S04]  /*17390*/  LDL R27, [R1+0x7f4] ;  /* 0x0007f400011b7983 */ /* 0x000ee80000100800 */
[----:B------:R0:W-:Y:S04]  /*173a0*/  STL.64 [R1+0xe38], R16 ;  /* 0x000e381001007387 */ /* 0x0001e80000100a00 */
[----:B0-----:R-:W3:Y:S04]  /*173b0*/  LDL R16, [R1+0x7f8] ;  /* 0x0007f80001107983 */ /* 0x001ee80000100800 */
        /* <DEDUP_REMOVED lines=9> */
[----:B----4-:R-:W-:-:S05]  /*17450*/  IMAD.WIDE R10, R8, 0x2, R14 ;  /* 0x00000002080a7825 */ /* 0x010fca00078e020e */
[----:B------:R0:W-:Y:S02]  /*17460*/  STL.64 [R1+0xe78], R10 ;  /* 0x000e780a01007387 */ /* 0x0001e40000100a00 */
[----:B0-----:R-:W-:-:S04]  /*17470*/  IMAD.WIDE R10, R9, 0x2, R14 ;  /* 0x00000002090a7825 */ /* 0x001fc800078e020e */
[--C-:B------:R-:W-:Y:S01]  /*17480*/  IMAD.WIDE R8, R24, 0x2, R14.reuse ;  /* 0x0000000218087825 */ /* 0x100fe200078e020e */
        /* <DEDUP_REMOVED lines=24> */
[----:B------:R1:W-:Y:S01]  /*17610*/  STL.64 [R1+0xf48], R4 ;  /* 0x000f480401007387 */ /* 0x0003e20000100a00 */
[----:B0-----:R-:W-:-:S03]  /*17620*/  IMAD.WIDE R6, R13, 0x2, R14 ;  /* 0x000000020d067825 */ /* 0x001fc600078e020e */
[----:B------:R-:W4:Y:S01]  /*17630*/  LDL R13, [R1+0x804] ;  /* 0x00080400010d7983 */ /* 0x000f220000100800 */
        /* <DEDUP_REMOVED lines=8> */
[--C-:B---3--:R-:W-:Y:S01]  /*176c0*/  IMAD.WIDE R2, R29, 0x2, R14.reuse ;  /* 0x000000021d027825 */ /* 0x108fe200078e020e */
[----:B------:R-:W3:Y:S04]  /*176d0*/  LDL R28, [R1+0x808] ;  /* 0x00080800011c7983 */ /* 0x000ee80000100800 */
[----:B------:R1:W-:Y:S04]  /*176e0*/  STL.64 [R1+0xf98], R4 ;  /* 0x000f980401007387 */ /* 0x0003e80000100a00 */
[----:B------:R-:W2:Y:S01]  /*176f0*/  LDL R29, [R1+0x80c] ;  /* 0x00080c00011d7983 */ /* 0x000ea20000100800 */
[----:B0-----:R-:W-:-:S03]  /*17700*/  IMAD.WIDE R6, R27, 0x2, R14 ;  /* 0x000000021b067825 */ /* 0x001fc600078e020e */
[----:B------:R5:W-:Y:S01]  /*17710*/  STL.64 [R1+0xfa8], R2 ;  /* 0x000fa80201007387 */ /* 0x000be20000100a00 */
[----:B-1----:R-:W-:-:S04]  /*17720*/  IMAD.WIDE R4, R16, 0x2, R14 ;  /* 0x0000000210047825 */ /* 0x002fc800078e020e */
[----:B-----5:R-:W-:-:S05]  /*17730*/  IMAD.WIDE R2, R26, 0x2, R14 ;  /* 0x000000021a027825 */ /* 0x020fca00078e020e */
[----:B------:R0:W-:Y:S04]  /*17740*/  STL.64 [R1+0xfb8], R2 ;  /* 0x000fb80201007387 */ /* 0x0001e80000100a00 */
[----:B------:R-:W-:Y:S04]  /*17750*/  STL.64 [R1+0xfc8], R6 ;  /* 0x000fc80601007387 */ /* 0x000fe80000100a00 */
[----:B------:R-:W5:Y:S04]  /*17760*/  LDL R10, [R1+0x814] ;  /* 0x00081400010a7983 */ /* 0x000f680000100800 */
[----:B------:R-:W-:Y:S04]  /*17770*/  STL.64 [R1+0xfd8], R4 ;  /* 0x000fd80401007387 */ /* 0x000fe80000100a00 */
[----:B------:R-:W2:Y:S01]  /*17780*/  LDL R11, [R1+0x818] ;  /* 0x00081800010b7983 */ /* 0x000ea20000100800 */
[----:B0-----:R-:W-:-:S05]  /*17790*/  IMAD.WIDE R2, R17, 0x2, R14 ;  /* 0x0000000211027825 */ /* 0x001fca00078e020e */
[----:B------:R-:W-:Y:S04]  /*177a0*/  STL.64 [R1+0xfe8], R2 ;  /* 0x000fe80201007387 */ /* 0x000fe80000100a00 */
[----:B--2---:R0:W-:Y:S04]  /*177b0*/  STL [R1+0x1bbc], R11 ;  /* 0x001bbc0b01007387 */ /* 0x0041e80000100800 */
[----:B0-----:R-:W2:Y:S01]  /*177c0*/  LDL R11, [R1+0x810] ;  /* 0x00081000010b7983 */ /* 0x001ea20000100800 */
[----:B------:R-:W-:-:S03]  /*177d0*/  IMAD.WIDE R2, R12, 0x2, R14 ;  /* 0x000000020c027825 */ /* 0x000fc600078e020e */
[----:B-----5:R-:W-:Y:S01]  /*177e0*/  STL [R1+0x1bc0], R10 ;  /* 0x001bc00a01007387 */ /* 0x020fe20000100800 */
[----:B----4-:R-:W-:-:S03]  /*177f0*/  IMAD.WIDE R12, R13, 0x2, R14 ;  /* 0x000000020d0c7825 */ /* 0x010fc600078e020e */
[----:B------:R-:W4:Y:S01]  /*17800*/  LDL R8, [R1+0x81c] ;  /* 0x00081c0001087983 */ /* 0x000f220000100800 */
[----:B---3--:R-:W-:-:S03]  /*17810*/  IMAD.WIDE R18, R28, 0x2, R14 ;  /* 0x000000021c127825 */ /* 0x008fc600078e020e */
[----:B------:R-:W3:Y:S01]  /*17820*/  LDL R9, [R1+0x820] ;  /* 0x0008200001097983 */ /* 0x000ee20000100800 */
[----:B------:R-:W-:-:S03]  /*17830*/  IMAD.WIDE R26, R29, 0x2, R14 ;  /* 0x000000021d1a7825 */ /* 0x000fc600078e020e */
[----:B------:R-:W5:Y:S04]  /*17840*/  LDL R24, [R1+0x824] ;  /* 0x0008240001187983 */ /* 0x000f680000100800 */
[----:B------:R-:W3:Y:S04]  /*17850*/  LDL R25, [R1+0x828] ;  /* 0x0008280001197983 */ /* 0x000ee80000100800 */
        /* <DEDUP_REMOVED lines=9> */
[----:B------:R0:W-:Y:S04]  /*178f0*/  STL.64 [R1+0xff8], R2 ;  /* 0x000ff80201007387 */ /* 0x0001e80000100a00 */
[----:B------:R-:W3:Y:S04]  /*17900*/  LDL R21, [R1+0x850] ;  /* 0x0008500001157983 */ /* 0x000ee80000100800 */
[----:B0-----:R-:W3:Y:S04]  /*17910*/  LDL R2, [R1+0x854] ;  /* 0x0008540001027983 */ /* 0x001ee80000100800 */
[----:B------:R0:W-:Y:S04]  /*17920*/  STL.64 [R1+0x1008], R12 ;  /* 0x0010080c01007387 */ /* 0x0001e80000100a00 */
[----:B------:R-:W3:Y:S04]  /*17930*/  LDL R3, [R1+0x858] ;  /* 0x0008580001037983 */ /* 0x000ee80000100800 */
[----:B0-----:R-:W3:Y:S04]  /*17940*/  LDL R12, [R1+0x85c] ;  /* 0x00085c00010c7983 */ /* 0x001ee80000100800 */
[----:B------:R-:W3:Y:S04]  /*17950*/  LDL R13, [R1+0x860] ;  /* 0x00086000010d7983 */ /* 0x000ee80000100800 */
[----:B------:R0:W-:Y:S04]  /*17960*/  STL.64 [R1+0x1018], R18 ;  /* 0x0010181201007387 */ /* 0x0001e80000100a00 */
[----:B0-----:R-:W3:Y:S04]  /*17970*/  LDL R18, [R1+0x864] ;  /* 0x0008640001127983 */ /* 0x001ee80000100800 */
[----:B------:R-:W3:Y:S04]  /*17980*/  LDL R19, [R1+0x868] ;  /* 0x0008680001137983 */ /* 0x000ee80000100800 */
[----:B------:R0:W-:Y:S04]  /*17990*/  STL.64 [R1+0x1028], R26 ;  /* 0x0010281a01007387 */ /* 0x0001e80000100a00 */
[----:B------:R-:W3:Y:S04]  /*179a0*/  LDL R28, [R1+0x874] ;  /* 0x00087400011c7983 */ /* 0x000ee80000100800 */
[----:B------:R-:W3:Y:S04]  /*179b0*/  LDL R29, [R1+0x878] ;  /* 0x00087800011d7983 */ /* 0x000ee80000100800 */
        /* <DEDUP_REMOVED lines=10> */
[----:B----4-:R-:W-:-:S04]  /*17a60*/  IMAD.WIDE R10, R8, 0x2, R14 ;  /* 0x00000002080a7825 */ /* 0x010fc800078e020e */
[--C-:B---3--:R-:W-:Y:S01]  /*17a70*/  IMAD.WIDE R8, R9, 0x2, R14.reuse ;  /* 0x0000000209087825 */ /* 0x108fe200078e020e */
[----:B------:R5:W-:Y:S04]  /*17a80*/  STL.64 [R1+0x1068], R10 ;  /* 0x0010680a01007387 */ /* 0x000be80000100a00 */
[----:B------:R0:W-:Y:S01]  /*17a90*/  STL.64 [R1+0x1078], R8 ;  /* 0x0010780801007387 */ /* 0x0001e20000100a00 */
[----:B-----5:R-:W-:-:S04]  /*17aa0*/  IMAD.WIDE R10, R24, 0x2, R14 ;  /* 0x00000002180a7825 */ /* 0x020fc800078e020e */
        /* <DEDUP_REMOVED lines=16> */
[--C-:B------:R-:W-:Y:S02]  /*17bb0*/  IMAD.WIDE R4, R16, 0x2, R14.reuse ;  /* 0x0000000210047825 */ /* 0x100fe400078e020e */
        /* <DEDUP_REMOVED lines=10> */
[----:B0-----:R-:W-:-:S04]  /*17c60*/  IMAD.WIDE R6, R3, 0x2, R14 ;  /* 0x0000000203067825 */ /* 0x001fc800078e020e */
[--C-:B-1----:R-:W-:Y:S01]  /*17c70*/  IMAD.WIDE R4, R12, 0x2, R14.reuse ;  /* 0x000000020c047825 */ /* 0x102fe200078e020e */
[----:B------:R0:W-:Y:S03]  /*17c80*/  STL.64 [R1+0x1158], R6 ;  /* 0x0011580601007387 */ /* 0x0001e60000100a00 */
[--C-:B------:R-:W-:Y:S01]  /*17c90*/  IMAD.WIDE R2, R13, 0x2, R14.reuse ;  /* 0x000000020d027825 */ /* 0x100fe200078e020e */
[----:B------:R-:W3:Y:S04]  /*17ca0*/  LDL R12, [R1+0x884] ;  /* 0x00088400010c7983 */ /* 0x000ee80000100800 */
[----:B------:R1:W-:Y:S01]  /*17cb0*/  STL.64 [R1+0x1168], R4 ;  /* 0x0011680401007387 */ /* 0x0003e20000100a00 */
[----:B0-----:R-:W-:-:S03]  /*17cc0*/  IMAD.WIDE R6, R18, 0x2, R14 ;  /* 0x0000000212067825 */ /* 0x001fc600078e020e */
[----:B------:R-:W5:Y:S04]  /*17cd0*/  LDL R13, [R1+0x888] ;  /* 0x00088800010d7983 */ /* 0x000f680000100800 */
[----:B------:R0:W-:Y:S01]  /*17ce0*/  STL.64 [R1+0x1178], R2 ;  /* 0x0011780201007387 */ /* 0x0001e20000100a00 */
[----:B-1----:R-:W-:-:S03]  /*17cf0*/  IMAD.WIDE R4, R19, 0x2, R14 ;  /* 0x0000000213047825 */ /* 0x002fc600078e020e */
[----:B------:R1:W-:Y:S04]  /*17d00*/  STL.64 [R1+0x1188], R6 ;  /* 0x0011880601007387 */ /* 0x0003e80000100a00 */
[----:B------:R1:W-:Y:S01]  /*17d10*/  STL.64 [R1+0x1198], R4 ;  /* 0x0011980401007387 */ /* 0x0003e20000100a00 */
[----:B0-----:R-:W-:-:S04]  /*17d20*/  IMAD.WIDE R2, R26, 0x2, R14 ;  /* 0x000000021a027825 */ /* 0x001fc800078e020e */
[--C-:B-1----:R-:W-:Y:S01]  /*17d30*/  IMAD.WIDE R6, R27, 0x2, R14.reuse ;  /* 0x000000021b067825 */ /* 0x102fe200078e020e */
[----:B------:R0:W-:Y:S03]  /*17d40*/  STL.64 [R1+0x11a8], R2 ;  /* 0x0011a80201007387 */ /* 0x0001e60000100a00 */
[--C-:B------:R-:W-:Y:S01]  /*17d50*/  IMAD.WIDE R4, R28, 0x2, R14.reuse ;  /* 0x000000021c047825 */ /* 0x100fe200078e020e */
[----:B------:R-:W-:Y:S04]  /*17d60*/  STL.64 [R1+0x11b8], R6 ;  /* 0x0011b80601007387 */ /* 0x000fe80000100a00 */
[----:B------:R-:W2:Y:S04]  /*17d70*/  LDL R10, [R1+0x890] ;  /* 0x00089000010a7983 */ /* 0x000ea80000100800 */
[----:B------:R-:W-:Y:S04]  /*17d80*/  STL.64 [R1+0x11c8], R4 ;  /* 0x0011c80401007387 */ /* 0x000fe80000100a00 */
[----:B------:R-:W2:Y:S01]  /*17d90*/  LDL R11, [R1+0x894] ;  /* 0x00089400010b7983 */ /* 0x000ea20000100800 */
[----:B0-----:R-:W-:-:S05]  /*17da0*/  IMAD.WIDE R2, R29, 0x2, R14 ;  /* 0x000000021d027825 */ /* 0x001fca00078e020e */
        /* <DEDUP_REMOVED lines=19> */
[----:B------:R-:W4:Y:S01]  /*17ee0*/  LDL R21, [R1+0x4bc] ;  /* 0x0004bc0001157983 */ /* 0x000f220000100800 */
[----:B---3--:R-:W-:-:S03]  /*17ef0*/  IMAD.WIDE R18, R12, 0x2, R14 ;  /* 0x000000020c127825 */ /* 0x008fc600078e020e */
[----:B------:R0:W-:Y:S01]  /*17f00*/  STL.64 [R1+0x11f8], R2 ;  /* 0x0011f80201007387 */ /* 0x0001e20000100a00 */
[----:B-----5:R-:W-:-:S03]  /*17f10*/  IMAD.WIDE R12, R13, 0x2, R14 ;  /* 0x000000020d0c7825 */ /* 0x020fc600078e020e */
[----:B------:R-:W3:Y:S04]  /*17f20*/  LDL R29, [R1+0x4a4] ;  /* 0x0004a400011d7983 */ /* 0x000ee80000100800 */
[----:B------:R-:W5:Y:S04]  /*17f30*/  LDL R16, [R1+0x4a0] ;  /* 0x0004a00001107983 */ /* 0x000f680000100800 */
[----:B0-----:R-:W3:Y:S04]  /*17f40*/  LDL R2, [R1+0x4b8] ;  /* 0x0004b80001027983 */ /* 0x001ee80000100800 */
[----:B------:R-:W3:Y:S04]  /*17f50*/  LDL R3, [R1+0x47c] ;  /* 0x00047c0001037983 */ /* 0x000ee80000100800 */
[----:B------:R0:W-:Y:S04]  /*17f60*/  STL.64 [R1+0x1208], R18 ;  /* 0x0012081201007387 */ /* 0x0001e80000100a00 */
[----:B0-----:R-:W3:Y:S04]  /*17f70*/  LDL R18, [R1+0x478] ;  /* 0x0004780001127983 */ /* 0x001ee80000100800 */
[----:B------:R0:W-:Y:S04]  /*17f80*/  STL.64 [R1+0x1218], R12 ;  /* 0x0012180c01007387 */ /* 0x0001e80000100a00 */
[----:B------:R-:W3:Y:S04]  /*17f90*/  LDL R19, [R1+0x454] ;  /* 0x0004540001137983 */ /* 0x000ee80000100800 */
[----:B------:R-:W3:Y:S04]  /*17fa0*/  LDL R26, [R1+0x450] ;  /* 0x00045000011a7983 */ /* 0x000ee80000100800 */
        /* <DEDUP_REMOVED lines=13> */
[--C-:B------:R-:W-:Y:S01]  /*18080*/  IMAD.WIDE R8, R9, 0x2, R14.reuse ;  /* 0x0000000209087825 */ /* 0x100fe200078e020e */
[----:B------:R0:W-:Y:S04]  /*18090*/  STL.64 [R1+0x1258], R10 ;  /* 0x0012580a01007387 */ /* 0x0001e80000100a00 */
[----:B------:R1:W-:Y:S01]  /*180a0*/  STL.64 [R1+0x1268], R8 ;  /* 0x0012680801007387 */ /* 0x0003e20000100a00 */
[----:B0-----:R-:W-:-:S04]  /*180b0*/  IMAD.WIDE R10, R24, 0x2, R14 ;  /* 0x00000002180a7825 */ /* 0x001fc800078e020e */
[--C-:B-1----:R-:W-:Y:S01]  /*180c0*/  IMAD.WIDE R8, R25, 0x2, R14.reuse ;  /* 0x0000000219087825 */ /* 0x102fe200078e020e */
        /* <DEDUP_REMOVED lines=19> */
[----:B---3--:R-:W-:-:S04]  /*18200*/  IMAD.WIDE R8, R2, 0x2, R14 ;  /* 0x0000000202087825 */ /* 0x008fc800078e020e */
[----:B0-----:R-:W-:-:S04]  /*18210*/  IMAD.WIDE R6, R20, 0x2, R14 ;  /* 0x0000000214067825 */ /* 0x001fc800078e020e */
[--C-:B-1----:R-:W-:Y:S01]  /*18220*/  IMAD.WIDE R4, R21, 0x2, R14.reuse ;  /* 0x0000000215047825 */ /* 0x102fe200078e020e */
[----:B------:R0:W-:Y:S04]  /*18230*/  STL.64 [R1+0x1318], R6 ;  /* 0x0013180601007387 */ /* 0x0001e80000100a00 */
[----:B------:R5:W-:Y:S04]  /*18240*/  STL.64 [R1+0x1328], R4 ;  /* 0x0013280401007387 */ /* 0x000be80000100a00 */
[----:B------:R-:W-:Y:S01]  /*18250*/  STL.64 [R1+0x1338], R8 ;  /* 0x0013380801007387 */ /* 0x000fe20000100a00 */
[----:B0-----:R-:W-:-:S03]  /*18260*/  IMAD.WIDE R6, R29, 0x2, R14 ;  /* 0x000000021d067825 */ /* 0x001fc600078e020e */
[----:B------:R-:W3:Y:S01]  /*18270*/  LDL R29, [R1+0x3e8] ;  /* 0x0003e800011d7983 */ /* 0x000ee20000100800 */
[----:B-----5:R-:W-:-:S03]  /*18280*/  IMAD.WIDE R4, R16, 0x2, R14 ;  /* 0x0000000210047825 */ /* 0x020fc600078e020e */
[----:B------:R0:W-:Y:S04]  /*18290*/  STL.64 [R1+0x1348], R6 ;  /* 0x0013480601007387 */ /* 0x0001e80000100a00 */
[----:B------:R-:W4:Y:S04]  /*182a0*/  LDL R16, [R1+0x3c4] ;  /* 0x0003c40001107983 */ /* 0x000f280000100800 */
[----:B------:R1:W-:Y:S01]  /*182b0*/  STL.64 [R1+0x1358], R4 ;  /* 0x0013580401007387 */ /* 0x0003e20000100a00 */
[----:B0-----:R-:W-:-:S04]  /*182c0*/  IMAD.WIDE R6, R19, 0x2, R14 ;  /* 0x0000000213067825 */ /* 0x001fc800078e020e */
[----:B-1----:R-:W-:-:S04]  /*182d0*/  IMAD.WIDE R4, R3, 0x2, R14 ;  /* 0x0000000203047825 */ /* 0x002fc800078e020e */
[--C-:B------:R-:W-:Y:S01]  /*182e0*/  IMAD.WIDE R2, R18, 0x2, R14.reuse ;  /* 0x0000000212027825 */ /* 0x100fe200078e020e */
[----:B------:R0:W-:Y:S04]  /*182f0*/  STL.64 [R1+0x1368], R4 ;  /* 0x0013680401007387 */ /* 0x0001e80000100a00 */
[----:B------:R1:W-:Y:S04]  /*18300*/  STL.64 [R1+0x1378], R2 ;  /* 0x0013780201007387 */ /* 0x0003e80000100a00 */
[----:B------:R5:W-:Y:S01]  /*18310*/  STL.64 [R1+0x1388], R6 ;  /* 0x0013880601007387 */ /* 0x000be20000100a00 */
[----:B0-----:R-:W-:-:S04]  /*18320*/  IMAD.WIDE R4, R26, 0x2, R14 ;  /* 0x000000021a047825 */ /* 0x001fc800078e020e */
[--C-:B-1----:R-:W-:Y:S01]  /*18330*/  IMAD.WIDE R2, R27, 0x2, R14.reuse ;  /* 0x000000021b027825 */ /* 0x102fe200078e020e */
[----:B------:R0:W-:Y:S03]  /*18340*/  STL.64 [R1+0x1398], R4 ;  /* 0x0013980401007387 */ /* 0x0001e60000100a00 */
[--C-:B-----5:R-:W-:Y:S01]  /*18350*/  IMAD.WIDE R6, R17, 0x2, R14.reuse ;  /* 0x0000000211067825 */ /* 0x120fe200078e020e */
[----:B------:R1:W-:Y:S04]  /*18360*/  STL.64 [R1+0x13a8], R2 ;  /* 0x0013a80201007387 */ /* 0x0003e80000100a00 */
[----:B------:R-:W-:Y:S01]  /*18370*/  STL.64 [R1+0x13b8], R6 ;  /* 0x0013b80601007387 */ /* 0x000fe20000100a00 */
[----:B0-----:R-:W-:-:S03]  /*18380*/  IMAD.WIDE R4, R12, 0x2, R14 ;  /* 0x000000020c047825 */ /* 0x001fc600078e020e */
[----:B------:R-:W5:Y:S01]  /*18390*/  LDL R10, [R1+0x398] ;  /* 0x00039800010a7983 */ /* 0x000f620000100800 */
[----:B-1----:R-:W-:-:S03]  /*183a0*/  IMAD.WIDE R2, R13, 0x2, R14 ;  /* 0x000000020d027825 */ /* 0x002fc600078e020e */
[----:B------:R-:W-:Y:S04]  /*183b0*/  STL.64 [R1+0x13c8], R4 ;  /* 0x0013c80401007387 */ /* 0x000fe80000100a00 */
[----:B------:R-:W2:Y:S04]  /*183c0*/  LDL R17, [R1+0x384] ;  /* 0x0003840001117983 */ /* 0x000ea80000100800 */
[----:B------:R-:W-:Y:S04]  /*183d0*/  STL.64 [R1+0x13d8], R2 ;  /* 0x0013d80201007387 */ /* 0x000fe80000100a00 */
[----:B------:R-:W2:Y:S04]  /*183e0*/  LDL R25, [R1+0x34c] ;  /* 0x00034c0001197983 */ /* 0x000ea80000100800 */
[----:B------:R-:W3:Y:S04]  /*183f0*/  LDL R24, [R1+0x380] ;  /* 0x0003800001187983 */ /* 0x000ee80000100800 */
[----:B--2---:R0:W-:Y:S04]  /*18400*/  STL [R1+0x1ba8], R25 ;  /* 0x001ba81901007387 */ /* 0x0041e80000100800 */
[----:B0-----:R-:W2:Y:S04]  /*18410*/  LDL R25, [R1+0x39c] ;  /* 0x00039c0001197983 */ /* 0x001ea80000100800 */
[----:B---3--:R0:W-:Y:S04]  /*18420*/  STL [R1+0x1bac], R24 ;  /* 0x001bac1801007387 */ /* 0x0081e80000100800 */
[----:B0-----:R-:W3:Y:S01]  /*18430*/  LDL R24, [R1+0x3c0] ;  /* 0x0003c00001187983 */ /* 0x001ee20000100800 */
[----:B------:R-:W-:-:S04]  /*18440*/  IMAD.WIDE R2, R28, 0x2, R14 ;  /* 0x000000021c027825 */ /* 0x000fc800078e020e */
[--C-:B------:R-:W-:Y:S01]  /*18450*/  IMAD.WIDE R18, R29, 0x2, R14.reuse ;  /* 0x000000021d127825 */ /* 0x100fe200078e020e */
[----:B--2---:R-:W-:Y:S04]  /*18460*/  STL [R1+0x1bb0], R25 ;  /* 0x001bb01901007387 */ /* 0x004fe80000100800 */
[----:B------:R-:W2:Y:S04]  /*18470*/  LDL R11, [R1+0x340] ;  /* 0x00034000010b7983 */ /* 0x000ea80000100800 */
[----:B------:R-:W2:Y:S04]  /*18480*/  LDL R6, [R1+0x32c] ;  /* 0x00032c0001067983 */ /* 0x000ea80000100800 */
[----:B------:R-:W2:Y:S04]  /*18490*/  LDL R12, [R1+0x328] ;  /* 0x00032800010c7983 */ /* 0x000ea80000100800 */
[----:B------:R-:W2:Y:S04]  /*184a0*/  LDL R13, [R1+0x304] ;  /* 0x00030400010d7983 */ /* 0x000ea80000100800 */
[----:B------:R-:W2:Y:S04]  /*184b0*/  LDL.LU R8, [R1+0x230] ;  /* 0x0002300001087983 */ /* 0x000ea80000300800 */
[----:B------:R-:W2:Y:S04]  /*184c0*/  LDL.LU R9, [R1+0x20c] ;  /* 0x00020c0001097983 */ /* 0x000ea80000300800 */
[----:B------:R-:W2:Y:S04]  /*184d0*/  LDL R7, [R1+0x300] ;  /* 0x0003000001077983 */ /* 0x000ea80000100800 */
[----:B------:R-:W2:Y:S04]  /*184e0*/  LDL R22, [R1+0x2ec] ;  /* 0x0002ec0001167983 */ /* 0x000ea80000100800 */
[----:B------:R4:W-:Y:S04]  /*184f0*/  STL.64 [R1+0x13e8], R2 ;  /* 0x0013e80201007387 */ /* 0x0009e80000100a00 */
[----:B------:R-:W2:Y:S04]  /*18500*/  LDL R23, [R1+0x2e8] ;  /* 0x0002e80001177983 */ /* 0x000ea80000100800 */
[----:B------:R-:W2:Y:S01]  /*18510*/  LDL.LU R4, [R1+0x1e4] ;  /* 0x0001e40001047983 */ /* 0x000ea20000300800 */
[----:B----4-:R-:W-:-:S03]  /*18520*/  IMAD.WIDE R2, R16, 0x2, R14 ;  /* 0x0000000210027825 */ /* 0x010fc600078e020e */
[----:B------:R-:W4:Y:S04]  /*18530*/  LDL.LU R5, [R1+0x1e0] ;  /* 0x0001e00001057983 */ /* 0x000f280000300800 */
[----:B------:R-:W2:Y:S01]  /*18540*/  LDL R20, [R1+0x2c4] ;  /* 0x0002c40001147983 */ /* 0x000ea20000100800 */
[----:B---3--:R-:W-:-:S03]  /*18550*/  IMAD.WIDE R24, R24, 0x2, R14 ;  /* 0x0000000218187825 */ /* 0x008fc600078e020e */
[----:B------:R0:W-:Y:S04]  /*18560*/  STL.64 [R1+0x13f8], R18 ;  /* 0x0013f81201007387 */ /* 0x0001e80000100a00 */
[----:B------:R-:W3:Y:S04]  /*18570*/  LDL R21, [R1+0x2c0] ;  /* 0x0002c00001157983 */ /* 0x000ee80000100800 */
[----:B------:R1:W-:Y:S04]  /*18580*/  STL.64 [R1+0x1408], R2 ;  /* 0x0014080201007387 */ /* 0x0003e80000100a00 */
[----:B0-----:R-:W2:Y:S04]  /*18590*/  LDL R18, [R1+0x29c] ;  /* 0x00029c0001127983 */ /* 0x001ea80000100800 */
[----:B------:R-:W2:Y:S04]  /*185a0*/  LDL R19, [R1+0x298] ;  /* 0x0002980001137983 */ /* 0x000ea80000100800 */
[----:B------:R-:W2:Y:S04]  /*185b0*/  LDL R26, [R1+0x274] ;  /* 0x00027400011a7983 */ /* 0x000ea80000100800 */
[----:B------:R-:W2:Y:S04]  /*185c0*/  LDL R27, [R1+0x270] ;  /* 0x00027000011b7983 */ /* 0x000ea80000100800 */
[----:B------:R-:W2:Y:S04]  /*185d0*/  LDL R28, [R1+0x24c] ;  /* 0x00024c00011c7983 */ /* 0x000ea80000100800 */
[----:B------:R-:W2:Y:S04]  /*185e0*/  LDL R29, [R1+0x248] ;  /* 0x00024800011d7983 */ /* 0x000ea80000100800 */
[----:B------:R-:W2:Y:S04]  /*185f0*/  LDL R16, [R1+0x234] ;  /* 0x0002340001107983 */ /* 0x000ea80000100800 */
[----:B-1----:R-:W2:Y:S04]  /*18600*/  LDL.LU R2, [R1+0x1a4] ;  /* 0x0001a40001027983 */ /* 0x002ea80000300800 */
[----:B------:R-:W2:Y:S04]  /*18610*/  LDL.LU R3, [R1+0x1a0] ;  /* 0x0001a00001037983 */ /* 0x000ea80000300800 */
[----:B------:R0:W-:Y:S04]  /*18620*/  STL.64 [R1+0x1418], R24 ;  /* 0x0014181801007387 */ /* 0x0001e80000100a00 */
[----:B0-----:R-:W2:Y:S02]  /*18630*/  LDL.LU R25, [R1+0x1bb0] ;  /* 0x001bb00001197983 */ /* 0x001ea40000300800 */
[----:B--2---:R-:W-:-:S05]  /*18640*/  IMAD.WIDE R24, R25, 0x2, R14 ;  /* 0x0000000219187825 */ /* 0x004fca00078e020e */
[----:B------:R5:W-:Y:S02]  /*18650*/  STL.64 [R1+0x1428], R24 ;  /* 0x0014281801007387 */ /* 0x000be40000100a00 */
[----:B-----5:R-:W-:-:S05]  /*18660*/  IMAD.WIDE R24, R10, 0x2, R14 ;  /* 0x000000020a187825 */ /* 0x020fca00078e020e */
[----:B------:R0:W-:Y:S02]  /*18670*/  STL.64 [R1+0x1438], R24 ;  /* 0x0014381801007387 */ /* 0x0001e40000100a00 */
[----:B0-----:R-:W-:-:S05]  /*18680*/  IMAD.WIDE R24, R17, 0x2, R14 ;  /* 0x0000000211187825 */ /* 0x001fca00078e020e */
[----:B------:R0:W-:Y:S04]  /*18690*/  STL.64 [R1+0x1448], R24 ;  /* 0x0014481801007387 */ /* 0x0001e80000100a00 */
[----:B0-----:R-:W2:Y:S04]  /*186a0*/  LDL.LU R24, [R1+0x1bac] ;  /* 0x001bac0001187983 */ /* 0x001ea80000300800 */
[----:B------:R-:W5:Y:S01]  /*186b0*/  LDL R17, [R1+0x208] ;  /* 0x0002080001117983 */ /* 0x000f620000100800 */
[----:B--2---:R-:W-:-:S05]  /*186c0*/  IMAD.WIDE R24, R24, 0x2, R14 ;  /* 0x0000000218187825 */ /* 0x004fca00078e020e */
[----:B------:R0:W-:Y:S04]  /*186d0*/  STL.64 [R1+0x1458], R24 ;  /* 0x0014581801007387 */ /* 0x0001e80000100a00 */
[----:B0-----:R-:W2:Y:S01]  /*186e0*/  LDL.LU R25, [R1+0x1ba8] ;  /* 0x001ba80001197983 */ /* 0x001ea20000300800 */
[----:B------:R-:W-:-:S04]  /*186f0*/  IMAD.WIDE R10, R11, 0x2, R14 ;  /* 0x000000020b0a7825 */ /* 0x000fc800078e020e */
[----:B--2---:R-:W-:-:S05]  /*18700*/  IMAD.WIDE R24, R25, 0x2, R14 ;  /* 0x0000000219187825 */ /* 0x004fca00078e020e */
[----:B------:R0:W-:Y:S04]  /*18710*/  STL.64 [R1+0x1468], R24 ;  /* 0x0014681801007387 */ /* 0x0001e80000100a00 */
[----:B0-----:R-:W2:Y:S04]  /*18720*/  LDL.LU.64 R24, [R1+0x1ba0] ;  /* 0x001ba00001187983 */ /* 0x001ea80000300a00 */
[----:B------:R0:W-:Y:S02]  /*18730*/  STL.64 [R1+0x1478], R10 ;  /* 0x0014780a01007387 */ /* 0x0001e40000100a00 */
[----:B0-----:R-:W-:-:S05]  /*18740*/  IMAD.WIDE R10, R6, 0x2, R14 ;  /* 0x00000002060a7825 */ /* 0x001fca00078e020e */
[----:B------:R0:W-:Y:S02]  /*18750*/  STL.64 [R1+0x1488], R10 ;  /* 0x0014880a01007387 */ /* 0x0001e40000100a00 */
[----:B0-----:R-:W-:-:S05]  /*18760*/  IMAD.WIDE R10, R12, 0x2, R14 ;  /* 0x000000020c0a7825 */ /* 0x001fca00078e020e */
[----:B------:R0:W-:Y:S04]  /*18770*/  STL.64 [R1+0x1498], R10 ;  /* 0x0014980a01007387 */ /* 0x0001e80000100a00 */
[----:B------:R-:W2:Y:S01]  /*18780*/  LDL R12, [R1+0x1bc] ;  /* 0x0001bc00010c7983 */ /* 0x000ea20000100800 */
[----:B0-----:R-:W-:-:S03]  /*18790*/  IMAD.WIDE R10, R13, 0x2, R14 ;  /* 0x000000020d0a7825 */ /* 0x001fc600078e020e */
[----:B------:R-:W2:Y:S01]  /*187a0*/  LDL R13, [R1+0x1b8] ;  /* 0x0001b800010d7983 */ /* 0x000ea20000100800 */
[----:B------:R-:W-:-:S03]  /*187b0*/  IMAD.WIDE R6, R7, 0x2, R14 ;  /* 0x0000000207067825 */ /* 0x000fc600078e020e */
[----:B------:R0:W-:Y:S04]  /*187c0*/  STL.64 [R1+0x14a8], R10 ;  /* 0x0014a80a01007387 */ /* 0x0001e80000100a00 */
[----:B------:R1:W-:Y:S01]  /*187d0*/  STL.64 [R1+0x14b8], R6 ;  /* 0x0014b80601007387 */ /* 0x0003e20000100a00 */
[----:B0-----:R-:W-:-:S04]  /*187e0*/  IMAD.WIDE R10, R22, 0x2, R14 ;  /* 0x00000002160a7825 */ /* 0x001fc800078e020e */
[--C-:B-1----:R-:W-:Y:S01]  /*187f0*/  IMAD.WIDE R6, R23, 0x2, R14.reuse ;  /* 0x0000000217067825 */ /* 0x102fe200078e020e */
[----:B------:R0:W-:Y:S03]  /*18800*/  STL.64 [R1+0x14c8], R10 ;  /* 0x0014c80a01007387 */ /* 0x0001e60000100a00 */
[----:B------:R-:W-:-:S04]  /*18810*/  IMAD.WIDE R22, R20, 0x2, R14 ;  /* 0x0000000214167825 */ /* 0x000fc800078e020e */
[--C-:B---3--:R-:W-:Y:S01]  /*18820*/  IMAD.WIDE R20, R21, 0x2, R14.reuse ;  /* 0x0000000215147825 */ /* 0x108fe200078e020e */
[----:B0-----:R-:W3:Y:S04]  /*18830*/  LDL R10, [R1+0x12c] ;  /* 0x00012c00010a7983 */ /* 0x001ee80000100800 */
[----:B------:R-:W3:Y:S04]  /*18840*/  LDL R11, [R1+0x128] ;  /* 0x00012800010b7983 */ /* 0x000ee80000100800 */
[----:B------:R0:W-:Y:S04]  /*18850*/  STL.64 [R1+0x14d8], R6 ;  /* 0x0014d80601007387 */ /* 0x0001e80000100a00 */
[----:B0-----:R-:W3:Y:S04]  /*18860*/  LDL R6, [R1+0x114] ;  /* 0x0001140001067983 */ /* 0x001ee80000100800 */
[----:B------:R-:W3:Y:S04]  /*18870*/  LDL R7, [R1+0x110] ;  /* 0x0001100001077983 */ /* 0x000ee80000100800 */
[----:B------:R0:W-:Y:S04]  /*18880*/  STL.64 [R1+0x14e8], R22 ;  /* 0x0014e81601007387 */ /* 0x0001e80000100a00 */
[----:B0-----:R-:W3:Y:S04]  /*18890*/  LDL.LU.64 R22, [R1+0x1b98] ;  /* 0x001b980001167983 */ /* 0x001ee80000300a00 */
[----:B------:R0:W-:Y:S02]  /*188a0*/  STL.64 [R1+0x14f8], R20 ;  /* 0x0014f81401007387 */ /* 0x0001e40000100a00 */
[----:B0-----:R-:W-:-:S04]  /*188b0*/  IMAD.WIDE R20, R18, 0x2, R14 ;  /* 0x0000000212147825 */ /* 0x001fc800078e020e */
[--C-:B------:R-:W-:Y:S01]  /*188c0*/  IMAD.WIDE R18, R19, 0x2, R14.reuse ;  /* 0x0000000213127825 */ /* 0x100fe200078e020e */
        /* <DEDUP_REMOVED lines=13> */
[----:B0-----:R-:W-:-:S05]  /*189a0*/  IMAD.WIDE R28, R16, 0x2, R14 ;  /* 0x00000002101c7825 */ /* 0x001fca00078e020e */
[----:B------:R0:W-:Y:S02]  /*189b0*/  STL.64 [R1+0x1568], R28 ;  /* 0x0015681c01007387 */ /* 0x0001e40000100a00 */
[----:B0-----:R-:W-:-:S05]  /*189c0*/  IMAD.WIDE R28, R8, 0x2, R14 ;  /* 0x00000002081c7825 */ /* 0x001fca00078e020e */
[----:B------:R0:W-:Y:S01]  /*189d0*/  STL.64 [R1+0x1578], R28 ;  /* 0x0015781c01007387 */ /* 0x0001e20000100a00 */
[----:B-----5:R-:W-:-:S04]  /*189e0*/  IMAD.WIDE R16, R17, 0x2, R14 ;  /* 0x0000000211107825 */ /* 0x020fc800078e020e */
[----:B0-----:R-:W-:-:S05]  /*189f0*/  IMAD.WIDE R28, R9, 0x2, R14 ;  /* 0x00000002091c7825 */ /* 0x001fca00078e020e */
[----:B------:R0:W-:Y:S04]  /*18a00*/  STL.64 [R1+0x1588], R28 ;  /* 0x0015881c01007387 */ /* 0x0001e80000100a00 */
[----:B0-----:R-:W5:Y:S04]  /*18a10*/  LDL.LU.64 R28, [R1+0x1b78] ;  /* 0x001b7800011c7983 */ /* 0x001f680000300a00 */
[----:B------:R0:W-:Y:S04]  /*18a20*/  STL [R1+0x1b48], R9 ;  /* 0x001b480901007387 */ /* 0x0001e80000100800 */
[----:B0-----:R-:W3:Y:S04]  /*18a30*/  LDL R9, [R1+0x150] ;  /* 0x0001500001097983 */ /* 0x001ee80000100800 */
[----:B------:R0:W-:Y:S04]  /*18a40*/  STL [R1+0x1b4c], R8 ;  /* 0x001b4c0801007387 */ /* 0x0001e80000100800 */
[----:B0-----:R-:W3:Y:S04]  /*18a50*/  LDL R8, [R1+0x154] ;  /* 0x0001540001087983 */ /* 0x001ee80000100800 */
[----:B------:R0:W-:Y:S02]  /*18a60*/  STL.64 [R1+0x1598], R16 ;  /* 0x0015981001007387 */ /* 0x0001e40000100a00 */
[----:B0-----:R-:W-:-:S05]  /*18a70*/  IMAD.WIDE R16, R4, 0x2, R14 ;  /* 0x0000000204107825 */ /* 0x001fca00078e020e */
[----:B------:R0:W-:Y:S04]  /*18a80*/  STL.64 [R1+0x15a8], R16 ;  /* 0x0015a81001007387 */ /* 0x0001e80000100a00 */
[----:B----4-:R1:W-:Y:S01]  /*18a90*/  STL [R1+0x1b40], R5 ;  /* 0x001b400501007387 */ /* 0x0103e20000100800 */
[----:B0-----:R-:W-:-:S03]  /*18aa0*/  IMAD.WIDE R16, R5, 0x2, R14 ;  /* 0x0000000205107825 */ /* 0x001fc600078e020e */
[----:B-1----:R-:W4:Y:S04]  /*18ab0*/  LDL R5, [R1+0x178] ;  /* 0x0001780001057983 */ /* 0x002f280000100800 */
[----:B------:R-:W-:Y:S04]  /*18ac0*/  STL.64 [R1+0x15b8], R16 ;  /* 0x0015b81001007387 */ /* 0x000fe80000100a00 */
[----:B------:R0:W-:Y:S04]  /*18ad0*/  STL [R1+0x1b44], R4 ;  /* 0x001b440401007387 */ /* 0x0001e80000100800 */
[----:B0-----:R-:W3:Y:S01]  /*18ae0*/  LDL R4, [R1+0x17c] ;  /* 0x00017c0001047983 */ /* 0x001ee20000100800 */
[----:B--2---:R-:W-:-:S04]  /*18af0*/  IMAD.WIDE R16, R12, 0x2, R14 ;  /* 0x000000020c107825 */ /* 0x004fc800078e020e */
[--C-:B------:R-:W-:Y:S01]  /*18b00*/  IMAD.WIDE R12, R13, 0x2, R14.reuse ;  /* 0x000000020d0c7825 */ /* 0x100fe200078e020e */
[----:B------:R0:W-:Y:S04]  /*18b10*/  STL.64 [R1+0x15c8], R16 ;  /* 0x0015c81001007387 */ /* 0x0001e80000100a00 */
[----:B0-----:R-:W2:Y:S04]  /*18b20*/  LDL.LU.64 R16, [R1+0x1b70] ;  /* 0x001b700001107983 */ /* 0x001ea80000300a00 */
[----:B------:R0:W-:Y:S02]  /*18b30*/  STL.64 [R1+0x15d8], R12 ;  /* 0x0015d80c01007387 */ /* 0x0001e40000100a00 */
[----:B0-----:R-:W-:-:S05]  /*18b40*/  IMAD.WIDE R12, R2, 0x2, R14 ;  /* 0x00000002020c7825 */ /* 0x001fca00078e020e */
[----:B------:R0:W-:Y:S02]  /*18b50*/  STL.64 [R1+0x15e8], R12 ;  /* 0x0015e80c01007387 */ /* 0x0001e40000100a00 */
[----:B0-----:R-:W-:-:S05]  /*18b60*/  IMAD.WIDE R12, R3, 0x2, R14 ;  /* 0x00000002030c7825 */ /* 0x001fca00078e020e */
[----:B------:R0:W-:Y:S04]  /*18b70*/  STL.64 [R1+0x15f8], R12 ;  /* 0x0015f80c01007387 */ /* 0x0001e80000100a00 */
[----:B0-----:R-:W2:Y:S04]  /*18b80*/  LDL.LU.64 R12, [R1+0x1b68] ;  /* 0x001b6800010c7983 */ /* 0x001ea80000300a00 */
[----:B------:R3:W-:Y:S02]  /*18b90*/  STL.64 [R1+0x1b38], R2 ;  /* 0x001b380201007387 */ /* 0x0007e40000100a00 */
[----:B---3--:R-:W-:-:S05]  /*18ba0*/  IMAD.WIDE R2, R4, 0x2, R14 ;  /* 0x0000000204027825 */ /* 0x008fca00078e020e */
[----:B------:R4:W-:Y:S02]  /*18bb0*/  STL.64 [R1+0x1608], R2 ;  /* 0x0016080201007387 */ /* 0x0009e40000100a00 */
[----:B----4-:R-:W-:-:S04]  /*18bc0*/  IMAD.WIDE R2, R5, 0x2, R14 ;  /* 0x0000000205027825 */ /* 0x010fc800078e020e */
[--C-:B------:R-:W-:Y:S01]  /*18bd0*/  IMAD.WIDE R4, R8, 0x2, R14.reuse ;  /* 0x0000000208047825 */ /* 0x100fe200078e020e */
[----:B------:R0:W-:Y:S03]  /*18be0*/  STL.64 [R1+0x1618], R2 ;  /* 0x0016180201007387 */ /* 0x0001e60000100a00 */
[--C-:B------:R-:W-:Y:S01]  /*18bf0*/  IMAD.WIDE R8, R9, 0x2, R14.reuse ;  /* 0x0000000209087825 */ /* 0x100fe200078e020e */
[----:B------:R1:W-:Y:S04]  /*18c00*/  STL.64 [R1+0x1628], R4 ;  /* 0x0016280401007387 */ /* 0x0003e80000100a00 */
[----:B------:R3:W-:Y:S01]  /*18c10*/  STL.64 [R1+0x1638], R8 ;  /* 0x0016380801007387 */ /* 0x0007e20000100a00 */
[----:B0-----:R-:W-:-:S04]  /*18c20*/  IMAD.WIDE R2, R10, 0x2, R14 ;  /* 0x000000020a027825 */ /* 0x001fc800078e020e */
[--C-:B-1----:R-:W-:Y:S01]  /*18c30*/  IMAD.WIDE R4, R11, 0x2, R14.reuse ;  /* 0x000000020b047825 */ /* 0x102fe200078e020e */
[----:B------:R0:W-:Y:S03]  /*18c40*/  STL.64 [R1+0x1648], R2 ;  /* 0x0016480201007387 */ /* 0x0001e60000100a00 */
[--C-:B---3--:R-:W-:Y:S01]  /*18c50*/  IMAD.WIDE R8, R6, 0x2, R14.reuse ;  /* 0x0000000206087825 */ /* 0x108fe200078e020e */
[----:B------:R1:W-:Y:S04]  /*18c60*/  STL.64 [R1+0x1658], R4 ;  /* 0x0016580401007387 */ /* 0x0003e80000100a00 */
[----:B------:R-:W-:Y:S01]  /*18c70*/  STL.64 [R1+0x1668], R8 ;  /* 0x0016680801007387 */ /* 0x000fe20000100a00 */
[----:B0-----:R-:W-:-:S04]  /*18c80*/  IMAD.WIDE R2, R7, 0x2, R14 ;  /* 0x0000000207027825 */ /* 0x001fc800078e020e */
[--C-:B-1----:R-:W-:Y:S02]  /*18c90*/  IMAD.WIDE R4, R25, 0x2, R14.reuse ;  /* 0x0000000219047825 */ /* 0x102fe400078e020e */
[----:B------:R-:W3:Y:S04]  /*18ca0*/  LDL.LU R25, [R1+0x1b60] ;  /* 0x001b600001197983 */ /* 0x000ee80000300800 */
[----:B------:R2:W-:Y:S02]  /*18cb0*/  STL.64 [R1+0x1678], R2 ;  /* 0x0016780201007387 */ /* 0x0005e40000100a00 */
[--C-:B--2---:R-:W-:Y:S02]  /*18cc0*/  IMAD.WIDE R2, R12, 0x2, R14.reuse ;  /* 0x000000020c027825 */ /* 0x104fe400078e020e */
[----:B------:R-:W2:Y:S04]  /*18cd0*/  LDL.LU R12, [R1+0x1b5c] ;  /* 0x001b5c00010c7983 */ /* 0x000ea80000300800 */
[----:B------:R0:W-:Y:S02]  /*18ce0*/  STL.64 [R1+0x1688], R4 ;  /* 0x0016880401007387 */ /* 0x0001e40000100a00 */
[----:B0-----:R-:W-:-:S02]  /*18cf0*/  IMAD.WIDE R4, R13, 0x2, R14 ;  /* 0x000000020d047825 */ /* 0x001fc400078e020e */
[----:B------:R-:W2:Y:S04]  /*18d00*/  LDL.LU R13, [R1+0x1b58] ;  /* 0x001b5800010d7983 */ /* 0x000ea80000300800 */
[----:B------:R5:W-:Y:S04]  /*18d10*/  STL.64 [R1+0x1698], R2 ;  /* 0x0016980201007387 */ /* 0x000be80000100a00 */
[----:B------:R-:W4:Y:S04]  /*18d20*/  LDL.LU R9, [R1+0x80] ;  /* 0x0000800001097983 */ /* 0x000f280000300800 */
[----:B------:R0:W-:Y:S01]  /*18d30*/  STL.64 [R1+0x16a8], R4 ;  /* 0x0016a80401007387 */ /* 0x0001e20000100a00 */
[----:B-----5:R-:W-:-:S05]  /*18d40*/  IMAD.WIDE R2, R29, 0x2, R14 ;  /* 0x000000021d027825 */ /* 0x020fca00078e020e */
[----:B------:R-:W-:Y:S01]  /*18d50*/  STL.64 [R1+0x16b8], R2 ;  /* 0x0016b80201007387 */ /* 0x000fe20000100a00 */
[----:B0-----:R-:W-:-:S04]  /*18d60*/  IMAD.WIDE R4, R27, 0x2, R14 ;  /* 0x000000021b047825 */ /* 0x001fc800078e020e */
[--C-:B------:R-:W-:Y:S01]  /*18d70*/  IMAD.WIDE R6, R23, 0x2, R14.reuse ;  /* 0x0000000217067825 */ /* 0x100fe200078e020e */
[----:B------:R0:W-:Y:S04]  /*18d80*/  STL.64 [R1+0x16c8], R4 ;  /* 0x0016c80401007387 */ /* 0x0001e80000100a00 */
[----:B0-----:R-:W5:Y:S01]  /*18d90*/  LDL.LU R5, [R1+0x408] ;  /* 0x0004080001057983 */ /* 0x001f620000300800 */
[----:B---3--:R-:W-:-:S05]  /*18da0*/  IMAD.WIDE R2, R25, 0x2, R14 ;  /* 0x0000000219027825 */ /* 0x008fca00078e020e */
[----:B------:R0:W-:Y:S04]  /*18db0*/  STL.64 [R1+0x16e8], R2 ;  /* 0x0016e80201007387 */ /* 0x0001e80000100a00 */
[----:B0-----:R-:W3:Y:S04]  /*18dc0*/  LDL.LU R3, [R1+0x3fc] ;  /* 0x0003fc0001037983 */ /* 0x001ee80000300800 */
[----:B------:R-:W-:Y:S04]  /*18dd0*/  STL.64 [R1+0x16d8], R6 ;  /* 0x0016d80601007387 */ /* 0x000fe80000100a00 */
[----:B------:R-:W3:Y:S04]  /*18de0*/  LDL.LU R2, [R1+0x3f8] ;  /* 0x0003f80001027983 */ /* 0x000ee80000300800 */
[----:B------:R-:W3:Y:S04]  /*18df0*/  LDL.LU R4, [R1+0x40c] ;  /* 0x00040c0001047983 */ /* 0x000ee80000300800 */
[----:B------:R-:W3:Y:S01]  /*18e00*/  LDL.LU R8, [R1+0x424] ;  /* 0x0004240001087983 */ /* 0x000ee20000300800 */
[----:B--2---:R-:W-:-:S05]  /*18e10*/  IMAD.WIDE R10, R16, 0x2, R12 ;  /* 0x00000002100a7825 */ /* 0x004fca00078e020c */
[----:B------:R0:W-:Y:S04]  /*18e20*/  STL.64 [R1+0x1af0], R10 ;  /* 0x001af00a01007387 */ /* 0x0001e80000100a00 */
[----:B0-----:R-:W2:Y:S04]  /*18e30*/  LDL.LU R11, [R1+0xb8] ;  /* 0x0000b800010b7983 */ /* 0x001ea80000300800 */
[----:B------:R-:W3:Y:S01]  /*18e40*/  LDL.LU R10, [R1+0x420] ;  /* 0x00042000010a7983 */ /* 0x000ee20000300800 */
[----:B------:R-:W-:-:S04]  /*18e50*/  IMAD.WIDE R6, R17, 0x2, R12 ;  /* 0x0000000211067825 */ /* 0x000fc800078e020c */
[--C-:B------:R-:W-:Y:S01]  /*18e60*/  IMAD.WIDE R28, R28, 0x2, R12.reuse ;  /* 0x000000021c1c7825 */ /* 0x100fe200078e020c */
[----:B------:R4:W-:Y:S03]  /*18e70*/  STL.64 [R1+0x1af8], R6 ;  /* 0x001af80601007387 */ /* 0x0009e60000100a00 */
[--C-:B------:R-:W-:Y:S01]  /*18e80*/  IMAD.WIDE R26, R26, 0x2, R12.reuse ;  /* 0x000000021a1a7825 */ /* 0x100fe200078e020c */
[----:B------:R-:W-:Y:S03]  /*18e90*/  STL.64 [R1+0x1b00], R28 ;  /* 0x001b001c01007387 */ /* 0x000fe60000100a00 */
        /* <DEDUP_REMOVED lines=11> */
[----:B------:R0:W-:Y:S04]  /*18f50*/  STL.64 [R1+0x1b30], R22 ;  /* 0x001b301601007387 */ /* 0x0001e80000100a00 */
[----:B------:R-:W-:Y:S01]  /*18f60*/  STL.64 [R1+0x1b50], R24 ;  /* 0x001b501801007387 */ /* 0x000fe20000100a00 */
[----:B----4-:R-:W-:-:S03]  /*18f70*/  IMAD.WIDE R6, R9, 0x2, R12 ;  /* 0x0000000209067825 */ /* 0x010fc600078e020c */
[----:B0-----:R-:W4:Y:S04]  /*18f80*/  LDL.LU R22, [R1+0x438] ;  /* 0x0004380001167983 */ /* 0x001f280000300800 */
[----:B------:R-:W4:Y:S04]  /*18f90*/  LDL.LU R23, [R1+0x3e4] ;  /* 0x0003e40001177983 */ /* 0x000f280000300800 */
[----:B------:R0:W-:Y:S04]  /*18fa0*/  STL.64 [R1+0x40], R6 ;  /* 0x0000400601007387 */ /* 0x0001e80000100a00 */
[----:B------:R-:W4:Y:S04]  /*18fb0*/  LDL.LU R20, [R1+0x3e0] ;  /* 0x0003e00001147983 */ /* 0x000f280000300800 */
        /* <DEDUP_REMOVED lines=10> */
[----:B0-----:R-:W4:Y:S04]  /*19060*/  LDL.LU R7, [R1+0x474] ;  /* 0x0004740001077983 */ /* 0x001f280000300800 */
[----:B------:R-:W4:Y:S01]  /*19070*/  LDL.LU R9, [R1+0x488] ;  /* 0x0004880001097983 */ /* 0x000f220000300800 */
[----:B--2---:R-:W-:-:S05]  /*19080*/  IMAD.WIDE R24, R11, 0x2, R12 ;  /* 0x000000020b187825 */ /* 0x004fca00078e020c */
[----:B------:R5:W-:Y:S02]  /*19090*/  STL.64 [R1+0x50], R24 ;  /* 0x0000501801007387 */ /* 0x000be40000100a00 */
[--C-:B-----5:R-:W-:Y:S02]  /*190a0*/  IMAD.WIDE R24, R5, 0x2, R12.reuse ;  /* 0x0000000205187825 */ /* 0x120fe400078e020c */
[----:B------:R-:W2:Y:S04]  /*190b0*/  LDL.LU R5, [R1+0x3ac] ;  /* 0x0003ac0001057983 */ /* 0x000ea80000300800 */
[----:B------:R3:W-:Y:S04]  /*190c0*/  STL.64 [R1+0x60], R24 ;  /* 0x0000601801007387 */ /* 0x0007e80000100a00 */
[----:B------:R-:W5:Y:S04]  /*190d0*/  LDL.LU R29, [R1+0x3a8] ;  /* 0x0003a800011d7983 */ /* 0x000f680000300800 */
[----:B------:R-:W5:Y:S01]  /*190e0*/  LDL.LU R11, [R1+0x48c] ;  /* 0x00048c00010b7983 */ /* 0x000f620000300800 */
[----:B---3--:R-:W-:-:S05]  /*190f0*/  IMAD.WIDE R24, R3, 0x2, R12 ;  /* 0x0000000203187825 */ /* 0x008fca00078e020c */
[----:B------:R0:W-:Y:S04]  /*19100*/  STL.64 [R1+0x70], R24 ;  /* 0x0000701801007387 */ /* 0x0001e80000100a00 */
[----:B------:R-:W3:Y:S01]  /*19110*/  LDL.LU R3, [R1+0x498] ;  /* 0x0004980001037983 */ /* 0x000ee20000300800 */
[----:B0-----:R-:W-:-:S05]  /*19120*/  IMAD.WIDE R24, R2, 0x2, R12 ;  /* 0x0000000202187825 */ /* 0x001fca00078e020c */
[----:B------:R0:W-:Y:S04]  /*19130*/  STL.64 [R1+0x80], R24 ;  /* 0x0000801801007387 */ /* 0x0001e80000100a00 */
[----:B------:R-:W3:Y:S01]  /*19140*/  LDL.LU R2, [R1+0x49c] ;  /* 0x00049c0001027983 */ /* 0x000ee20000300800 */
[----:B0-----:R-:W-:-:S03]  /*19150*/  IMAD.WIDE R24, R4, 0x2, R12 ;  /* 0x0000000204187825 */ /* 0x001fc600078e020c */
[----:B------:R-:W3:Y:S04]  /*19160*/  LDL.LU R4, [R1+0x4b0] ;  /* 0x0004b00001047983 */ /* 0x000ee80000300800 */
[----:B------:R0:W-:Y:S02]  /*19170*/  STL.64 [R1+0x90], R24 ;  /* 0x0000901801007387 */ /* 0x0001e40000100a00 */
[----:B0-----:R-:W-:-:S05]  /*19180*/  IMAD.WIDE R24, R10, 0x2, R12 ;  /* 0x000000020a187825 */ /* 0x001fca00078e020c */
[----:B------:R0:W-:Y:S04]  /*19190*/  STL.64 [R1+0xa8], R24 ;  /* 0x0000a81801007387 */ /* 0x0001e80000100a00 */
[----:B------:R-:W3:Y:S04]  /*191a0*/  LDL.LU R6, [R1+0x394] ;  /* 0x0003940001067983 */ /* 0x000ee80000300800 */
[----:B------:R-:W3:Y:S01]  /*191b0*/  LDL.LU R10, [R1+0x390] ;  /* 0x00039000010a7983 */ /* 0x000ee20000300800 */
[----:B0-----:R-:W-:-:S05]  /*191c0*/  IMAD.WIDE R24, R8, 0x2, R12 ;  /* 0x0000000208187825 */ /* 0x001fca00078e020c */
[----:B------:R4:W-:Y:S04]  /*191d0*/  STL.64 [R1+0xb8], R24 ;  /* 0x0000b81801007387 */ /* 0x0009e80000100a00 */
[----:B------:R-:W3:Y:S01]  /*191e0*/  LDL.LU R8, [R1+0x4b4] ;  /* 0x0004b40001087983 */ /* 0x000ee20000300800 */
[----:B----4-:R-:W-:-:S05]  /*191f0*/  IMAD.WIDE R24, R22, 0x2, R12 ;  /* 0x0000000216187825 */ /* 0x010fca00078e020c */
[----:B------:R0:W-:Y:S02]  /*19200*/  STL.64 [R1+0xd0], R24 ;  /* 0x0000d01801007387 */ /* 0x0001e40000100a00 */
[----:B0-----:R-:W-:-:S04]  /*19210*/  IMAD.WIDE R24, R23, 0x2, R12 ;  /* 0x0000000217187825 */ /* 0x001fc800078e020c */
[--C-:B------:R-:W-:Y:S01]  /*19220*/  IMAD.WIDE R22, R20, 0x2, R12.reuse ;  /* 0x0000000214167825 */ /* 0x100fe200078e020c */
[----:B------:R0:W-:Y:S04]  /*19230*/  STL.64 [R1+0xe0], R24 ;  /* 0x0000e01801007387 */ /* 0x0001e80000100a00 */
[----:B------:R1:W-:Y:S01]  /*19240*/  STL.64 [R1+0xf8], R22 ;  /* 0x0000f81601007387 */ /* 0x0003e20000100a00 */
[----:B0-----:R-:W-:-:S04]  /*19250*/  IMAD.WIDE R24, R21, 0x2, R12 ;  /* 0x0000000215187825 */ /* 0x001fc800078e020c */
[--C-:B-1----:R-:W-:Y:S01]  /*19260*/  IMAD.WIDE R22, R18, 0x2, R12.reuse ;  /* 0x0000000212167825 */ /* 0x102fe200078e020c */
[----:B------:R-:W-:Y:S03]  /*19270*/  STL.64 [R1+0x108], R24 ;  /* 0x0001081801007387 */ /* 0x000fe60000100a00 */
[--C-:B------:R-:W-:Y:S01]  /*19280*/  IMAD.WIDE R20, R19, 0x2, R12.reuse ;  /* 0x0000000213147825 */ /* 0x100fe200078e020c */
[----:B------:R-:W-:Y:S03]  /*19290*/  STL.64 [R1+0x120], R22 ;  /* 0x0001201601007387 */ /* 0x000fe60000100a00 */
[--C-:B------:R-:W-:Y:S01]  /*192a0*/  IMAD.WIDE R18, R16, 0x2, R12.reuse ;  /* 0x0000000210127825 */ /* 0x100fe200078e020c */
[----:B------:R0:W-:Y:S03]  /*192b0*/  STL.64 [R1+0x138], R20 ;  /* 0x0001381401007387 */ /* 0x0001e60000100a00 */
[--C-:B------:R-:W-:Y:S01]  /*192c0*/  IMAD.WIDE R16, R17, 0x2, R12.reuse ;  /* 0x0000000211107825 */ /* 0x100fe200078e020c */
[----:B------:R1:W-:Y:S04]  /*192d0*/  STL.64 [R1+0x148], R18 ;  /* 0x0001481201007387 */ /* 0x0003e80000100a00 */
[----:B------:R4:W-:Y:S01]  /*192e0*/  STL.64 [R1+0x160], R16 ;  /* 0x0001601001007387 */ /* 0x0009e20000100a00 */
[----:B0-----:R-:W-:-:S04]  /*192f0*/  IMAD.WIDE R20, R14, 0x2, R12 ;  /* 0x000000020e147825 */ /* 0x001fc800078e020c */
[--C-:B-1----:R-:W-:Y:S01]  /*19300*/  IMAD.WIDE R18, R15, 0x2, R12.reuse ;  /* 0x000000020f127825 */ /* 0x102fe200078e020c */
[----:B------:R-:W-:Y:S03]  /*19310*/  STL.64 [R1+0x170], R20 ;  /* 0x0001701401007387 */ /* 0x000fe60000100a00 */
[--C-:B----4-:R-:W-:Y:S01]  /*19320*/  IMAD.WIDE R16, R26, 0x2, R12.reuse ;  /* 0x000000021a107825 */ /* 0x110fe200078e020c */
        /* <DEDUP_REMOVED lines=8> */
[----:B------:R-:W4:Y:S04]  /*193b0*/  LDL.LU R7, [R1+0x4c8] ;  /* 0x0004c80001077983 */ /* 0x000f280000300800 */
[----:B------:R-:W-:Y:S04]  /*193c0*/  STL.64 [R1+0x1d8], R16 ;  /* 0x0001d81001007387 */ /* 0x000fe80000100a00 */
[----:B------:R-:W4:Y:S04]  /*193d0*/  LDL.LU R9, [R1+0x4cc] ;  /* 0x0004cc0001097983 */ /* 0x000f280000300800 */
[----:B------:R2:W-:Y:S02]  /*193e0*/  STL.64 [R1+0x1f0], R14 ;  /* 0x0001f00e01007387 */ /* 0x0005e40000100a00 */
[----:B--2---:R-:W-:-:S02]  /*193f0*/  IMAD.WIDE R14, R5, 0x2, R12 ;  /* 0x00000002050e7825 */ /* 0x004fc400078e020c */
[----:B------:R-:W2:Y:S02]  /*19400*/  LDL.LU R5, [R1+0x4d8] ;  /* 0x0004d80001057983 */ /* 0x000ea40000300800 */
[--C-:B-----5:R-:W-:Y:S02]  /*19410*/  IMAD.WIDE R18, R29, 0x2, R12.reuse ;  /* 0x000000021d127825 */ /* 0x120fe400078e020c */
[----:B------:R3:W-:Y:S02]  /*19420*/  STL.64 [R1+0x200], R14 ;  /* 0x0002000e01007387 */ /* 0x0007e40000100a00 */
[--C-:B------:R-:W-:Y:S02]  /*19430*/  IMAD.WIDE R16, R11, 0x2, R12.reuse ;  /* 0x000000020b107825 */ /* 0x100fe400078e020c */
[----:B------:R-:W-:Y:S04]  /*19440*/  STL.64 [R1+0x218], R18 ;  /* 0x0002181201007387 */ /* 0x000fe80000100a00 */
[----:B------:R-:W5:Y:S04]  /*19450*/  LDL.LU R11, [R1+0x37c] ;  /* 0x00037c00010b7983 */ /* 0x000f680000300800 */
[----:B------:R0:W-:Y:S01]  /*19460*/  STL.64 [R1+0x228], R16 ;  /* 0x0002281001007387 */ /* 0x0001e20000100a00 */
[----:B---3--:R-:W-:-:S03]  /*19470*/  IMAD.WIDE R14, R3, 0x2, R12 ;  /* 0x00000002030e7825 */ /* 0x008fc600078e020c */
[----:B------:R-:W3:Y:S04]  /*19480*/  LDL.LU R3, [R1+0x378] ;  /* 0x0003780001037983 */ /* 0x000ee80000300800 */
[----:B------:R1:W-:Y:S01]  /*19490*/  STL.64 [R1+0x240], R14 ;  /* 0x0002400e01007387 */ /* 0x0003e20000100a00 */
[----:B0-----:R-:W-:-:S03]  /*194a0*/  IMAD.WIDE R16, R2, 0x2, R12 ;  /* 0x0000000202107825 */ /* 0x001fc600078e020c */
[----:B------:R-:W3:Y:S04]  /*194b0*/  LDL.LU R2, [R1+0x4dc] ;  /* 0x0004dc0001027983 */ /* 0x000ee80000300800 */
[----:B------:R0:W-:Y:S01]  /*194c0*/  STL.64 [R1+0x258], R16 ;  /* 0x0002581001007387 */ /* 0x0001e20000100a00 */
[----:B-1----:R-:W-:-:S03]  /*194d0*/  IMAD.WIDE R14, R4, 0x2, R12 ;  /* 0x00000002040e7825 */ /* 0x002fc600078e020c */
[----:B------:R-:W3:Y:S04]  /*194e0*/  LDL.LU R4, [R1+0x4f0] ;  /* 0x0004f00001047983 */ /* 0x000ee80000300800 */
[----:B------:R1:W-:Y:S01]  /*194f0*/  STL.64 [R1+0x268], R14 ;  /* 0x0002680e01007387 */ /* 0x0003e20000100a00 */
[----:B------:R-:W-:-:S04]  /*19500*/  IMAD.WIDE R18, R6, 0x2, R12 ;  /* 0x0000000206127825 */ /* 0x000fc800078e020c */
[--C-:B0-----:R-:W-:Y:S01]  /*19510*/  IMAD.WIDE R16, R10, 0x2, R12.reuse ;  /* 0x000000020a107825 */ /* 0x101fe200078e020c */
[----:B------:R0:W-:Y:S04]  /*19520*/  STL.64 [R1+0x280], R18 ;  /* 0x0002801201007387 */ /* 0x0001e80000100a00 */
[----:B------:R-:W3:Y:S04]  /*19530*/  LDL.LU R22, [R1+0x36c] ;  /* 0x00036c0001167983 */ /* 0x000ee80000300800 */
[----:B------:R0:W-:Y:S01]  /*19540*/  STL.64 [R1+0x290], R16 ;  /* 0x0002901001007387 */ /* 0x0001e20000100a00 */
[----:B-1----:R-:W-:-:S03]  /*19550*/  IMAD.WIDE R14, R8, 0x2, R12 ;  /* 0x00000002080e7825 */ /* 0x002fc600078e020c */
[----:B------:R-:W3:Y:S04]  /*19560*/  LDL.LU R23, [R1+0x368] ;  /* 0x0003680001177983 */ /* 0x000ee80000300800 */
[----:B------:R1:W-:Y:S04]  /*19570*/  STL.64 [R1+0x2a8], R14 ;  /* 0x0002a80e01007387 */ /* 0x0003e80000100a00 */
[----:B------:R-:W3:Y:S04]  /*19580*/  LDL.LU R20, [R1+0x4f4] ;  /* 0x0004f40001147983 */ /* 0x000ee80000300800 */
[----:B------:R-:W3:Y:S04]  /*19590*/  LDL.LU R21, [R1+0x500] ;  /* 0x0005000001157983 */ /* 0x000ee80000300800 */
[----:B0-----:R-:W3:Y:S04]  /*195a0*/  LDL.LU R18, [R1+0x504] ;  /* 0x0005040001127983 */ /* 0x001ee80000300800 */
[----:B------:R-:W3:Y:S04]  /*195b0*/  LDL.LU R19, [R1+0x518] ;  /* 0x0005180001137983 */ /* 0x000ee80000300800 */
[----:B------:R-:W3:Y:S04]  /*195c0*/  LDL.LU R16, [R1+0x51c] ;  /* 0x00051c0001107983 */ /* 0x000ee80000300800 */
[----:B------:R-:W3:Y:S04]  /*195d0*/  LDL.LU R17, [R1+0x528] ;  /* 0x0005280001117983 */ /* 0x000ee80000300800 */
[----:B-1----:R-:W3:Y:S04]  /*195e0*/  LDL.LU R14, [R1+0x52c] ;  /* 0x00052c00010e7983 */ /* 0x002ee80000300800 */
[----:B------:R-:W3:Y:S04]  /*195f0*/  LDL.LU R15, [R1+0x540] ;  /* 0x00054000010f7983 */ /* 0x000ee80000300800 */
[----:B------:R-:W3:Y:S04]  /*19600*/  LDL.LU R26, [R1+0x544] ;  /* 0x00054400011a7983 */ /* 0x000ee80000300800 */
[----:B------:R-:W3:Y:S04]  /*19610*/  LDL.LU R27, [R1+0x54c] ;  /* 0x00054c00011b7983 */ /* 0x000ee80000300800 */
[----:B------:R-:W3:Y:S04]  /*19620*/  LDL.LU R28, [R1+0x558] ;  /* 0x00055800011c7983 */ /* 0x000ee80000300800 */
[----:B------:R-:W3:Y:S04]  /*19630*/  LDL.LU R10, [R1+0x55c] ;  /* 0x00055c00010a7983 */ /* 0x000ee80000300800 */
[----:B------:R-:W3:Y:S01]  /*19640*/  LDL.LU R8, [R1+0x568] ;  /* 0x0005680001087983 */ /* 0x000ee20000300800 */
[----:B----4-:R-:W-:-:S04]  /*19650*/  IMAD.WIDE R24, R7, 0x2, R12 ;  /* 0x0000000207187825 */ /* 0x010fc800078e020c */
[--C-:B------:R-:W-:Y:S02]  /*19660*/  IMAD.WIDE R6, R9, 0x2, R12.reuse ;  /* 0x0000000209067825 */ /* 0x100fe400078e020c */
[----:B------:R-:W4:Y:S04]  /*19670*/  LDL.LU R9, [R1+0x56c] ;  /* 0x00056c0001097983 */ /* 0x000f280000300800 */
[----:B------:R-:W-:Y:S04]  /*19680*/  STL.64 [R1+0x2b8], R24 ;  /* 0x0002b81801007387 */ /* 0x000fe80000100a00 */
[----:B------:R0:W-:Y:S04]  /*19690*/  STL.64 [R1+0x2d0], R6 ;  /* 0x0002d00601007387 */ /* 0x0001e80000100a00 */
[----:B------:R-:W4:Y:S04]  /*196a0*/  LDL.LU R29, [R1+0x578] ;  /* 0x00057800011d7983 */ /* 0x000f280000300800 */
[----:B0-----:R-:W4:Y:S01]  /*196b0*/  LDL.LU R7, [R1+0x57c] ;  /* 0x00057c0001077983 */ /* 0x001f220000300800 */
[----:B--2---:R-:W-:-:S05]  /*196c0*/  IMAD.WIDE R24, R5, 0x2, R12 ;  /* 0x0000000205187825 */ /* 0x004fca00078e020c */
[----:B------:R5:W-:Y:S04]  /*196d0*/  STL.64 [R1+0x2e0], R24 ;  /* 0x0002e01801007387 */ /* 0x000be80000100a00 */
[----:B------:R-:W2:Y:S01]  /*196e0*/  LDL.LU R5, [R1+0x588] ;  /* 0x0005880001057983 */ /* 0x000ea20000300800 */
[----:B-----5:R-:W-:-:S05]  /*196f0*/  IMAD.WIDE R24, R11, 0x2, R12 ;  /* 0x000000020b187825 */ /* 0x020fca00078e020c */
[----:B------:R3:W-:Y:S04]  /*19700*/  STL.64 [R1+0x2f8], R24 ;  /* 0x0002f81801007387 */ /* 0x0007e80000100a00 */
[----:B------:R-:W5:Y:S01]  /*19710*/  LDL.LU R11, [R1+0x58c] ;  /* 0x00058c00010b7983 */ /* 0x000f620000300800 */
[----:B---3--:R-:W-:-:S03]  /*19720*/  IMAD.WIDE R24, R3, 0x2, R12 ;  /* 0x0000000203187825 */ /* 0x008fc600078e020c */
        /* <DEDUP_REMOVED lines=9> */
[----:B0-----:R-:W-:-:S05]  /*197c0*/  IMAD.WIDE R24, R22, 0x2, R12 ;  /* 0x0000000216187825 */ /* 0x001fca00078e020c */
        /* <DEDUP_REMOVED lines=25> */
[----:B------:R-:W-:Y:S04]  /*19960*/  STL.64 [R1+0x448], R18 ;  /* 0x0004481201007387 */ /* 0x000fe80000100a00 */
[----:B------:R-:W3:Y:S01]  /*19970*/  LDL.LU R10, [R1+0x5b8] ;  /* 0x0005b800010a7983 */ /* 0x000ee20000300800 */
[----:B------:R-:W-:-:S03]  /*19980*/  IMAD.WIDE R14, R8, 0x2, R12 ;  /* 0x00000002080e7825 */ /* 0x000fc600078e020c */
[----:B------:R-:W-:Y:S04]  /*19990*/  STL.64 [R1+0x460], R16 ;  /* 0x0004601001007387 */ /* 0x000fe80000100a00 */
[----:B------:R-:W3:Y:S04]  /*199a0*/  LDL.LU R8, [R1+0x5bc] ;  /* 0x0005bc0001087983 */ /* 0x000ee80000300800 */
[----:B------:R4:W-:Y:S02]  /*199b0*/  STL.64 [R1+0x470], R14 ;  /* 0x0004700e01007387 */ /* 0x0009e40000100a00 */
[----:B----4-:R-:W-:-:S02]  /*199c0*/  IMAD.WIDE R14, R9, 0x2, R12 ;  /* 0x00000002090e7825 */ /* 0x010fc400078e020c */
[----:B------:R-:W4:Y:S04]  /*199d0*/  LDL.LU R9, [R1+0x5c8] ;  /* 0x0005c80001097983 */ /* 0x000f280000300800 */
[----:B------:R2:W-:Y:S01]  /*199e0*/  STL.64 [R1+0x488], R14 ;  /* 0x0004880e01007387 */ /* 0x0005e20000100a00 */
[----:B------:R-:W-:-:S05]  /*199f0*/  IMAD.WIDE R18, R29, 0x2, R12 ;  /* 0x000000021d127825 */ /* 0x000fca00078e020c */
[----:B------:R-:W-:Y:S01]  /*19a00*/  STL.64 [R1+0x498], R18 ;  /* 0x0004981201007387 */ /* 0x000fe20000100a00 */
[----:B------:R-:W-:-:S03]  /*19a10*/  IMAD.WIDE R16, R7, 0x2, R12 ;  /* 0x0000000207107825 */ /* 0x000fc600078e020c */
[----:B------:R-:W4:Y:S04]  /*19a20*/  LDL.LU R7, [R1+0x5cc] ;  /* 0x0005cc0001077983 */ /* 0x000f280000300800 */
[----:B------:R5:W-:Y:S01]  /*19a30*/  STL.64 [R1+0x4b0], R16 ;  /* 0x0004b01001007387 */ /* 0x000be20000100a00 */
[----:B--2---:R-:W-:-:S03]  /*19a40*/  IMAD.WIDE R14, R5, 0x2, R12 ;  /* 0x00000002050e7825 */ /* 0x004fc600078e020c */
[----:B------:R-:W2:Y:S04]  /*19a50*/  LDL.LU R5, [R1+0x5d8] ;  /* 0x0005d80001057983 */ /* 0x000ea80000300800 */
[----:B------:R3:W-:Y:S01]  /*19a60*/  STL.64 [R1+0x4c8], R14 ;  /* 0x0004c80e01007387 */ /* 0x0007e20000100a00 */
[----:B-----5:R-:W-:-:S03]  /*19a70*/  IMAD.WIDE R16, R11, 0x2, R12 ;  /* 0x000000020b107825 */ /* 0x020fc600078e020c */
[----:B------:R-:W5:Y:S04]  /*19a80*/  LDL.LU R11, [R1+0x5dc] ;  /* 0x0005dc00010b7983 */ /* 0x000f680000300800 */
[----:B------:R0:W-:Y:S01]  /*19a90*/  STL.64 [R1+0x4d8], R16 ;  /* 0x0004d81001007387 */ /* 0x0001e20000100a00 */
[----:B---3--:R-:W-:-:S03]  /*19aa0*/  IMAD.WIDE R14, R3, 0x2, R12 ;  /* 0x00000002030e7825 */ /* 0x008fc600078e020c */
        /* <DEDUP_REMOVED lines=23> */
[----:B------:R-:W-:-:S05]  /*19c20*/  IMAD.WIDE R24, R10, 0x2, R12 ;  /* 0x000000020a187825 */ /* 0x000fca00078e020c */
[----:B------:R0:W-:Y:S02]  /*19c30*/  STL.64 [R1+0x540], R24 ;  /* 0x0005401801007387 */ /* 0x0001e40000100a00 */
[--C-:B0-----:R-:W-:Y:S02]  /*19c40*/  IMAD.WIDE R24, R8, 0x2, R12.reuse ;  /* 0x0000000208187825 */ /* 0x101fe400078e020c */
[----:B------:R-:W3:Y:S04]  /*19c50*/  LDL.LU R8, [R1+0x680] ;  /* 0x0006800001087983 */ /* 0x000ee80000300800 */
[----:B------:R4:W-:Y:S04]  /*19c60*/  STL.64 [R1+0x558], R24 ;  /* 0x0005581801007387 */ /* 0x0009e80000100a00 */
[----:B------:R-:W3:Y:S04]  /*19c70*/  LDL.LU R29, [R1+0x690] ;  /* 0x00069000011d7983 */ /* 0x000ee80000300800 */
[----:B------:R-:W3:Y:S01]  /*19c80*/  LDL.LU R10, [R1+0x698] ;  /* 0x00069800010a7983 */ /* 0x000ee20000300800 */
[----:B----4-:R-:W-:-:S05]  /*19c90*/  IMAD.WIDE R24, R9, 0x2, R12 ;  /* 0x0000000209187825 */ /* 0x010fca00078e020c */
[----:B------:R-:W-:Y:S04]  /*19ca0*/  STL.64 [R1+0x568], R24 ;  /* 0x0005681801007387 */ /* 0x000fe80000100a00 */
[----:B------:R-:W4:Y:S01]  /*19cb0*/  LDL.LU R9, [R1+0x6a8] ;  /* 0x0006a80001097983 */ /* 0x000f220000300800 */
[----:B------:R-:W-:-:S05]  /*19cc0*/  IMAD.WIDE R6, R7, 0x2, R12 ;  /* 0x0000000207067825 */ /* 0x000fca00078e020c */
[----:B------:R0:W-:Y:S04]  /*19cd0*/  STL.64 [R1+0x578], R6 ;  /* 0x0005780601007387 */ /* 0x0001e80000100a00 */
[----:B0-----:R-:W4:Y:S01]  /*19ce0*/  LDL.LU R7, [R1+0x6b0] ;  /* 0x0006b00001077983 */ /* 0x001f220000300800 */
[----:B--2---:R-:W-:-:S03]  /*19cf0*/  IMAD.WIDE R24, R5, 0x2, R12 ;  /* 0x0000000205187825 */ /* 0x004fc600078e020c */
[----:B------:R-:W2:Y:S04]  /*19d00*/  LDL.LU R5, [R1+0x6c0] ;  /* 0x0006c00001057983 */ /* 0x000ea80000300800 */
[----:B------:R5:W-:Y:S02]  /*19d10*/  STL.64 [R1+0x588], R24 ;  /* 0x0005881801007387 */ /* 0x000be40000100a00 */
[----:B-----5:R-:W-:-:S05]  /*19d20*/  IMAD.WIDE R24, R11, 0x2, R12 ;  /* 0x000000020b187825 */ /* 0x020fca00078e020c */
[----:B------:R3:W-:Y:S04]  /*19d30*/  STL.64 [R1+0x598], R24 ;  /* 0x0005981801007387 */ /* 0x0007e80000100a00 */
[----:B------:R-:W5:Y:S04]  /*19d40*/  LDL.LU R6, [R1+0x6c8] ;  /* 0x0006c80001067983 */ /* 0x000f680000300800 */
[----:B------:R-:W5:Y:S01]  /*19d50*/  LDL.LU R11, [R1+0x6d8] ;  /* 0x0006d800010b7983 */ /* 0x000f620000300800 */
[----:B---3--:R-:W-:-:S05]  /*19d60*/  IMAD.WIDE R24, R3, 0x2, R12 ;  /* 0x0000000203187825 */ /* 0x008fca00078e020c */
        /* <DEDUP_REMOVED lines=34> */
[----:B0-----:R-:W-:-:S02]  /*19f90*/  IMAD.WIDE R14, R8, 0x2, R12 ;  /* 0x00000002080e7825 */ /* 0x001fc400078e020c */
[----:B------:R-:W3:Y:S02]  /*19fa0*/  LDL.LU R8, [R1+0x70c] ;  /* 0x00070c0001087983 */ /* 0x000ee40000300800 */
[--C-:B------:R-:W-:Y:S02]  /*19fb0*/  IMAD.WIDE R18, R29, 0x2, R12.reuse ;  /* 0x000000021d127825 */ /* 0x100fe400078e020c */
[----:B------:R4:W-:Y:S02]  /*19fc0*/  STL.64 [R1+0x680], R14 ;  /* 0x0006800e01007387 */ /* 0x0009e40000100a00 */
[--C-:B------:R-:W-:Y:S02]  /*19fd0*/  IMAD.WIDE R16, R10, 0x2, R12.reuse ;  /* 0x000000020a107825 */ /* 0x100fe400078e020c */
[----:B------:R-:W-:Y:S04]  /*19fe0*/  STL.64 [R1+0x690], R18 ;  /* 0x0006901201007387 */ /* 0x000fe80000100a00 */
[----:B------:R-:W3:Y:S04]  /*19ff0*/  LDL.LU R10, [R1+0x728] ;  /* 0x00072800010a7983 */ /* 0x000ee80000300800 */
[----:B------:R0:W-:Y:S01]  /*1a000*/  STL.64 [R1+0x698], R16 ;  /* 0x0006981001007387 */ /* 0x0001e20000100a00 */
[----:B----4-:R-:W-:-:S03]  /*1a010*/  IMAD.WIDE R14, R9, 0x2, R12 ;  /* 0x00000002090e7825 */ /* 0x010fc600078e020c */
[----:B------:R-:W4:Y:S04]  /*1a020*/  LDL.LU R9, [R1+0x730] ;  /* 0x0007300001097983 */ /* 0x000f280000300800 */
[----:B------:R2:W-:Y:S01]  /*1a030*/  STL.64 [R1+0x6a8], R14 ;  /* 0x0006a80e01007387 */ /* 0x0005e20000100a00 */
[----:B0-----:R-:W-:-:S03]  /*1a040*/  IMAD.WIDE R16, R7, 0x2, R12 ;  /* 0x0000000207107825 */ /* 0x001fc600078e020c */
[----:B------:R-:W4:Y:S04]  /*1a050*/  LDL.LU R7, [R1+0x740] ;  /* 0x0007400001077983 */ /* 0x000f280000300800 */
[----:B------:R0:W-:Y:S01]  /*1a060*/  STL.64 [R1+0x6b0], R16 ;  /* 0x0006b01001007387 */ /* 0x0001e20000100a00 */
[----:B--2---:R-:W-:-:S03]  /*1a070*/  IMAD.WIDE R14, R5, 0x2, R12 ;  /* 0x00000002050e7825 */ /* 0x004fc600078e020c */
[----:B------:R-:W2:Y:S04]  /*1a080*/  LDL.LU R5, [R1+0x748] ;  /* 0x0007480001057983 */ /* 0x000ea80000300800 */
[----:B------:R3:W-:Y:S01]  /*1a090*/  STL.64 [R1+0x6c0], R14 ;  /* 0x0006c00e01007387 */ /* 0x0007e20000100a00 */
[----:B-----5:R-:W-:-:S04]  /*1a0a0*/  IMAD.WIDE R18, R6, 0x2, R12 ;  /* 0x0000000206127825 */ /* 0x020fc800078e020c */
[--C-:B0-----:R-:W-:Y:S01]  /*1a0b0*/  IMAD.WIDE R16, R11, 0x2, R12.reuse ;  /* 0x000000020b107825 */ /* 0x101fe200078e020c */
[----:B------:R0:W-:Y:S04]  /*1a0c0*/  STL.64 [R1+0x6c8], R18 ;  /* 0x0006c81201007387 */ /* 0x0001e80000100a00 */
[----:B------:R-:W5:Y:S04]  /*1a0d0*/  LDL.LU R22, [R1+0x758] ;  /* 0x0007580001167983 */ /* 0x000f680000300800 */
[----:B------:R1:W-:Y:S01]  /*1a0e0*/  STL.64 [R1+0x6d8], R16 ;  /* 0x0006d81001007387 */ /* 0x0003e20000100a00 */
[----:B---3--:R-:W-:-:S03]  /*1a0f0*/  IMAD.WIDE R14, R3, 0x2, R12 ;  /* 0x00000002030e7825 */ /* 0x008fc600078e020c */
[----:B------:R-:W3:Y:S04]  /*1a100*/  LDL.LU R23, [R1+0x760] ;  /* 0x0007600001177983 */ /* 0x000ee80000300800 */
[----:B------:R0:W-:Y:S04]  /*1a110*/  STL.64 [R1+0x6e0], R14 ;  /* 0x0006e00e01007387 */ /* 0x0001e80000100a00 */
[----:B------:R-:W3:Y:S04]  /*1a120*/  LDL.LU R20, [R1+0x770] ;  /* 0x0007700001147983 */ /* 0x000ee80000300800 */
[----:B------:R-:W3:Y:S04]  /*1a130*/  LDL.LU R21, [R1+0x778] ;  /* 0x0007780001157983 */ /* 0x000ee80000300800 */
[----:B0-----:R-:W3:Y:S04]  /*1a140*/  LDL.LU R18, [R1+0x788] ;  /* 0x0007880001127983 */ /* 0x001ee80000300800 */
[----:B------:R-:W3:Y:S04]  /*1a150*/  LDL.LU R19, [R1+0x790] ;  /* 0x0007900001137983 */ /* 0x000ee80000300800 */
[----:B-1----:R-:W3:Y:S04]  /*1a160*/  LDL.LU R16, [R1+0x794] ;  /* 0x0007940001107983 */ /* 0x002ee80000300800 */
        /* <DEDUP_REMOVED lines=8> */
[----:B------:R-:W-:-:S05]  /*1a1f0*/  IMAD.WIDE R24, R2, 0x2, R12 ;  /* 0x0000000202187825 */ /* 0x000fca00078e020c */
[----:B------:R0:W-:Y:S04]  /*1a200*/  STL.64 [R1+0x6f0], R24 ;  /* 0x0006f01801007387 */ /* 0x0001e80000100a00 */
[----:B------:R-:W3:Y:S01]  /*1a210*/  LDL.LU R2, [R1+0x7b8] ;  /* 0x0007b80001027983 */ /* 0x000ee20000300800 */
        /* <DEDUP_REMOVED lines=8> */
[----:B------:R4:W-:Y:S04]  /*1a2a0*/  STL.64 [R1+0x728], R24 ;  /* 0x0007281801007387 */ /* 0x0009e80000100a00 */
[----:B------:R-:W3:Y:S01]  /*1a2b0*/  LDL.LU R10, [R1+0x7c8] ;  /* 0x0007c800010a7983 */ /* 0x000ee20000300800 */
[----:B----4-:R-:W-:-:S03]  /*1a2c0*/  IMAD.WIDE R24, R9, 0x2, R12 ;  /* 0x0000000209187825 */ /* 0x010fc600078e020c */
[----:B------:R-:W4:Y:S04]  /*1a2d0*/  LDL.LU R9, [R1+0x7cc] ;  /* 0x0007cc0001097983 */ /* 0x000f280000300800 */
[----:B------:R-:W-:Y:S01]  /*1a2e0*/  STL.64 [R1+0x730], R24 ;  /* 0x0007301801007387 */ /* 0x000fe20000100a00 */
[----:B------:R-:W-:-:S05]  /*1a2f0*/  IMAD.WIDE R6, R7, 0x2, R12 ;  /* 0x0000000207067825 */ /* 0x000fca00078e020c */
[----:B------:R0:W-:Y:S04]  /*1a300*/  STL.64 [R1+0x740], R6 ;  /* 0x0007400601007387 */ /* 0x0001e80000100a00 */
[----:B0-----:R-:W4:Y:S04]  /*1a310*/  LDL.LU R6, [R1+0x7d0] ;  /* 0x0007d00001067983 */ /* 0x001f280000300800 */
[----:B------:R-:W4:Y:S01]  /*1a320*/  LDL.LU R7, [R1+0x7d4] ;  /* 0x0007d40001077983 */ /* 0x000f220000300800 */
[----:B--2---:R-:W-:-:S05]  /*1a330*/  IMAD.WIDE R24, R5, 0x2, R12 ;  /* 0x0000000205187825 */ /* 0x004fca00078e020c */
[----:B------:R5:W-:Y:S04]  /*1a340*/  STL.64 [R1+0x748], R24 ;  /* 0x0007481801007387 */ /* 0x000be80000100a00 */
[----:B------:R-:W2:Y:S01]  /*1a350*/  LDL.LU R5, [R1+0x7d8] ;  /* 0x0007d80001057983 */ /* 0x000ea20000300800 */
[----:B-----5:R-:W-:-:S05]  /*1a360*/  IMAD.WIDE R24, R22, 0x2, R12 ;  /* 0x0000000216187825 */ /* 0x020fca00078e020c */
[----:B------:R3:W-:Y:S02]  /*1a370*/  STL.64 [R1+0x758], R24 ;  /* 0x0007581801007387 */ /* 0x0007e40000100a00 */
[----:B---3--:R-:W-:-:S04]  /*1a380*/  IMAD.WIDE R24, R23, 0x2, R12 ;  /* 0x0000000217187825 */ /* 0x008fc800078e020c */
        /* <DEDUP_REMOVED lines=16> */
[--C-:B---3--:R-:W-:Y:S01]  /*1a490*/  IMAD.WIDE R16, R26, 0x2, R12.reuse ;  /* 0x000000021a107825 */ /* 0x108fe200078e020c */
[----:B------:R0:W-:Y:S03]  /*1a4a0*/  STL.64 [R1+0xe80], R18 ;  /* 0x000e801201007387 */ /* 0x0001e60000100a00 */
[--C-:B------:R-:W-:Y:S01]  /*1a4b0*/  IMAD.WIDE R14, R27, 0x2, R12.reuse ;  /* 0x000000021b0e7825 */ /* 0x100fe200078e020c */
[----:B------:R1:W-:Y:S04]  /*1a4c0*/  STL.64 [R1+0xe90], R16 ;  /* 0x000e901001007387 */ /* 0x0003e80000100a00 */
[----:B------:R3:W-:Y:S01]  /*1a4d0*/  STL.64 [R1+0xea0], R14 ;  /* 0x000ea00e01007387 */ /* 0x0007e20000100a00 */
[----:B0-----:R-:W-:-:S04]  /*1a4e0*/  IMAD.WIDE R18, R28, 0x2, R12 ;  /* 0x000000021c127825 */ /* 0x001fc800078e020c */
[--C-:B-1----:R-:W-:Y:S01]  /*1a4f0*/  IMAD.WIDE R16, R11, 0x2, R12.reuse ;  /* 0x000000020b107825 */ /* 0x102fe200078e020c */
[----:B------:R-:W-:Y:S04]  /*1a500*/  STL.64 [R1+0xeb0], R18 ;  /* 0x000eb01201007387 */ /* 0x000fe80000100a00 */
[----:B------:R-:W5:Y:S01]  /*1a510*/  LDL.LU R11, [R1+0x7dc] ;  /* 0x0007dc00010b7983 */ /* 0x000f620000300800 */
[----:B---3--:R-:W-:-:S03]  /*1a520*/  IMAD.WIDE R14, R3, 0x2, R12 ;  /* 0x00000002030e7825 */ /* 0x008fc600078e020c */
[----:B------:R-:W-:Y:S04]  /*1a530*/  STL.64 [R1+0xec0], R16 ;  /* 0x000ec01001007387 */ /* 0x000fe80000100a00 */
[----:B------:R-:W3:Y:S04]  /*1a540*/  LDL.LU R3, [R1+0x7e0] ;  /* 0x0007e00001037983 */ /* 0x000ee80000300800 */
[----:B------:R0:W-:Y:S02]  /*1a550*/  STL.64 [R1+0xed0], R14 ;  /* 0x000ed00e01007387 */ /* 0x0001e40000100a00 */
[----:B0-----:R-:W-:-:S02]  /*1a560*/  IMAD.WIDE R14, R2, 0x2, R12 ;  /* 0x00000002020e7825 */ /* 0x001fc400078e020c */
[----:B------:R-:W3:Y:S04]  /*1a570*/  LDL.LU R2, [R1+0x7e4] ;  /* 0x0007e40001027983 */ /* 0x000ee80000300800 */
[----:B------:R0:W-:Y:S01]  /*1a580*/  STL.64 [R1+0xee0], R14 ;  /* 0x000ee00e01007387 */ /* 0x0001e20000100a00 */
[----:B------:R-:W-:-:S04]  /*1a590*/  IMAD.WIDE R18, R29, 0x2, R12 ;  /* 0x000000021d127825 */ /* 0x000fc800078e020c */
[--C-:B------:R-:W-:Y:S01]  /*1a5a0*/  IMAD.WIDE R16, R4, 0x2, R12.reuse ;  /* 0x0000000204107825 */ /* 0x100fe200078e020c */
[----:B------:R-:W-:Y:S04]  /*1a5b0*/  STL.64 [R1+0xef0], R18 ;  /* 0x000ef01201007387 */ /* 0x000fe80000100a00 */
        /* <DEDUP_REMOVED lines=8> */
[----:B----4-:R-:W-:-:S03]  /*1a640*/  IMAD.WIDE R14, R9, 0x2, R12 ;  /* 0x00000002090e7825 */ /* 0x010fc600078e020c */
[----:B------:R-:W4:Y:S04]  /*1a650*/  LDL.LU R9, [R1+0x7f4] ;  /* 0x0007f40001097983 */ /* 0x000f280000300800 */
[----:B------:R1:W-:Y:S01]  /*1a660*/  STL.64 [R1+0xf30], R14 ;  /* 0x000f300e01007387 */ /* 0x0003e20000100a00 */
[----:B0-----:R-:W-:-:S04]  /*1a670*/  IMAD.WIDE R16, R6, 0x2, R12 ;  /* 0x0000000206107825 */ /* 0x001fc800078e020c */
[--C-:B-1----:R-:W-:Y:S01]  /*1a680*/  IMAD.WIDE R14, R7, 0x2, R12.reuse ;  /* 0x00000002070e7825 */ /* 0x102fe200078e020c */
[----:B------:R0:W-:Y:S04]  /*1a690*/  STL.64 [R1+0xf40], R16 ;  /* 0x000f401001007387 */ /* 0x0001e80000100a00 */
[----:B------:R-:W4:Y:S04]  /*1a6a0*/  LDL.LU R22, [R1+0x7f8] ;  /* 0x0007f80001167983 */ /* 0x000f280000300800 */
[----:B------:R1:W-:Y:S04]  /*1a6b0*/  STL.64 [R1+0xf50], R14 ;  /* 0x000f500e01007387 */ /* 0x0003e80000100a00 */
[----:B------:R-:W4:Y:S01]  /*1a6c0*/  LDL.LU R23, [R1+0x7fc] ;  /* 0x0007fc0001177983 */ /* 0x000f220000300800 */
[----:B--2---:R-:W-:-:S05]  /*1a6d0*/  IMAD.WIDE R6, R5, 0x2, R12 ;  /* 0x0000000205067825 */ /* 0x004fca00078e020c */
[----:B------:R2:W-:Y:S04]  /*1a6e0*/  STL.64 [R1+0xf60], R6 ;  /* 0x000f600601007387 */ /* 0x0005e80000100a00 */
[----:B------:R-:W4:Y:S04]  /*1a6f0*/  LDL.LU R20, [R1+0x800] ;  /* 0x0008000001147983 */ /* 0x000f280000300800 */
[----:B------:R-:W4:Y:S04]  /*1a700*/  LDL.LU R21, [R1+0x804] ;  /* 0x0008040001157983 */ /* 0x000f280000300800 */
[----:B------:R-:W4:Y:S04]  /*1a710*/  LDL.LU R18, [R1+0x808] ;  /* 0x0008080001127983 */ /* 0x000f280000300800 */
[----:B------:R-:W4:Y:S04]  /*1a720*/  LDL.LU R19, [R1+0x80c] ;  /* 0x00080c0001137983 */ /* 0x000f280000300800 */
[----:B0-----:R-:W4:Y:S04]  /*1a730*/  LDL.LU R16, [R1+0x810] ;  /* 0x0008100001107983 */ /* 0x001f280000300800 */
[----:B------:R-:W4:Y:S04]  /*1a740*/  LDL.LU R17, [R1+0x814] ;  /* 0x0008140001117983 */ /* 0x000f280000300800 */
[----:B-1----:R-:W4:Y:S04]  /*1a750*/  LDL.LU R14, [R1+0x818] ;  /* 0x00081800010e7983 */ /* 0x002f280000300800 */
[----:B------:R-:W4:Y:S04]  /*1a760*/  LDL.LU R15, [R1+0x81c] ;  /* 0x00081c00010f7983 */ /* 0x000f280000300800 */
[----:B------:R-:W4:Y:S04]  /*1a770*/  LDL.LU R26, [R1+0x820] ;  /* 0x00082000011a7983 */ /* 0x000f280000300800 */
[----:B------:R-:W4:Y:S04]  /*1a780*/  LDL.LU R27, [R1+0x824] ;  /* 0x00082400011b7983 */ /* 0x000f280000300800 */
[----:B------:R-:W4:Y:S04]  /*1a790*/  LDL.LU R28, [R1+0x828] ;  /* 0x00082800011c7983 */ /* 0x000f280000300800 */
[----:B--2---:R-:W2:Y:S04]  /*1a7a0*/  LDL.LU R7, [R1+0x82c] ;  /* 0x00082c0001077983 */ /* 0x004ea80000300800 */
[----:B------:R-:W2:Y:S01]  /*1a7b0*/  LDL.LU R5, [R1+0x830] ;  /* 0x0008300001057983 */ /* 0x000ea20000300800 */
[----:B-----5:R-:W-:-:S05]  /*1a7c0*/  IMAD.WIDE R24, R11, 0x2, R12 ;  /* 0x000000020b187825 */ /* 0x020fca00078e020c */
[----:B------:R3:W-:Y:S02]  /*1a7d0*/  STL.64 [R1+0xf70], R24 ;  /* 0x000f701801007387 */ /* 0x0007e40000100a00 */
[--C-:B---3--:R-:W-:Y:S02]  /*1a7e0*/  IMAD.WIDE R24, R3, 0x2, R12.reuse ;  /* 0x0000000203187825 */ /* 0x108fe400078e020c */
[----:B------:R-:W3:Y:S04]  /*1a7f0*/  LDL.LU R3, [R1+0x834] ;  /* 0x0008340001037983 */ /* 0x000ee80000300800 */
[----:B------:R0:W-:Y:S04]  /*1a800*/  STL.64 [R1+0xf80], R24 ;  /* 0x000f801801007387 */ /* 0x0001e80000100a00 */
[----:B------:R-:W5:Y:S04]  /*1a810*/  LDL.LU R29, [R1+0x838] ;  /* 0x00083800011d7983 */ /* 0x000f680000300800 */
[----:B------:R-:W5:Y:S01]  /*1a820*/  LDL.LU R11, [R1+0x83c] ;  /* 0x00083c00010b7983 */ /* 0x000f620000300800 */
[----:B0-----:R-:W-:-:S05]  /*1a830*/  IMAD.WIDE R24, R2, 0x2, R12 ;  /* 0x0000000202187825 */ /* 0x001fca00078e020c */
[----:B------:R0:W-:Y:S04]  /*1a840*/  STL.64 [R1+0xf90], R24 ;  /* 0x000f901801007387 */ /* 0x0001e80000100a00 */
[----:B------:R-:W5:Y:S01]  /*1a850*/  LDL.LU R2, [R1+0x840] ;  /* 0x0008400001027983 */ /* 0x000f620000300800 */
[----:B0-----:R-:W-:-:S05]  /*1a860*/  IMAD.WIDE R24, R4, 0x2, R12 ;  /* 0x0000000204187825 */ /* 0x001fca00078e020c */
[----:B------:R0:W-:Y:S04]  /*1a870*/  STL.64 [R1+0xfa0], R24 ;  /* 0x000fa01801007387 */ /* 0x0001e80000100a00 */
[----:B------:R-:W5:Y:S01]  /*1a880*/  LDL.LU R4, [R1+0x844] ;  /* 0x0008440001047983 */ /* 0x000f620000300800 */
[----:B0-----:R-:W-:-:S03]  /*1a890*/  IMAD.WIDE R24, R8, 0x2, R12 ;  /* 0x0000000208187825 */ /* 0x001fc600078e020c */
[----:B------:R-:W5:Y:S04]  /*1a8a0*/  LDL.LU R8, [R1+0x848] ;  /* 0x0008480001087983 */ /* 0x000f680000300800 */
[----:B------:R0:W-:Y:S02]  /*1a8b0*/  STL.64 [R1+0xfb0], R24 ;  /* 0x000fb01801007387 */ /* 0x0001e40000100a00 */
[----:B0-----:R-:W-:-:S05]  /*1a8c0*/  IMAD.WIDE R24, R10, 0x2, R12 ;  /* 0x000000020a187825 */ /* 0x001fca00078e020c */
[----:B------:R4:W-:Y:S04]  /*1a8d0*/  STL.64 [R1+0xfc0], R24 ;  /* 0x000fc01801007387 */ /* 0x0009e80000100a00 */
[----:B------:R-:W5:Y:S04]  /*1a8e0*/  LDL.LU R6, [R1+0x84c] ;  /* 0x00084c0001067983 */ /* 0x000f680000300800 */
[----:B------:R-:W5:Y:S01]  /*1a8f0*/  LDL.LU R10, [R1+0x850] ;  /* 0x00085000010a7983 */ /* 0x000f620000300800 */
[----:B----4-:R-:W-:-:S05]  /*1a900*/  IMAD.WIDE R24, R9, 0x2, R12 ;  /* 0x0000000209187825 */ /* 0x010fca00078e020c */
[----:B------:R0:W-:Y:S04]  /*1a910*/  STL.64 [R1+0xfd0], R24 ;  /* 0x000fd01801007387 */ /* 0x0001e80000100a00 */
[----:B------:R-:W4:Y:S01]  /*1a920*/  LDL.LU R9, [R1+0x854] ;  /* 0x0008540001097983 */ /* 0x000f220000300800 */
[----:B0-----:R-:W-:-:S05]  /*1a930*/  IMAD.WIDE R24, R22, 0x2, R12 ;  /* 0x0000000216187825 */ /* 0x001fca00078e020c */
[----:B------:R0:W-:Y:S02]  /*1a940*/  STL.64 [R1+0xfe0], R24 ;  /* 0x000fe01801007387 */ /* 0x0001e40000100a00 */
[----:B0-----:R-:W-:-:S05]  /*1a950*/  IMAD.WIDE R24, R23, 0x2, R12 ;  /* 0x0000000217187825 */ /* 0x001fca00078e020c */
[----:B------:R0:W-:Y:S01]  /*1a960*/  STL.64 [R1+0xff0], R24 ;  /* 0x000ff01801007387 */ /* 0x0001e20000100a00 */
[----:B------:R-:W-:-:S04]  /*1a970*/  IMAD.WIDE R22, R20, 0x2, R12 ;  /* 0x0000000214167825 */ /* 0x000fc800078e020c */
[--C-:B0-----:R-:W-:Y:S01]  /*1a980*/  IMAD.WIDE R24, R21, 0x2, R12.reuse ;  /* 0x0000000215187825 */ /* 0x101fe200078e020c */
[----:B------:R0:W-:Y:S04]  /*1a990*/  STL.64 [R1+0x1000], R22 ;  /* 0x0010001601007387 */ /* 0x0001e80000100a00 */
[----:B------:R-:W-:Y:S01]  /*1a9a0*/  STL.64 [R1+0x1010], R24 ;  /* 0x0010101801007387 */ /* 0x000fe20000100a00 */
[----:B------:R-:W-:-:S04]  /*1a9b0*/  IMAD.WIDE R20, R19, 0x2, R12 ;  /* 0x0000000213147825 */ /* 0x000fc800078e020c */
[----:B0-----:R-:W-:-:S04]  /*1a9c0*/  IMAD.WIDE R22, R18, 0x2, R12 ;  /* 0x0000000212167825 */ /* 0x001fc800078e020c */
[--C-:B------:R-:W-:Y:S01]  /*1a9d0*/  IMAD.WIDE R18, R16, 0x2, R12.reuse ;  /* 0x0000000210127825 */ /* 0x100fe200078e020c */
[----:B------:R-:W-:Y:S03]  /*1a9e0*/  STL.64 [R1+0x1020], R22 ;  /* 0x0010201601007387 */ /* 0x000fe60000100a00 */
[--C-:B------:R-:W-:Y:S01]  /*1a9f0*/  IMAD.WIDE R16, R17, 0x2, R12.reuse ;  /* 0x0000000211107825 */ /* 0x100fe200078e020c */
[----:B------:R0:W-:Y:S04]  /*1aa00*/  STL.64 [R1+0x1030], R20 ;  /* 0x0010301401007387 */ /* 0x0001e80000100a00 */
        /* <DEDUP_REMOVED lines=14> */
[----:B------:R-:W2:Y:S04]  /*1aaf0*/  LDL.LU R7, [R1+0x858] ;  /* 0x0008580001077983 */ /* 0x000ea80000300800 */
[----:B------:R-:W-:Y:S04]  /*1ab00*/  STL.64 [R1+0x10b0], R16 ;  /* 0x0010b01001007387 */ /* 0x000fe80000100a00 */
[----:B------:R-:W2:Y:S04]  /*1ab10*/  LDL.LU R5, [R1+0x85c] ;  /* 0x00085c0001057983 */ /* 0x000ea80000300800 */
[----:B------:R3:W-:Y:S02]  /*1ab20*/  STL.64 [R1+0x10c0], R14 ;  /* 0x0010c00e01007387 */ /* 0x0007e40000100a00 */
[----:B---3--:R-:W-:-:S02]  /*1ab30*/  IMAD.WIDE R14, R3, 0x2, R12 ;  /* 0x00000002030e7825 */ /* 0x008fc400078e020c */
[----:B------:R-:W3:Y:S02]  /*1ab40*/  LDL.LU R3, [R1+0x860] ;  /* 0x0008600001037983 */ /* 0x000ee40000300800 */
[--C-:B-----5:R-:W-:Y:S02]  /*1ab50*/  IMAD.WIDE R18, R29, 0x2, R12.reuse ;  /* 0x000000021d127825 */ /* 0x120fe400078e020c */
[----:B------:R0:W-:Y:S02]  /*1ab60*/  STL.64 [R1+0x10d0], R14 ;  /* 0x0010d00e01007387 */ /* 0x0001e40000100a00 */
[--C-:B------:R-:W-:Y:S02]  /*1ab70*/  IMAD.WIDE R16, R11, 0x2, R12.reuse ;  /* 0x000000020b107825 */ /* 0x100fe400078e020c */
[----:B------:R-:W-:Y:S04]  /*1ab80*/  STL.64 [R1+0x10e0], R18 ;  /* 0x0010e01201007387 */ /* 0x000fe80000100a00 */
[----:B------:R-:W5:Y:S04]  /*1ab90*/  LDL.LU R11, [R1+0x864] ;  /* 0x00086400010b7983 */ /* 0x000f680000300800 */
[----:B------:R1:W-:Y:S01]  /*1aba0*/  STL.64 [R1+0x10f0], R16 ;  /* 0x0010f01001007387 */ /* 0x0003e20000100a00 */
[----:B0-----:R-:W-:-:S03]  /*1abb0*/  IMAD.WIDE R14, R2, 0x2, R12 ;  /* 0x00000002020e7825 */ /* 0x001fc600078e020c */
[----:B------:R-:W5:Y:S04]  /*1abc0*/  LDL.LU R2, [R1+0x868] ;  /* 0x0008680001027983 */ /* 0x000f680000300800 */
[----:B------:R0:W-:Y:S01]  /*1abd0*/  STL.64 [R1+0x1100], R14 ;  /* 0x0011000e01007387 */ /* 0x0001e20000100a00 */
[----:B-1----:R-:W-:-:S03]  /*1abe0*/  IMAD.WIDE R16, R4, 0x2, R12 ;  /* 0x0000000204107825 */ /* 0x002fc600078e020c */
[----:B------:R-:W5:Y:S04]  /*1abf0*/  LDL.LU R4, [R1+0x86c] ;  /* 0x00086c0001047983 */ /* 0x000f680000300800 */
[----:B------:R1:W-:Y:S01]  /*1ac00*/  STL.64 [R1+0x1110], R16 ;  /* 0x0011101001007387 */ /* 0x0003e20000100a00 */
[----:B0-----:R-:W-:-:S03]  /*1ac10*/  IMAD.WIDE R14, R8, 0x2, R12 ;  /* 0x00000002080e7825 */ /* 0x001fc600078e020c */
[----:B------:R-:W5:Y:S04]  /*1ac20*/  LDL.LU R8, [R1+0x870] ;  /* 0x0008700001087983 */ /* 0x000f680000300800 */
[----:B------:R4:W-:Y:S01]  /*1ac30*/  STL.64 [R1+0x1120], R14 ;  /* 0x0011200e01007387 */ /* 0x0009e20000100a00 */
[----:B------:R-:W-:-:S04]  /*1ac40*/  IMAD.WIDE R18, R6, 0x2, R12 ;  /* 0x0000000206127825 */ /* 0x000fc800078e020c */
[--C-:B-1----:R-:W-:Y:S01]  /*1ac50*/  IMAD.WIDE R16, R10, 0x2, R12.reuse ;  /* 0x000000020a107825 */ /* 0x102fe200078e020c */
[----:B------:R0:W-:Y:S04]  /*1ac60*/  STL.64 [R1+0x1130], R18 ;  /* 0x0011301201007387 */ /* 0x0001e80000100a00 */
[----:B------:R-:W5:Y:S04]  /*1ac70*/  LDL.LU R22, [R1+0x874] ;  /* 0x0008740001167983 */ /* 0x000f680000300800 */
[----:B------:R1:W-:Y:S01]  /*1ac80*/  STL.64 [R1+0x1140], R16 ;  /* 0x0011401001007387 */ /* 0x0003e20000100a00 */
[----:B----4-:R-:W-:-:S03]  /*1ac90*/  IMAD.WIDE R14, R9, 0x2, R12 ;  /* 0x00000002090e7825 */ /* 0x010fc600078e020c */
[----:B------:R-:W4:Y:S04]  /*1aca0*/  LDL.LU R23, [R1+0x878] ;  /* 0x0008780001177983 */ /* 0x000f280000300800 */
[----:B------:R0:W-:Y:S04]  /*1acb0*/  STL.64 [R1+0x1150], R14 ;  /* 0x0011500e01007387 */ /* 0x0001e80000100a00 */
        /* <DEDUP_REMOVED lines=9> */
[----:B------:R-:W4:Y:S04]  /*1ad50*/  LDL.LU R27, [R1+0x8a0] ;  /* 0x0008a000011b7983 */ /* 0x000f280000300800 */
[----:B------:R-:W4:Y:S04]  /*1ad60*/  LDL.LU R28, [R1+0x8a4] ;  /* 0x0008a400011c7983 */ /* 0x000f280000300800 */
[----:B------:R-:W4:Y:S04]  /*1ad70*/  LDL.LU R10, [R1+0x8a8] ;  /* 0x0008a800010a7983 */ /* 0x000f280000300800 */
[----:B------:R-:W4:Y:S01]  /*1ad80*/  LDL.LU R9, [R1+0x8ac] ;  /* 0x0008ac0001097983 */ /* 0x000f220000300800 */
[----:B--2---:R-:W-:-:S04]  /*1ad90*/  IMAD.WIDE R24, R7, 0x2, R12 ;  /* 0x0000000207187825 */ /* 0x004fc800078e020c */
[--C-:B------:R-:W-:Y:S02]  /*1ada0*/  IMAD.WIDE R6, R5, 0x2, R12.reuse ;  /* 0x0000000205067825 */ /* 0x100fe400078e020c */
[----:B------:R-:W2:Y:S04]  /*1adb0*/  LDL.LU R5, [R1+0x548] ;  /* 0x0005480001057983 */ /* 0x000ea80000300800 */
[----:B------:R-:W-:Y:S04]  /*1adc0*/  STL.64 [R1+0x1160], R24 ;  /* 0x0011601801007387 */ /* 0x000fe80000100a00 */
[----:B------:R0:W-:Y:S04]  /*1add0*/  STL.64 [R1+0x1170], R6 ;  /* 0x0011700601007387 */ /* 0x0001e80000100a00 */
[----:B------:R-:W2:Y:S04]  /*1ade0*/  LDL.LU R29, [R1+0x534] ;  /* 0x00053400011d7983 */ /* 0x000ea80000300800 */
[----:B0-----:R-:W2:Y:S01]  /*1adf0*/  LDL.LU R6, [R1+0x530] ;  /* 0x0005300001067983 */ /* 0x001ea20000300800 */
[----:B---3--:R-:W-:-:S05]  /*1ae00*/  IMAD.WIDE R24, R3, 0x2, R12 ;  /* 0x0000000203187825 */ /* 0x008fca00078e020c */
[----:B------:R5:W-:Y:S04]  /*1ae10*/  STL.64 [R1+0x1180], R24 ;  /* 0x0011801801007387 */ /* 0x000be80000100a00 */
[----:B------:R-:W3:Y:S01]  /*1ae20*/  LDL.LU R3, [R1+0x50c] ;  /* 0x00050c0001037983 */ /* 0x000ee20000300800 */
[----:B-----5:R-:W-:-:S05]  /*1ae30*/  IMAD.WIDE R24, R11, 0x2, R12 ;  /* 0x000000020b187825 */ /* 0x020fca00078e020c */
        /* <DEDUP_REMOVED lines=9> */
[----:B0-----:R-:W-:-:S05]  /*1aed0*/  IMAD.WIDE R24, R8, 0x2, R12 ;  /* 0x0000000208187825 */ /* 0x001fca00078e020c */
[----:B------:R0:W-:Y:S04]  /*1aee0*/  STL.64 [R1+0x11c0], R24 ;  /* 0x0011c01801007387 */ /* 0x0001e80000100a00 */
[----:B------:R-:W5:Y:S01]  /*1aef0*/  LDL.LU R8, [R1+0x4a4] ;  /* 0x0004a40001087983 */ /* 0x000f620000300800 */
[----:B0-----:R-:W-:-:S05]  /*1af00*/  IMAD.WIDE R24, R22, 0x2, R12 ;  /* 0x0000000216187825 */ /* 0x001fca00078e020c */
[----:B------:R4:W-:Y:S02]  /*1af10*/  STL.64 [R1+0x11d0], R24 ;  /* 0x0011d01801007387 */ /* 0x0009e40000100a00 */
[----:B----4-:R-:W-:-:S04]  /*1af20*/  IMAD.WIDE R24, R23, 0x2, R12 ;  /* 0x0000000217187825 */ /* 0x010fc800078e020c */
        /* <DEDUP_REMOVED lines=30> */
[----:B------:R-:W2:Y:S04]  /*1b110*/  LDL.LU R5, [R1+0x478] ;  /* 0x0004780001057983 */ /* 0x000ea80000300800 */
[----:B------:R-:W-:Y:S01]  /*1b120*/  STL.64 [R1+0x548], R14 ;  /* 0x0005480e01007387 */ /* 0x000fe20000100a00 */
[----:B------:R-:W-:-:S05]  /*1b130*/  IMAD.WIDE R18, R29, 0x2, R12 ;  /* 0x000000021d127825 */ /* 0x000fca00078e020c */
[----:B------:R0:W-:Y:S01]  /*1b140*/  STL.64 [R1+0x12d0], R18 ;  /* 0x0012d01201007387 */ /* 0x0001e20000100a00 */
[----:B------:R-:W-:-:S04]  /*1b150*/  IMAD.WIDE R16, R6, 0x2, R12 ;  /* 0x0000000206107825 */ /* 0x000fc800078e020c */
[----:B0-----:R-:W-:-:S04]  /*1b160*/  IMAD.WIDE R18, R0, 0x2, R12 ;  /* 0x0000000200127825 */ /* 0x001fc800078e020c */
[--C-:B---3--:R-:W-:Y:S02]  /*1b170*/  IMAD.WIDE R14, R3, 0x2, R12.reuse ;  /* 0x00000002030e7825 */ /* 0x108fe400078e020c */
[----:B------:R-:W3:Y:S04]  /*1b180*/  LDL.LU R3, [R1+0x454] ;  /* 0x0004540001037983 */ /* 0x000ee80000300800 */
[----:B------:R5:W-:Y:S04]  /*1b190*/  STL.64 [R1+0x530], R16 ;  /* 0x0005301001007387 */ /* 0x000be80000100a00 */
[----:B------:R0:W-:Y:S04]  /*1b1a0*/  STL.64 [R1+0x12f0], R14 ;  /* 0x0012f00e01007387 */ /* 0x0001e80000100a00 */
[----:B------:R-:W-:Y:S01]  /*1b1b0*/  STL.64 [R1+0x1300], R18 ;  /* 0x0013001201007387 */ /* 0x000fe20000100a00 */
[----:B-----5:R-:W-:-:S03]  /*1b1c0*/  IMAD.WIDE R16, R11, 0x2, R12 ;  /* 0x000000020b107825 */ /* 0x020fc600078e020c */
[----:B------:R-:W5:Y:S04]  /*1b1d0*/  LDL.LU R11, [R1+0x450] ;  /* 0x00045000010b7983 */ /* 0x000f680000300800 */
[----:B------:R1:W-:Y:S01]  /*1b1e0*/  STL.64 [R1+0x1310], R16 ;  /* 0x0013101001007387 */ /* 0x0003e20000100a00 */
[----:B0-----:R-:W-:-:S03]  /*1b1f0*/  IMAD.WIDE R14, R2, 0x2, R12 ;  /* 0x00000002020e7825 */ /* 0x001fc600078e020c */
[----:B------:R-:W5:Y:S04]  /*1b200*/  LDL.LU R2, [R1+0x42c] ;  /* 0x00042c0001027983 */ /* 0x000f680000300800 */
[----:B------:R0:W-:Y:S01]  /*1b210*/  STL.64 [R1+0x4e0], R14 ;  /* 0x0004e00e01007387 */ /* 0x0001e20000100a00 */
[----:B-1----:R-:W-:-:S04]  /*1b220*/  IMAD.WIDE R16, R7, 0x2, R12 ;  /* 0x0000000207107825 */ /* 0x002fc800078e020c */
[--C-:B0-----:R-:W-:Y:S01]  /*1b230*/  IMAD.WIDE R14, R4, 0x2, R12.reuse ;  /* 0x00000002040e7825 */ /* 0x101fe200078e020c */
[----:B------:R0:W-:Y:S04]  /*1b240*/  STL.64 [R1+0x1330], R16 ;  /* 0x0013301001007387 */ /* 0x0001e80000100a00 */
[----:B------:R-:W5:Y:S04]  /*1b250*/  LDL.LU R25, [R1+0x428] ;  /* 0x0004280001197983 */ /* 0x000f680000300800 */
[----:B------:R1:W-:Y:S01]  /*1b260*/  STL.64 [R1+0x4b8], R14 ;  /* 0x0004b80e01007387 */ /* 0x0003e20000100a00 */
[----:B------:R-:W-:-:S03]  /*1b270*/  IMAD.WIDE R6, R8, 0x2, R12 ;  /* 0x0000000208067825 */ /* 0x000fc600078e020c */
[----:B------:R-:W5:Y:S04]  /*1b280*/  LDL.LU R22, [R1+0x414] ;  /* 0x0004140001167983 */ /* 0x000f680000300800 */
[----:B------:R0:W-:Y:S04]  /*1b290*/  STL.64 [R1+0x1350], R6 ;  /* 0x0013500601007387 */ /* 0x0001e80000100a00 */
[----:B------:R-:W5:Y:S04]  /*1b2a0*/  LDL.LU R23, [R1+0x410] ;  /* 0x0004100001177983 */ /* 0x000f680000300800 */
[----:B------:R-:W5:Y:S04]  /*1b2b0*/  LDL.LU R20, [R1+0x3ec] ;  /* 0x0003ec0001147983 */ /* 0x000f680000300800 */
[----:B------:R-:W5:Y:S04]  /*1b2c0*/  LDL.LU R21, [R1+0x3e8] ;  /* 0x0003e80001157983 */ /* 0x000f680000300800 */
[----:B------:R-:W5:Y:S04]  /*1b2d0*/  LDL.LU R18, [R1+0x3c4] ;  /* 0x0003c40001127983 */ /* 0x000f680000300800 */
[----:B------:R-:W5:Y:S04]  /*1b2e0*/  LDL.LU R19, [R1+0x3c0] ;  /* 0x0003c00001137983 */ /* 0x000f680000300800 */
[----:B0-----:R-:W5:Y:S04]  /*1b2f0*/  LDL.LU R16, [R1+0x39c] ;  /* 0x00039c0001107983 */ /* 0x001f680000300800 */
[----:B------:R-:W5:Y:S04]  /*1b300*/  LDL.LU R17, [R1+0x398] ;  /* 0x0003980001117983 */ /* 0x000f680000300800 */
[----:B-1----:R-:W5:Y:S04]  /*1b310*/  LDL.LU R14, [R1+0x384] ;  /* 0x00038400010e7983 */ /* 0x002f680000300800 */
[----:B------:R-:W5:Y:S04]  /*1b320*/  LDL.LU R15, [R1+0x380] ;  /* 0x00038000010f7983 */ /* 0x000f680000300800 */
[----:B------:R-:W5:Y:S04]  /*1b330*/  LDL.LU R26, [R1+0x34c] ;  /* 0x00034c00011a7983 */ /* 0x000f680000300800 */
[----:B------:R-:W5:Y:S04]  /*1b340*/  LDL.LU R27, [R1+0x340] ;  /* 0x00034000011b7983 */ /* 0x000f680000300800 */
[----:B------:R-:W5:Y:S04]  /*1b350*/  LDL.LU R4, [R1+0x32c] ;  /* 0x00032c0001047983 */ /* 0x000f680000300800 */
[----:B------:R-:W5:Y:S01]  /*1b360*/  LDL.LU R8, [R1+0x328] ;  /* 0x0003280001087983 */ /* 0x000f620000300800 */
[----:B----4-:R-:W-:-:S03]  /*1b370*/  IMAD.WIDE R28, R9, 0x2, R12 ;  /* 0x00000002091c7825 */ /* 0x010fc600078e020c */
[----:B------:R-:W4:Y:S01]  /*1b380*/  LDL.LU R9, [R1+0x304] ;  /* 0x0003040001097983 */ /* 0x000f220000300800 */
[----:B------:R-:W-:-:S05]  /*1b390*/  IMAD.WIDE R6, R10, 0x2, R12 ;  /* 0x000000020a067825 */ /* 0x000fca00078e020c */
[----:B------:R-:W-:Y:S04]  /*1b3a0*/  STL.64 [R1+0x4a0], R6 ;  /* 0x0004a00601007387 */ /* 0x000fe80000100a00 */
[----:B------:R0:W-:Y:S04]  /*1b3b0*/  STL.64 [R1+0x1370], R28 ;  /* 0x0013701c01007387 */ /* 0x0001e80000100a00 */
[----:B0-----:R-:W4:Y:S04]  /*1b3c0*/  LDL.LU R28, [R1+0x300] ;  /* 0x00030000011c7983 */ /* 0x001f280000300800 */
[----:B------:R-:W4:Y:S01]  /*1b3d0*/  LDL.LU R29, [R1+0x2ec] ;  /* 0x0002ec00011d7983 */ /* 0x000f220000300800 */
[----:B--2---:R-:W-:-:S05]  /*1b3e0*/  IMAD.WIDE R6, R5, 0x2, R12 ;  /* 0x0000000205067825 */ /* 0x004fca00078e020c */
[----:B------:R3:W-:Y:S04]  /*1b3f0*/  STL.64 [R1+0x478], R6 ;  /* 0x0004780601007387 */ /* 0x0007e80000100a00 */
[----:B------:R-:W2:Y:S01]  /*1b400*/  LDL.LU R5, [R1+0x2e8] ;  /* 0x0002e80001057983 */ /* 0x000ea20000300800 */
[----:B---3--:R-:W-:-:S05]  /*1b410*/  IMAD.WIDE R6, R3, 0x2, R12 ;  /* 0x0000000203067825 */ /* 0x008fca00078e020c */
[----:B------:R0:W-:Y:S04]  /*1b420*/  STL.64 [R1+0x1390], R6 ;  /* 0x0013900601007387 */ /* 0x0001e80000100a00 */
[----:B0-----:R-:W3:Y:S01]  /*1b430*/  LDL.LU R6, [R1+0x2c4] ;  /* 0x0002c40001067983 */ /* 0x001ee20000300800 */
[----:B-----5:R-:W-:-:S03]  /*1b440*/  IMAD.WIDE R10, R11, 0x2, R12 ;  /* 0x000000020b0a7825 */ /* 0x020fc600078e020c */
[----:B------:R-:W5:Y:S04]  /*1b450*/  LDL.LU R7, [R1+0x2c0] ;  /* 0x0002c00001077983 */ /* 0x000f680000300800 */
[----:B------:R-:W5:Y:S04]  /*1b460*/  LDL.LU R3, [R1+0x29c] ;  /* 0x00029c0001037983 */ /* 0x000f680000300800 */
[----:B------:R0:W-:Y:S02]  /*1b470*/  STL.64 [R1+0x450], R10 ;  /* 0x0004500a01007387 */ /* 0x0001e40000100a00 */
[----:B0-----:R-:W-:-:S05]  /*1b480*/  IMAD.WIDE R10, R2, 0x2, R12 ;  /* 0x00000002020a7825 */ /* 0x001fca00078e020c */
[----:B------:R0:W-:Y:S04]  /*1b490*/  STL.64 [R1+0x13b0], R10 ;  /* 0x0013b00a01007387 */ /* 0x0001e80000100a00 */
[----:B0-----:R-:W5:Y:S01]  /*1b4a0*/  LDL.LU R10, [R1+0x298] ;  /* 0x00029800010a7983 */ /* 0x001f620000300800 */
[----:B------:R-:W-:-:S03]  /*1b4b0*/  IMAD.WIDE R24, R25, 0x2, R12 ;  /* 0x0000000219187825 */ /* 0x000fc600078e020c */
[----:B------:R-:W5:Y:S04]  /*1b4c0*/  LDL.LU R11, [R1+0x274] ;  /* 0x00027400010b7983 */ /* 0x000f680000300800 */
[----:B------:R-:W5:Y:S04]  /*1b4d0*/  LDL.LU R2, [R1+0x270] ;  /* 0x0002700001027983 */ /* 0x000f680000300800 */
[----:B------:R0:W-:Y:S02]  /*1b4e0*/  STL.64 [R1+0x428], R24 ;  /* 0x0004281801007387 */ /* 0x0001e40000100a00 */
[----:B0-----:R-:W-:-:S04]  /*1b4f0*/  IMAD.WIDE R24, R22, 0x2, R12 ;  /* 0x0000000216187825 */ /* 0x001fc800078e020c */
[--C-:B------:R-:W-:Y:S01]  /*1b500*/  IMAD.WIDE R22, R23, 0x2, R12.reuse ;  /* 0x0000000217167825 */ /* 0x100fe200078e020c */
[----:B------:R0:W-:Y:S04]  /*1b510*/  STL.64 [R1+0x13d0], R24 ;  /* 0x0013d01801007387 */ /* 0x0001e80000100a00 */
[----:B0-----:R-:W5:Y:S04]  /*1b520*/  LDL.LU.64 R24, [R1+0x1b50] ;  /* 0x001b500001187983 */ /* 0x001f680000300a00 */
[----:B------:R0:W-:Y:S02]  /*1b530*/  STL.64 [R1+0x410], R22 ;  /* 0x0004101601007387 */ /* 0x0001e40000100a00 */
[----:B0-----:R-:W-:-:S05]  /*1b540*/  IMAD.WIDE R22, R20, 0x2, R12 ;  /* 0x0000000214167825 */ /* 0x001fca00078e020c */
[----:B------:R0:W-:Y:S02]  /*1b550*/  STL.64 [R1+0x13f0], R22 ;  /* 0x0013f01601007387 */ /* 0x0001e40000100a00 */
[----:B0-----:R-:W-:-:S04]  /*1b560*/  IMAD.WIDE R22, R21, 0x2, R12 ;  /* 0x0000000215167825 */ /* 0x001fc800078e020c */
        /* <DEDUP_REMOVED lines=19> */
[----:B------:R-:W5:Y:S04]  /*1b6a0*/  LDL.LU R4, [R1+0x24c] ;  /* 0x00024c0001047983 */ /* 0x000f680000300800 */
[----:B------:R-:W-:Y:S04]  /*1b6b0*/  STL.64 [R1+0x1490], R16 ;  /* 0x0014901001007387 */ /* 0x000fe80000100a00 */
[----:B------:R-:W5:Y:S04]  /*1b6c0*/  LDL.LU R8, [R1+0x248] ;  /* 0x0002480001087983 */ /* 0x000f680000300800 */
[----:B------:R4:W-:Y:S02]  /*1b6d0*/  STL.64 [R1+0x328], R14 ;  /* 0x0003280e01007387 */ /* 0x0009e40000100a00 */
[----:B----4-:R-:W-:-:S02]  /*1b6e0*/  IMAD.WIDE R14, R9, 0x2, R12 ;  /* 0x00000002090e7825 */ /* 0x010fc400078e020c */
[----:B------:R-:W4:Y:S02]  /*1b6f0*/  LDL.LU R9, [R1+0x234] ;  /* 0x0002340001097983 */ /* 0x000f240000300800 */
[--C-:B------:R-:W-:Y:S02]  /*1b700*/  IMAD.WIDE R18, R28, 0x2, R12.reuse ;  /* 0x000000021c127825 */ /* 0x100fe400078e020c */
[----:B------:R2:W-:Y:S02]  /*1b710*/  STL.64 [R1+0x14b0], R14 ;  /* 0x0014b00e01007387 */ /* 0x0005e40000100a00 */
[--C-:B------:R-:W-:Y:S02]  /*1b720*/  IMAD.WIDE R16, R29, 0x2, R12.reuse ;  /* 0x000000021d107825 */ /* 0x100fe400078e020c */
[----:B------:R-:W-:Y:S02]  /*1b730*/  STL.64 [R1+0x300], R18 ;  /* 0x0003001201007387 */ /* 0x000fe40000100a00 */
[----:B--2---:R-:W-:-:S02]  /*1b740*/  IMAD.WIDE R14, R5, 0x2, R12 ;  /* 0x00000002050e7825 */ /* 0x004fc400078e020c */
[----:B------:R-:W2:Y:S04]  /*1b750*/  LDL.LU R5, [R1+0x208] ;  /* 0x0002080001057983 */ /* 0x000ea80000300800 */
[----:B------:R3:W-:Y:S04]  /*1b760*/  STL.64 [R1+0x14d0], R16 ;  /* 0x0014d01001007387 */ /* 0x0007e80000100a00 */
[----:B------:R5:W-:Y:S01]  /*1b770*/  STL.64 [R1+0x2e8], R14 ;  /* 0x0002e80e01007387 */ /* 0x000be20000100a00 */
[----:B---3--:R-:W-:-:S04]  /*1b780*/  IMAD.WIDE R16, R6, 0x2, R12 ;  /* 0x0000000206107825 */ /* 0x008fc800078e020c */
[--C-:B-----5:R-:W-:Y:S01]  /*1b790*/  IMAD.WIDE R14, R7, 0x2, R12.reuse ;  /* 0x00000002070e7825 */ /* 0x120fe200078e020c */
[----:B------:R-:W-:Y:S03]  /*1b7a0*/  STL.64 [R1+0x14f0], R16 ;  /* 0x0014f01001007387 */ /* 0x000fe60000100a00 */
[--C-:B------:R-:W-:Y:S02]  /*1b7b0*/  IMAD.WIDE R6, R3, 0x2, R12.reuse ;  /* 0x0000000203067825 */ /* 0x100fe400078e020c */
[----:B------:R-:W3:Y:S04]  /*1b7c0*/  LDL.LU R3, [R1+0x1bc] ;  /* 0x0001bc0001037983 */ /* 0x000ee80000300800 */
[----:B------:R0:W-:Y:S04]  /*1b7d0*/  STL.64 [R1+0x2c0], R14 ;  /* 0x0002c00e01007387 */ /* 0x0001e80000100a00 */
[----:B------:R-:W5:Y:S04]  /*1b7e0*/  LDL.LU R23, [R1+0x1b8] ;  /* 0x0001b80001177983 */ /* 0x000f680000300800 */
[----:B------:R1:W-:Y:S01]  /*1b7f0*/  STL.64 [R1+0x1510], R6 ;  /* 0x0015100601007387 */ /* 0x0003e20000100a00 */
[----:B0-----:R-:W-:-:S04]  /*1b800*/  IMAD.WIDE R14, R10, 0x2, R12 ;  /* 0x000000020a0e7825 */ /* 0x001fc800078e020c */
[--C-:B------:R-:W-:Y:S01]  /*1b810*/  IMAD.WIDE R10, R11, 0x2, R12.reuse ;  /* 0x000000020b0a7825 */ /* 0x100fe200078e020c */
[----:B------:R0:W-:Y:S03]  /*1b820*/  STL.64 [R1+0x298], R14 ;  /* 0x0002980e01007387 */ /* 0x0001e60000100a00 */
[--C-:B-1----:R-:W-:Y:S01]  /*1b830*/  IMAD.WIDE R6, R2, 0x2, R12.reuse ;  /* 0x0000000202067825 */ /* 0x102fe200078e020c */
[----:B------:R-:W2:Y:S04]  /*1b840*/  LDL.LU R20, [R1+0x17c] ;  /* 0x00017c0001147983 */ /* 0x000ea80000300800 */
[----:B------:R-:W-:Y:S04]  /*1b850*/  STL.64 [R1+0x1530], R10 ;  /* 0x0015300a01007387 */ /* 0x000fe80000100a00 */
[----:B------:R-:W2:Y:S04]  /*1b860*/  LDL.LU R21, [R1+0x178] ;  /* 0x0001780001157983 */ /* 0x000ea80000300800 */
[----:B------:R1:W-:Y:S04]  /*1b870*/  STL.64 [R1+0x270], R6 ;  /* 0x0002700601007387 */ /* 0x0003e80000100a00 */
        /* <DEDUP_REMOVED lines=10> */
[----:B-1----:R-:W2:Y:S04]  /*1b920*/  LDL.LU R6, [R1+0x9c] ;  /* 0x00009c0001067983 */ /* 0x002ea80000300800 */
[----:B------:R-:W2:Y:S04]  /*1b930*/  LDL.LU R7, [R1+0x508] ;  /* 0x0005080001077983 */ /* 0x000ea80000300800 */
[----:B------:R-:W2:Y:S01]  /*1b940*/  LDL.LU R0, [R1+0x98] ;  /* 0x0000980001007983 */ /* 0x000ea20000300800 */
[----:B------:R-:W-:-:S05]  /*1b950*/  IMAD.WIDE R10, R4, 0x2, R12 ;  /* 0x00000002040a7825 */ /* 0x000fca00078e020c */
[----:B------:R0:W-:Y:S02]  /*1b960*/  STL.64 [R1+0x1550], R10 ;  /* 0x0015500a01007387 */ /* 0x0001e40000100a00 */
[----:B0-----:R-:W-:-:S05]  /*1b970*/  IMAD.WIDE R10, R8, 0x2, R12 ;  /* 0x00000002080a7825 */ /* 0x001fca00078e020c */
[----:B------:R0:W-:Y:S01]  /*1b980*/  STL.64 [R1+0x248], R10 ;  /* 0x0002480a01007387 */ /* 0x0001e20000100a00 */
[----:B----4-:R-:W-:-:S03]  /*1b990*/  IMAD.WIDE R8, R9, 0x2, R12 ;  /* 0x0000000209087825 */ /* 0x010fc600078e020c */
[----:B0-----:R-:W4:Y:S04]  /*1b9a0*/  LDL.LU.64 R10, [R1+0x38] ;  /* 0x00003800010a7983 */ /* 0x001f280000300a00 */
[----:B------:R0:W-:Y:S04]  /*1b9b0*/  STL.64 [R1+0x1570], R8 ;  /* 0x0015700801007387 */ /* 0x0001e80000100a00 */
[----:B0-----:R-:W2:Y:S02]  /*1b9c0*/  LDL.LU R8, [R1+0x1b4c] ;  /* 0x001b4c0001087983 */ /* 0x001ea40000300800 */
[----:B--2---:R-:W-:-:S05]  /*1b9d0*/  IMAD.WIDE R8, R8, 0x2, R12 ;  /* 0x0000000208087825 */ /* 0x004fca00078e020c */
[----:B------:R0:W-:Y:S04]  /*1b9e0*/  STL.64 [R1+0x230], R8 ;  /* 0x0002300801007387 */ /* 0x0001e80000100a00 */
[----:B0-----:R-:W2:Y:S01]  /*1b9f0*/  LDL.LU R9, [R1+0x1b48] ;  /* 0x001b480001097983 */ /* 0x001ea20000300800 */
[----:B------:R-:W-:-:S04]  /*1ba00*/  IMAD.WIDE R4, R5, 0x2, R12 ;  /* 0x0000000205047825 */ /* 0x000fc800078e020c */
[----:B--2---:R-:W-:-:S05]  /*1ba10*/  IMAD.WIDE R8, R9, 0x2, R12 ;  /* 0x0000000209087825 */ /* 0x004fca00078e020c */
[----:B------:R0:W-:Y:S04]  /*1ba20*/  STL.64 [R1+0x1590], R8 ;  /* 0x0015900801007387 */ /* 0x0001e80000100a00 */
[----:B0-----:R-:W2:Y:S04]  /*1ba30*/  LDL.LU.64 R8, [R1+0x30] ;  /* 0x0000300001087983 */ /* 0x001ea80000300a00 */
[----:B------:R0:W-:Y:S04]  /*1ba40*/  STL.64 [R1+0x208], R4 ;  /* 0x0002080401007387 */ /* 0x0001e80000100a00 */
[----:B0-----:R-:W2:Y:S02]  /*1ba50*/  LDL.LU R4, [R1+0x1b44] ;  /* 0x001b440001047983 */ /* 0x001ea40000300800 */
[----:B--2---:R-:W-:-:S05]  /*1ba60*/  IMAD.WIDE R4, R4, 0x2, R12 ;  /* 0x0000000204047825 */ /* 0x004fca00078e020c */
[----:B------:R0:W-:Y:S04]  /*1ba70*/  STL.64 [R1+0x15b0], R4 ;  /* 0x0015b00401007387 */ /* 0x0001e80000100a00 */
[----:B0-----:R-:W2:Y:S01]  /*1ba80*/  LDL.LU R5, [R1+0x1b40] ;  /* 0x001b400001057983 */ /* 0x001ea20000300800 */
[----:B---3--:R-:W-:-:S04]  /*1ba90*/  IMAD.WIDE R2, R3, 0x2, R12 ;  /* 0x0000000203027825 */ /* 0x008fc800078e020c */
[----:B--2---:R-:W-:-:S05]  /*1baa0*/  IMAD.WIDE R4, R5, 0x2, R12 ;  /* 0x0000000205047825 */ /* 0x004fca00078e020c */
[----:B------:R0:W-:Y:S04]  /*1bab0*/  STL.64 [R1+0x1e0], R4 ;  /* 0x0001e00401007387 */ /* 0x0001e80000100a00 */
[----:B0-----:R-:W2:Y:S04]  /*1bac0*/  LDL.LU.64 R4, [R1+0x28] ;  /* 0x0000280001047983 */ /* 0x001ea80000300a00 */
[----:B------:R0:W-:Y:S04]  /*1bad0*/  STL.64 [R1+0x15d0], R2 ;  /* 0x0015d00201007387 */ /* 0x0001e80000100a00 */
[----:B0-----:R-:W3:Y:S01]  /*1bae0*/  LDL.LU.64 R2, [R1+0x1b38] ;  /* 0x001b380001027983 */ /* 0x001ee20000300a00 */
[----:B-----5:R-:W-:-:S05]  /*1baf0*/  IMAD.WIDE R22, R23, 0x2, R12 ;  /* 0x0000000217167825 */ /* 0x020fca00078e020c */
[----:B------:R3:W-:Y:S02]  /*1bb00*/  STL.64 [R1+0x1b8], R22 ;  /* 0x0001b81601007387 */ /* 0x0007e40000100a00 */
[----:B---3--:R-:W-:-:S05]  /*1bb10*/  IMAD.WIDE R22, R2, 0x2, R12 ;  /* 0x0000000202167825 */ /* 0x008fca00078e020c */
[----:B------:R0:W-:Y:S02]  /*1bb20*/  STL.64 [R1+0x15f0], R22 ;  /* 0x0015f01601007387 */ /* 0x0001e40000100a00 */
[--C-:B0-----:R-:W-:Y:S02]  /*1bb30*/  IMAD.WIDE R22, R3, 0x2, R12.reuse ;  /* 0x0000000203167825 */ /* 0x101fe400078e020c */
[----:B------:R-:W3:Y:S04]  /*1bb40*/  LDL.LU.64 R2, [R1+0x20] ;  /* 0x0000200001027983 */ /* 0x000ee80000300a00 */
[----:B------:R0:W-:Y:S02]  /*1bb50*/  STL.64 [R1+0x1a0], R22 ;  /* 0x0001a01601007387 */ /* 0x0001e40000100a00 */
[----:B0-----:R-:W-:-:S04]  /*1bb60*/  IMAD.WIDE R22, R20, 0x2, R12 ;  /* 0x0000000214167825 */ /* 0x001fc800078e020c */
[--C-:B------:R-:W-:Y:S01]  /*1bb70*/  IMAD.WIDE R20, R21, 0x2, R12.reuse ;  /* 0x0000000215147825 */ /* 0x100fe200078e020c */
[----:B------:R0:W-:Y:S04]  /*1bb80*/  STL.64 [R1+0x1610], R22 ;  /* 0x0016101601007387 */ /* 0x0001e80000100a00 */
[----:B0-----:R-:W5:Y:S04]  /*1bb90*/  LDL.LU.64 R22, [R1+0x1b30] ;  /* 0x001b300001167983 */ /* 0x001f680000300a00 */
[----:B------:R0:W-:Y:S02]  /*1bba0*/  STL.64 [R1+0x178], R20 ;  /* 0x0001781401007387 */ /* 0x0001e40000100a00 */
[----:B0-----:R-:W-:-:S04]  /*1bbb0*/  IMAD.WIDE R20, R18, 0x2, R12 ;  /* 0x0000000212147825 */ /* 0x001fc800078e020c */
[--C-:B------:R-:W-:Y:S01]  /*1bbc0*/  IMAD.WIDE R18, R19, 0x2, R12.reuse ;  /* 0x0000000213127825 */ /* 0x100fe200078e020c */
[----:B------:R0:W-:Y:S04]  /*1bbd0*/  STL.64 [R1+0x1630], R20 ;  /* 0x0016301401007387 */ /* 0x0001e80000100a00 */
[----:B0-----:R-:W2:Y:S04]  /*1bbe0*/  LDL.LU.64 R20, [R1+0x1b28] ;  /* 0x001b280001147983 */ /* 0x001ea80000300a00 */
        /* <DEDUP_REMOVED lines=23> */
[----:B------:R0:W-:Y:S03]  /*1bd60*/  STL.64 [R1+0x16d0], R28 ;  /* 0x0016d01c01007387 */ /* 0x0001e60000100a00 */
[----:B------:R-:W-:-:S04]  /*1bd70*/  IMAD.WIDE R12, R0, 0x2, R12 ;  /* 0x00000002000c7825 */ /* 0x000fc800078e020c */
[----:B----4-:R-:W-:Y:S01]  /*1bd80*/  IMAD.MOV.U32 R0, RZ, RZ, R11 ;  /* 0x000000ffff007224 */ /* 0x010fe200078e000b */
[----:B0-----:R-:W4:Y:S04]  /*1bd90*/  LDL.LU.64 R28, [R1+0x1b00] ;  /* 0x001b0000011c7983 */ /* 0x001f280000300a00 */
[----:B------:R0:W-:Y:S04]  /*1bda0*/  STL.64 [R1+0x508], R6 ;  /* 0x0005080601007387 */ /* 0x0001e80000100a00 */
[----:B0-----:R-:W2:Y:S04]  /*1bdb0*/  LDL.LU.64 R6, [R1+0x1af8] ;  /* 0x001af80001067983 */ /* 0x001ea80000300a00 */
[----:B------:R0:W-:Y:S04]  /*1bdc0*/  STL.64 [R1+0x1ab8], R12 ;  /* 0x001ab80c01007387 */ /* 0x0001e80000100a00 */
[----:B0-----:R-:W2:Y:S04]  /*1bdd0*/  LDL.LU.64 R12, [R1+0x10] ;  /* 0x00001000010c7983 */ /* 0x001ea80000300a00 */
[----:B------:R0:W-:Y:S04]  /*1bde0*/  STL [R1+0x1790], R10 ;  /* 0x0017900a01007387 */ /* 0x0001e80000100800 */
[----:B0-----:R-:W2:Y:S04]  /*1bdf0*/  LDL.LU.64 R10, [R1+0x1af0] ;  /* 0x001af000010a7983 */ /* 0x001ea80000300a00 */
[----:B--2---:R-:W-:Y:S04]  /*1be00*/  STL [R1+0x178c], R10 ;  /* 0x00178c0a01007387 */ /* 0x004fe80000100800 */
[----:B------:R0:W-:Y:S02]  /*1be10*/  STL [R1+0x1788], R0 ;  /* 0x0017880001007387 */ /* 0x0001e40000100800 */
[----:B0-----:R-:W-:-:S02]  /*1be20*/  IMAD.MOV.U32 R0, RZ, RZ, R11 ;  /* 0x000000ffff007224 */ /* 0x001fc400078e000b */
[----:B------:R-:W2:Y:S04]  /*1be30*/  LDL.LU.64 R10, [R1+0x1ae8] ;  /* 0x001ae800010a7983 */ /* 0x000ea80000300a00 */
[----:B------:R-:W-:Y:S04]  /*1be40*/  STL [R1+0x1784], R8 ;  /* 0x0017840801007387 */ /* 0x000fe80000100800 */
        /* <DEDUP_REMOVED lines=11> */
[----:B----4-:R-:W-:Y:S04]  /*1bf00*/  STL [R1+0x176c], R28 ;  /* 0x00176c1c01007387 */ /* 0x010fe80000100800 */
[----:B------:R-:W-:Y:S04]  /*1bf10*/  STL [R1+0x1768], R0 ;  /* 0x0017680001007387 */ /* 0x000fe80000100800 */
[----:B------:R0:W-:Y:S04]  /*1bf20*/  STL [R1+0x1760], R29 ;  /* 0x0017601d01007387 */ /* 0x0001e80000100800 */
[----:B0-----:R-:W4:Y:S01]  /*1bf30*/  LDL.LU.64 R28, [R1+0x18] ;  /* 0x00001800011c7983 */ /* 0x001f220000300a00 */
[----:B---3--:R-:W-:-:S03]  /*1bf40*/  IMAD.MOV.U32 R0, RZ, RZ, R3 ;  /* 0x000000ffff007224 */ /* 0x008fc600078e0003 */
[----:B------:R0:W-:Y:S04]  /*1bf50*/  STL [R1+0x1764], R2 ;  /* 0x0017640201007387 */ /* 0x0001e80000100800 */
[----:B0-----:R-:W3:Y:S04]  /*1bf60*/  LDL.LU.64 R2, [R1+0x1ac8] ;  /* 0x001ac80001027983 */ /* 0x001ee80000300a00 */
[----:B------:R-:W-:Y:S04]  /*1bf70*/  STL [R1+0x175c], R26 ;  /* 0x00175c1a01007387 */ /* 0x000fe80000100800 */
[----:B------:R4:W-:Y:S04]  /*1bf80*/  STL [R1+0x1758], R0 ;  /* 0x0017580001007387 */ /* 0x0009e80000100800 */
[----:B------:R-:W-:Y:S01]  /*1bf90*/  STL [R1+0x1750], R27 ;  /* 0x0017501b01007387 */ /* 0x000fe20000100800 */
[----:B----4-:R-:W-:-:S03]  /*1bfa0*/  IMAD.MOV.U32 R0, RZ, RZ, R29 ;  /* 0x000000ffff007224 */ /* 0x010fc600078e001d */
[----:B------:R-:W-:Y:S04]  /*1bfb0*/  STL [R1+0x1754], R28 ;  /* 0x0017541c01007387 */ /* 0x000fe80000100800 */
[----:B------:R-:W-:Y:S04]  /*1bfc0*/  STL [R1+0x174c], R14 ;  /* 0x00174c0e01007387 */ /* 0x000fe80000100800 */
[----:B------:R0:W-:Y:S04]  /*1bfd0*/  STL [R1+0x1748], R0 ;  /* 0x0017480001007387 */ /* 0x0001e80000100800 */
[----:B------:R-:W-:Y:S01]  /*1bfe0*/  STL [R1+0x1740], R15 ;  /* 0x0017400f01007387 */ /* 0x000fe20000100800 */
[----:B0-----:R-:W-:-:S03]  /*1bff0*/  IMAD.MOV.U32 R0, RZ, RZ, R13 ;  /* 0x000000ffff007224 */ /* 0x001fc600078e000d */
[----:B------:R0:W-:Y:S04]  /*1c000*/  STL [R1+0x1744], R12 ;  /* 0x0017440c01007387 */ /* 0x0001e80000100800 */
[----:B------:R-:W4:Y:S04]  /*1c010*/  LDL.LU.64 R28, [R1+0x40] ;  /* 0x00004000011c7983 */ /* 0x000f280000300a00 */
[----:B------:R-:W-:Y:S04]  /*1c020*/  STL [R1+0x1738], R0 ;  /* 0x0017380001007387 */ /* 0x000fe80000100800 */
[----:B------:R-:W-:Y:S04]  /*1c030*/  STL [R1+0x173c], R16 ;  /* 0x00173c1001007387 */ /* 0x000fe80000100800 */
[----:B------:R-:W-:Y:S04]  /*1c040*/  STL [R1+0x1730], R17 ;  /* 0x0017301101007387 */ /* 0x000fe80000100800 */
[----:B---3--:R-:W-:Y:S04]  /*1c050*/  STL [R1+0x1734], R2 ;  /* 0x0017340201007387 */ /* 0x008fe80000100800 */
[----:B------:R-:W-:Y:S04]  /*1c060*/  STL [R1+0x1728], R3 ;  /* 0x0017280301007387 */ /* 0x000fe80000100800 */
[----:B------:R-:W-:Y:S04]  /*1c070*/  STL [R1+0x172c], R18 ;  /* 0x00172c1201007387 */ /* 0x000fe80000100800 */
[----:B------:R-:W-:Y:S04]  /*1c080*/  STL [R1+0x1720], R19 ;  /* 0x0017201301007387 */ /* 0x000fe80000100800 */
[----:B0-----:R-:W3:Y:S04]  /*1c090*/  LDL.LU.64 R12, [R1+0x58] ;  /* 0x00005800010c7983 */ /* 0x001ee80000300a00 */
[----:B--2---:R-:W-:Y:S04]  /*1c0a0*/  STL [R1+0x1724], R4 ;  /* 0x0017240401007387 */ /* 0x004fe80000100800 */
[----:B------:R-:W-:Y:S04]  /*1c0b0*/  STL [R1+0x1718], R5 ;  /* 0x0017180501007387 */ /* 0x000fe80000100800 */
[----:B------:R-:W-:Y:S04]  /*1c0c0*/  STL [R1+0x171c], R20 ;  /* 0x00171c1401007387 */ /* 0x000fe80000100800 */
[----:B------:R0:W-:Y:S04]  /*1c0d0*/  STL [R1+0x1710], R21 ;  /* 0x0017101501007387 */ /* 0x0001e80000100800 */
[----:B0-----:R-:W2:Y:S04]  /*1c0e0*/  LDL.LU.64 R20, [R1+0x50] ;  /* 0x0000500001147983 */ /* 0x001ea80000300a00 */
[----:B------:R-:W2:Y:S04]  /*1c0f0*/  LDL.LU.64 R4, [R1+0x68] ;  /* 0x0000680001047983 */ /* 0x000ea80000300a00 */
[----:B------:R-:W-:Y:S04]  /*1c100*/  STL [R1+0x1714], R6 ;  /* 0x0017140601007387 */ /* 0x000fe80000100800 */
[----:B------:R0:W-:Y:S04]  /*1c110*/  STL [R1+0x1708], R7 ;  /* 0x0017080701007387 */ /* 0x0001e80000100800 */
[----:B0-----:R-:W2:Y:S04]  /*1c120*/  LDL.LU.64 R6, [R1+0x60] ;  /* 0x0000600001067983 */ /* 0x001ea80000300a00 */
[----:B------:R-:W2:Y:S04]  /*1c130*/  LDL.LU.64 R18, [R1+0x70] ;  /* 0x0000700001127983 */ /* 0x000ea80000300a00 */
[----:B-----5:R-:W-:Y:S04]  /*1c140*/  STL [R1+0x170c], R22 ;  /* 0x00170c1601007387 */ /* 0x020fe80000100800 */
[----:B------:R0:W-:Y:S04]  /*1c150*/  STL [R1+0x1700], R23 ;  /* 0x0017001701007387 */ /* 0x0001e80000100800 */
[----:B0-----:R-:W5:Y:S04]  /*1c160*/  LDL.LU.64 R22, [R1+0x48] ;  /* 0x0000480001167983 */ /* 0x001f680000300a00 */
[----:B------:R-:W2:Y:S04]  /*1c170*/  LDL.LU.64 R2, [R1+0x78] ;  /* 0x0000780001027983 */ /* 0x000ea80000300a00 */
[----:B------:R-:W-:Y:S04]  /*1c180*/  STL [R1+0x1704], R8 ;  /* 0x0017040801007387 */ /* 0x000fe80000100800 */
[----:B------:R-:W-:Y:S04]  /*1c190*/  STL [R1+0x16f8], R9 ;  /* 0x0016f80901007387 */ /* 0x000fe80000100800 */
[----:B------:R-:W2:Y:S04]  /*1c1a0*/  LDL.LU.64 R16, [R1+0x80] ;  /* 0x0000800001107983 */ /* 0x000ea80000300a00 */
[----:B------:R-:W-:Y:S04]  /*1c1b0*/  STL [R1+0x16fc], R24 ;  /* 0x0016fc1801007387 */ /* 0x000fe80000100800 */
[----:B------:R-:W-:Y:S04]  /*1c1c0*/  STL [R1+0x16f0], R25 ;  /* 0x0016f01901007387 */ /* 0x000fe80000100800 */
[----:B------:R-:W3:Y:S04]  /*1c1d0*/  LDL.LU.64 R14, [R1+0x88] ;  /* 0x00008800010e7983 */ /* 0x000ee80000300a00 */
[----:B------:R-:W-:Y:S04]  /*1c1e0*/  STL [R1+0x16f4], R10 ;  /* 0x0016f40a01007387 */ /* 0x000fe80000100800 */
[----:B------:R-:W-:Y:S04]  /*1c1f0*/  STL [R1+0x794], R11 ;  /* 0x0007940b01007387 */ /* 0x000fe80000100800 */
[----:B------:R-:W3:Y:S04]  /*1c200*/  LDL.LU.64 R26, [R1+0x90] ;  /* 0x00009000011a7983 */ /* 0x000ee80000300a00 */
[----:B----4-:R0:W-:Y:S01]  /*1c210*/  STL [R1+0x79c], R28 ;  /* 0x00079c1c01007387 */ /* 0x0101e20000100800 */
[----:B------:R-:W-:-:S03]  /*1c220*/  IMAD.MOV.U32 R0, RZ, RZ, R29 ;  /* 0x000000ffff007224 */ /* 0x000fc600078e001d */
[----:B0-----:R-:W4:Y:S04]  /*1c230*/  LDL.LU.64 R28, [R1+0xa0] ;  /* 0x0000a000011c7983 */ /* 0x001f280000300a00 */
[----:B------:R0:W-:Y:S04]  /*1c240*/  STL [R1+0x798], R0 ;  /* 0x0007980001007387 */ /* 0x0001e80000100800 */
[----:B-----5:R1:W-:Y:S01]  /*1c250*/  STL [R1+0x7a4], R22 ;  /* 0x0007a41601007387 */ /* 0x0203e20000100800 */
[----:B0-----:R-:W-:-:S03]  /*1c260*/  IMAD.MOV.U32 R0, RZ, RZ, R23 ;  /* 0x000000ffff007224 */ /* 0x001fc600078e0017 */
[----:B-1----:R-:W5:Y:S04]  /*1c270*/  LDL.LU.64 R22, [R1+0xa8] ;  /* 0x0000a80001167983 */ /* 0x002f680000300a00 */
[----:B------:R0:W-:Y:S04]  /*1c280*/  STL [R1+0x7a0], R0 ;  /* 0x0007a00001007387 */ /* 0x0001e80000100800 */
[----:B--2---:R1:W-:Y:S01]  /*1c290*/  STL [R1+0x7ac], R20 ;  /* 0x0007ac1401007387 */ /* 0x0043e20000100800 */
[----:B0-----:R-:W-:-:S03]  /*1c2a0*/  IMAD.MOV.U32 R0, RZ, RZ, R21 ;  /* 0x000000ffff007224 */ /* 0x001fc600078e0015 */
[----:B-1----:R-:W2:Y:S04]  /*1c2b0*/  LDL.LU.64 R20, [R1+0xb0] ;  /* 0x0000b00001147983 */ /* 0x002ea80000300a00 */
[----:B------:R0:W-:Y:S04]  /*1c2c0*/  STL [R1+0x7a8], R0 ;  /* 0x0007a80001007387 */ /* 0x0001e80000100800 */
[----:B---3--:R1:W-:Y:S01]  /*1c2d0*/  STL [R1+0x7b4], R12 ;  /* 0x0007b40c01007387 */ /* 0x0083e20000100800 */
[----:B0-----:R-:W-:-:S03]  /*1c2e0*/  IMAD.MOV.U32 R0, RZ, RZ, R13 ;  /* 0x000000ffff007224 */ /* 0x001fc600078e000d */
[----:B-1----:R-:W3:Y:S04]  /*1c2f0*/  LDL.LU.64 R12, [R1+0xb8] ;  /* 0x0000b800010c7983 */ /* 0x002ee80000300a00 */
[----:B------:R0:W-:Y:S04]  /*1c300*/  STL [R1+0x7b0], R0 ;  /* 0x0007b00001007387 */ /* 0x0001e80000100800 */
[----:B------:R1:W-:Y:S01]  /*1c310*/  STL [R1+0x7bc], R6 ;  /* 0x0007bc0601007387 */ /* 0x0003e20000100800 */
        /* <DEDUP_REMOVED lines=27> */
[----:B----4-:R1:W-:Y:S01]  /*1c4d0*/  STL [R1+0x7f4], R28 ;  /* 0x0007f41c01007387 */ /* 0x0103e20000100800 */
[----:B0-----:R-:W-:-:S03]  /*1c4e0*/  IMAD.MOV.U32 R0, RZ, RZ, R29 ;  /* 0x000000ffff007224 */ /* 0x001fc600078e001d */
[----:B-1----:R-:W4:Y:S04]  /*1c4f0*/  LDL.LU.64 R28, [R1+0x108] ;  /* 0x00010800011c7983 */ /* 0x002f280000300a00 */
        /* <DEDUP_REMOVED lines=1624> */
[----:B------:R4:W-:Y:S02]  /*22a80*/  STL [R1+0x14a0], R0 ;  /* 0x0014a00001007387 */ /* 0x0009e40000100800 */
[----:B----4-:R-:W-:Y:S02]  /*22a90*/  IMAD.MOV.U32 R0, RZ, RZ, R29 ;  /* 0x000000ffff007224 */ /* 0x010fe400078e001d */
[----:B------:R0:W-:Y:S04]  /*22aa0*/  STL [R1+0x14ac], R28 ;  /* 0x0014ac1c01007387 */ /* 0x0001e80000100800 */
[----:B0-----:R-:W4:Y:S04]  /*22ab0*/  LDL.LU.64 R28, [R1+0x1508] ;  /* 0x00150800011c7983 */ /* 0x001f280000300a00 */
[----:B------:R5:W-:Y:S02]  /*22ac0*/  STL [R1+0x14a8], R0 ;  /* 0x0014a80001007387 */ /* 0x000be40000100800 */
[----:B-----5:R-:W-:-:S02]  /*22ad0*/  IMAD.MOV.U32 R0, RZ, RZ, R23 ;  /* 0x000000ffff007224 */ /* 0x020fc400078e0017 */
[----:B------:R0:W-:Y:S04]  /*22ae0*/  STL [R1+0x14b4], R22 ;  /* 0x0014b41601007387 */ /* 0x0001e80000100800 */
[----:B0-----:R-:W5:Y:S04]  /*22af0*/  LDL.LU.64 R22, [R1+0x1510] ;  /* 0x0015100001167983 */ /* 0x001f680000300a00 */
        /* <DEDUP_REMOVED lines=9> */
[----:B------:R-:W-:Y:S04]  /*22b90*/  STL [R1+0x14cc], R6 ;  /* 0x0014cc0601007387 */ /* 0x000fe80000100800 */
[----:B------:R-:W3:Y:S01]  /*22ba0*/  LDL.LU.64 R8, [R1+0x1528] ;  /* 0x0015280001087983 */ /* 0x000ee20000300a00 */
[----:B0-----:R-:W-:-:S05]  /*22bb0*/  IMAD.MOV.U32 R0, RZ, RZ, R7 ;  /* 0x000000ffff007224 */ /* 0x001fca00078e0007 */
[----:B------:R0:W-:Y:S04]  /*22bc0*/  STL [R1+0x14c8], R0 ;  /* 0x0014c80001007387 */ /* 0x0001e80000100800 */
[----:B------:R-:W-:Y:S01]  /*22bd0*/  STL [R1+0x14d4], R4 ;  /* 0x0014d40401007387 */ /* 0x000fe20000100800 */
[----:B0-----:R-:W-:-:S03]  /*22be0*/  IMAD.MOV.U32 R0, RZ, RZ, R5 ;  /* 0x000000ffff007224 */ /* 0x001fc600078e0005 */
[----:B------:R-:W3:Y:S04]  /*22bf0*/  LDL.LU.64 R6, [R1+0x1530] ;  /* 0x0015300001067983 */ /* 0x000ee80000300a00 */
        /* <DEDUP_REMOVED lines=16> */
[----:B------:R0:W-:Y:S02]  /*22d00*/  STL [R1+0x14f0], R0 ;  /* 0x0014f00001007387 */ /* 0x0001e40000100800 */
[----:B0-----:R-:W-:Y:S02]  /*22d10*/  IMAD.MOV.U32 R0, RZ, RZ, R27 ;  /* 0x000000ffff007224 */ /* 0x001fe400078e001b */
[----:B------:R-:W-:Y:S04]  /*22d20*/  STL [R1+0x14fc], R26 ;  /* 0x0014fc1a01007387 */ /* 0x000fe80000100800 */
[----:B------:R-:W3:Y:S04]  /*22d30*/  LDL.LU.64 R14, [R1+0x1558] ;  /* 0x00155800010e7983 */ /* 0x000ee80000300a00 */
[----:B------:R4:W-:Y:S02]  /*22d40*/  STL [R1+0x14f8], R0 ;  /* 0x0014f80001007387 */ /* 0x0009e40000100800 */
[----:B----4-:R-:W-:-:S02]  /*22d50*/  IMAD.MOV.U32 R0, RZ, RZ, R29 ;  /* 0x000000ffff007224 */ /* 0x010fc400078e001d */
[----:B------:R-:W-:Y:S04]  /*22d60*/  STL [R1+0x1504], R28 ;  /* 0x0015041c01007387 */ /* 0x000fe80000100800 */
[----:B------:R-:W4:Y:S04]  /*22d70*/  LDL.LU.64 R26, [R1+0x248] ;  /* 0x00024800011a7983 */ /* 0x000f280000300a00 */
[----:B------:R0:W-:Y:S04]  /*22d80*/  STL [R1+0x1500], R0 ;  /* 0x0015000001007387 */ /* 0x0001e80000100800 */
[----:B-----5:R1:W-:Y:S01]  /*22d90*/  STL [R1+0x150c], R22 ;  /* 0x00150c1601007387 */ /* 0x0203e20000100800 */
[----:B0-----:R-:W-:-:S03]  /*22da0*/  IMAD.MOV.U32 R0, RZ, RZ, R23 ;  /* 0x000000ffff007224 */ /* 0x001fc600078e0017 */
[----:B------:R-:W5:Y:S04]  /*22db0*/  LDL.LU.64 R28, [R1+0x1568] ;  /* 0x00156800011c7983 */ /* 0x000f680000300a00 */
[----:B--2---:R-:W-:Y:S04]  /*22dc0*/  STL [R1+0x1514], R20 ;  /* 0x0015141401007387 */ /* 0x004fe80000100800 */
[----:B------:R0:W-:Y:S04]  /*22dd0*/  STL [R1+0x1508], R0 ;  /* 0x0015080001007387 */ /* 0x0001e80000100800 */
[----:B-1----:R-:W2:Y:S01]  /*22de0*/  LDL.LU.64 R22, [R1+0x1570] ;  /* 0x0015700001167983 */ /* 0x002ea20000300a00 */
[----:B0-----:R-:W-:-:S03]  /*22df0*/  IMAD.MOV.U32 R0, RZ, RZ, R21 ;  /* 0x000000ffff007224 */ /* 0x001fc600078e0015 */
[----:B---3--:R-:W-:Y:S04]  /*22e00*/  STL [R1+0x151c], R12 ;  /* 0x00151c0c01007387 */ /* 0x008fe80000100800 */
[----:B------:R0:W-:Y:S04]  /*22e10*/  STL [R1+0x1510], R0 ;  /* 0x0015100001007387 */ /* 0x0001e80000100800 */
[----:B------:R-:W3:Y:S01]  /*22e20*/  LDL.LU.64 R20, [R1+0x1578] ;  /* 0x0015780001147983 */ /* 0x000ee20000300a00 */
[----:B0-----:R-:W-:-:S03]  /*22e30*/  IMAD.MOV.U32 R0, RZ, RZ, R13 ;  /* 0x000000ffff007224 */ /* 0x001fc600078e000d */
[----:B------:R-:W-:Y:S04]  /*22e40*/  STL [R1+0x1524], R8 ;  /* 0x0015240801007387 */ /* 0x000fe80000100800 */
[----:B------:R0:W-:Y:S04]  /*22e50*/  STL [R1+0x1518], R0 ;  /* 0x0015180001007387 */ /* 0x0001e80000100800 */
[----:B------:R-:W3:Y:S01]  /*22e60*/  LDL.LU.64 R12, [R1+0x230] ;  /* 0x00023000010c7983 */ /* 0x000ee20000300a00 */
[----:B0-----:R-:W-:-:S03]  /*22e70*/  IMAD.MOV.U32 R0, RZ, RZ, R9 ;  /* 0x000000ffff007224 */ /* 0x001fc600078e0009 */
[----:B------:R-:W-:Y:S04]  /*22e80*/  STL [R1+0x152c], R6 ;  /* 0x00152c0601007387 */ /* 0x000fe80000100800 */
[----:B------:R0:W-:Y:S02]  /*22e90*/  STL [R1+0x1520], R0 ;  /* 0x0015200001007387 */ /* 0x0001e40000100800 */
[----:B0-----:R-:W-:Y:S02]  /*22ea0*/  IMAD.MOV.U32 R0, RZ, RZ, R7 ;  /* 0x000000ffff007224 */ /* 0x001fe400078e0007 */
[----:B------:R-:W3:Y:S04]  /*22eb0*/  LDL.LU.64 R6, [R1+0x1588] ;  /* 0x0015880001067983 */ /* 0x000ee80000300a00 */
        /* <DEDUP_REMOVED lines=23> */
[----:B-----5:R-:W-:Y:S04]  /*23030*/  STL [R1+0x1564], R28 ;  /* 0x0015641c01007387 */ /* 0x020fe80000100800 */
[----:B------:R1:W-:Y:S04]  /*23040*/  STL [R1+0x1558], R0 ;  /* 0x0015580001007387 */ /* 0x0003e80000100800 */
[----:B0-----:R-:W4:Y:S01]  /*23050*/  LDL.LU.64 R26, [R1+0x15b8] ;  /* 0x0015b800011a7983 */ /* 0x001f220000300a00 */
[----:B-1----:R-:W-:-:S03]  /*23060*/  IMAD.MOV.U32 R0, RZ, RZ, R29 ;  /* 0x000000ffff007224 */ /* 0x002fc600078e001d */
[----:B--2---:R-:W-:Y:S04]  /*23070*/  STL [R1+0x156c], R22 ;  /* 0x00156c1601007387 */ /* 0x004fe80000100800 */
[----:B------:R0:W-:Y:S04]  /*23080*/  STL [R1+0x1560], R0 ;  /* 0x0015600001007387 */ /* 0x0001e80000100800 */
[----:B------:R-:W2:Y:S01]  /*23090*/  LDL.LU.64 R28, [R1+0x1e0] ;  /* 0x0001e000011c7983 */ /* 0x000ea20000300a00 */
[----:B0-----:R-:W-:-:S03]  /*230a0*/  IMAD.MOV.U32 R0, RZ, RZ, R23 ;  /* 0x000000ffff007224 */ /* 0x001fc600078e0017 */
[----:B---3--:R-:W-:Y:S04]  /*230b0*/  STL [R1+0x1574], R20 ;  /* 0x0015741401007387 */ /* 0x008fe80000100800 */
[----:B------:R0:W-:Y:S04]  /*230c0*/  STL [R1+0x1568], R0 ;  /* 0x0015680001007387 */ /* 0x0001e80000100800 */
[----:B------:R-:W3:Y:S01]  /*230d0*/  LDL.LU.64 R24, [R1+0x15c8] ;  /* 0x0015c80001187983 */ /* 0x000ee20000300a00 */
[----:B0-----:R-:W-:-:S03]  /*230e0*/  IMAD.MOV.U32 R0, RZ, RZ, R21 ;  /* 0x000000ffff007224 */ /* 0x001fc600078e0015 */
[----:B------:R-:W-:Y:S04]  /*230f0*/  STL [R1+0x157c], R12 ;  /* 0x00157c0c01007387 */ /* 0x000fe80000100800 */
[----:B------:R0:W-:Y:S04]  /*23100*/  STL [R1+0x1570], R0 ;  /* 0x0015700001007387 */ /* 0x0001e80000100800 */
[----:B------:R-:W5:Y:S01]  /*23110*/  LDL.LU.64 R20, [R1+0x15d0] ;  /* 0x0015d00001147983 */ /* 0x000f620000300a00 */
[----:B0-----:R-:W-:-:S03]  /*23120*/  IMAD.MOV.U32 R0, RZ, RZ, R13 ;  /* 0x000000ffff007224 */ /* 0x001fc600078e000d */
[----:B------:R-:W5:Y:S04]  /*23130*/  LDL.LU.64 R12, [R1+0x15d8] ;  /* 0x0015d800010c7983 */ /* 0x000f680000300a00 */
[----:B------:R0:W-:Y:S04]  /*23140*/  STL [R1+0x1578], R0 ;  /* 0x0015780001007387 */ /* 0x0001e80000100800 */
[----:B------:R-:W-:Y:S04]  /*23150*/  STL [R1+0x1584], R6 ;  /* 0x0015840601007387 */ /* 0x000fe80000100800 */
[----:B------:R-:W5:Y:S01]  /*23160*/  LDL.LU.64 R8, [R1+0x1b8] ;  /* 0x0001b80001087983 */ /* 0x000f620000300a00 */
[----:B0-----:R-:W-:-:S05]  /*23170*/  IMAD.MOV.U32 R0, RZ, RZ, R7 ;  /* 0x000000ffff007224 */ /* 0x001fca00078e0007 */
[----:B------:R0:W-:Y:S04]  /*23180*/  STL [R1+0x1580], R0 ;  /* 0x0015800001007387 */ /* 0x0001e80000100800 */
[----:B------:R1:W-:Y:S01]  /*23190*/  STL [R1+0x158c], R4 ;  /* 0x00158c0401007387 */ /* 0x0003e20000100800 */
[----:B0-----:R-:W-:-:S03]  /*231a0*/  IMAD.MOV.U32 R0, RZ, RZ, R5 ;  /* 0x000000ffff007224 */ /* 0x001fc600078e0005 */
[----:B-1----:R-:W5:Y:S04]  /*231b0*/  LDL.LU.64 R4, [R1+0x15e8] ;  /* 0x0015e80001047983 */ /* 0x002f680000300a00 */
[----:B------:R0:W-:Y:S04]  /*231c0*/  STL [R1+0x1588], R0 ;  /* 0x0015880001007387 */ /* 0x0001e80000100800 */
[----:B------:R1:W-:Y:S01]  /*231d0*/  STL [R1+0x1594], R18 ;  /* 0x0015941201007387 */ /* 0x0003e20000100800 */
[----:B0-----:R-:W-:-:S03]  /*231e0*/  IMAD.MOV.U32 R0, RZ, RZ, R19 ;  /* 0x000000ffff007224 */ /* 0x001fc600078e0013 */
[----:B-1----:R-:W5:Y:S04]  /*231f0*/  LDL.LU.64 R18, [R1+0x15f0] ;  /* 0x0015f00001127983 */ /* 0x002f680000300a00 */
[----:B------:R0:W-:Y:S04]  /*23200*/  STL [R1+0x1590], R0 ;  /* 0x0015900001007387 */ /* 0x0001e80000100800 */
[----:B------:R1:W-:Y:S04]  /*23210*/  STL [R1+0x159c], R2 ;  /* 0x00159c0201007387 */ /* 0x0003e80000100800 */
[----:B------:R-:W5:Y:S01]  /*23220*/  LDL.LU.64 R22, [R1+0x15f8] ;  /* 0x0015f80001167983 */ /* 0x000f620000300a00 */
[----:B0-----:R-:W-:-:S03]  /*23230*/  IMAD.MOV.U32 R0, RZ, RZ, R3 ;  /* 0x000000ffff007224 */ /* 0x001fc600078e0003 */
[----:B------:R-:W-:Y:S04]  /*23240*/  STL [R1+0x15a4], R16 ;  /* 0x0015a41001007387 */ /* 0x000fe80000100800 */
[----:B------:R0:W-:Y:S04]  /*23250*/  STL [R1+0x1598], R0 ;  /* 0x0015980001007387 */ /* 0x0001e80000100800 */
[----:B-1----:R-:W5:Y:S01]  /*23260*/  LDL.LU.64 R2, [R1+0x1a0] ;  /* 0x0001a00001027983 */ /* 0x002f620000300a00 */
[----:B0-----:R-:W-:-:S03]  /*23270*/  IMAD.MOV.U32 R0, RZ, RZ, R17 ;  /* 0x000000ffff007224 */ /* 0x001fc600078e0011 */
[----:B------:R-:W-:Y:S04]  /*23280*/  STL [R1+0x15ac], R14 ;  /* 0x0015ac0e01007387 */ /* 0x000fe80000100800 */
[----:B------:R0:W-:Y:S04]  /*23290*/  STL [R1+0x15a0], R0 ;  /* 0x0015a00001007387 */ /* 0x0001e80000100800 */
[----:B------:R-:W5:Y:S04]  /*232a0*/  LDL.LU.64 R16, [R1+0x1608] ;  /* 0x0016080001107983 */ /* 0x000f680000300a00 */
[----:B------:R-:W5:Y:S01]  /*232b0*/  LDL.LU.64 R6, [R1+0x1610] ;  /* 0x0016100001067983 */ /* 0x000f620000300a00 */
[----:B0-----:R-:W-:-:S05]  /*232c0*/  IMAD.MOV.U32 R0, RZ, RZ, R15 ;  /* 0x000000ffff007224 */ /* 0x001fca00078e000f */
[----:B------:R0:W-:Y:S04]  /*232d0*/  STL [R1+0x15a8], R0 ;  /* 0x0015a80001007387 */ /* 0x0001e80000100800 */
[----:B----4-:R-:W-:Y:S01]  /*232e0*/  STL [R1+0x15b4], R26 ;  /* 0x0015b41a01007387 */ /* 0x010fe20000100800 */
[----:B0-----:R-:W-:-:S03]  /*232f0*/  IMAD.MOV.U32 R0, RZ, RZ, R27 ;  /* 0x000000ffff007224 */ /* 0x001fc600078e001b */
[----:B------:R-:W4:Y:S04]  /*23300*/  LDL.LU.64 R14, [R1+0x1618] ;  /* 0x00161800010e7983 */ /* 0x000f280000300a00 */
[----:B------:R2:W-:Y:S02]  /*23310*/  STL [R1+0x15b0], R0 ;  /* 0x0015b00001007387 */ /* 0x0005e40000100800 */
[----:B--2---:R-:W-:Y:S02]  /*23320*/  IMAD.MOV.U32 R0, RZ, RZ, R29 ;  /* 0x000000ffff007224 */ /* 0x004fe400078e001d */
[----:B------:R0:W-:Y:S04]  /*23330*/  STL [R1+0x15bc], R28 ;  /* 0x0015bc1c01007387 */ /* 0x0001e80000100800 */
[----:B------:R-:W2:Y:S04]  /*23340*/  LDL.LU.64 R26, [R1+0x178] ;  /* 0x00017800011a7983 */ /* 0x000ea80000300a00 */
[----:B------:R1:W-:Y:S04]  /*23350*/  STL [R1+0x15b8], R0 ;  /* 0x0015b80001007387 */ /* 0x0003e80000100800 */
[----:B---3--:R-:W-:Y:S04]  /*23360*/  STL [R1+0x15c4], R24 ;  /* 0x0015c41801007387 */ /* 0x008fe80000100800 */
[----:B0-----:R-:W3:Y:S01]  /*23370*/  LDL.LU.64 R28, [R1+0x1628] ;  /* 0x00162800011c7983 */ /* 0x001ee20000300a00 */
[----:B-1----:R-:W-:-:S03]  /*23380*/  IMAD.MOV.U32 R0, RZ, RZ, R25 ;  /* 0x000000ffff007224 */ /* 0x002fc600078e0019 */
[----:B-----5:R-:W-:Y:S04]  /*23390*/  STL [R1+0x15cc], R20 ;  /* 0x0015cc1401007387 */ /* 0x020fe80000100800 */
[----:B------:R0:W-:Y:S04]  /*233a0*/  STL [R1+0x15c0], R0 ;  /* 0x0015c00001007387 */ /* 0x0001e80000100800 */
[----:B------:R-:W-:Y:S01]  /*233b0*/  STL [R1+0x15d4], R12 ;  /* 0x0015d40c01007387 */ /* 0x000fe20000100800 */
[----:B0-----:R-:W-:-:S05]  /*233c0*/  IMAD.MOV.U32 R0, RZ, RZ, R21 ;  /* 0x000000ffff007224 */ /* 0x001fca00078e0015 */
[----:B------:R0:W-:Y:S02]  /*233d0*/  STL [R1+0x15c8], R0 ;  /* 0x0015c80001007387 */ /* 0x0001e40000100800 */
[----:B0-----:R-:W-:Y:S02]  /*233e0*/  IMAD.MOV.U32 R0, RZ, RZ, R13 ;  /* 0x000000ffff007224 */ /* 0x001fe400078e000d */
[----:B------:R-:W5:Y:S04]  /*233f0*/  LDL.LU.64 R12, [R1+0x1630] ;  /* 0x00163000010c7983 */ /* 0x000f680000300a00 */
[----:B------:R0:W-:Y:S04]  /*23400*/  STL [R1+0x15d0], R0 ;  /* 0x0015d00001007387 */ /* 0x0001e80000100800 */
[----:B------:R-:W-:Y:S04]  /*23410*/  STL [R1+0x15dc], R8 ;  /* 0x0015dc0801007387 */ /* 0x000fe80000100800 */
[----:B------:R-:W5:Y:S01]  /*23420*/  LDL.LU.64 R20, [R1+0x1638] ;  /* 0x0016380001147983 */ /* 0x000f620000300a00 */
[----:B0-----:R-:W-:-:S03]  /*23430*/  IMAD.MOV.U32 R0, RZ, RZ, R9 ;  /* 0x000000ffff007224 */ /* 0x001fc600078e0009 */
[----:B------:R-:W-:Y:S04]  /*23440*/  STL [R1+0x15e4], R4 ;  /* 0x0015e40401007387 */ /* 0x000fe80000100800 */
[----:B------:R0:W-:Y:S02]  /*23450*/  STL [R1+0x15d8], R0 ;  /* 0x0015d80001007387 */ /* 0x0001e40000100800 */
[----:B0-----:R-:W-:Y:S02]  /*23460*/  IMAD.MOV.U32 R0, RZ, RZ, R5 ;  /* 0x000000ffff007224 */ /* 0x001fe400078e0005 */
[----:B------:R-:W5:Y:S04]  /*23470*/  LDL.LU.64 R4, [R1+0x150] ;  /* 0x0001500001047983 */ /* 0x000f680000300a00 */
[----:B------:R0:W-:Y:S04]  /*23480*/  STL [R1+0x15e0], R0 ;  /* 0x0015e00001007387 */ /* 0x0001e80000100800 */
[----:B------:R1:W-:Y:S01]  /*23490*/  STL [R1+0x15ec], R18 ;  /* 0x0015ec1201007387 */ /* 0x0003e20000100800 */
[----:B0-----:R-:W-:-:S03]  /*234a0*/  IMAD.MOV.U32 R0, RZ, RZ, R19 ;  /* 0x000000ffff007224 */ /* 0x001fc600078e0013 */
[----:B------:R-:W-:Y:S04]  /*234b0*/  STL [R1+0x15f4], R22 ;  /* 0x0015f41601007387 */ /* 0x000fe80000100800 */
[----:B------:R0:W-:Y:S04]  /*234c0*/  STL [R1+0x15e8], R0 ;  /* 0x0015e80001007387 */ /* 0x0001e80000100800 */
[----:B-1----:R-:W5:Y:S01]  /*234d0*/  LDL.LU.64 R18, [R1+0x1648] ;  /* 0x0016480001127983 */ /* 0x002f620000300a00 */
        /* <DEDUP_REMOVED lines=12> */
[----:B----4-:R-:W-:Y:S04]  /*235a0*/  STL [R1+0x1614], R14 ;  /* 0x0016140e01007387 */ /* 0x010fe80000100800 */
[----:B------:R0:W-:Y:S02]  /*235b0*/  STL [R1+0x1608], R0 ;  /* 0x0016080001007387 */ /* 0x0001e40000100800 */
[----:B0-----:R-:W-:Y:S02]  /*235c0*/  IMAD.MOV.U32 R0, RZ, RZ, R15 ;  /* 0x000000ffff007224 */ /* 0x001fe400078e000f */
[----:B------:R-:W4:Y:S04]  /*235d0*/  LDL.LU.64 R14, [R1+0x128] ;  /* 0x00012800010e7983 */ /* 0x000f280000300a00 */
[----:B------:R0:W-:Y:S04]  /*235e0*/  STL [R1+0x1610], R0 ;  /* 0x0016100001007387 */ /* 0x0001e80000100800 */
[----:B--2---:R1:W-:Y:S01]  /*235f0*/  STL [R1+0x161c], R26 ;  /* 0x00161c1a01007387 */ /* 0x0043e20000100800 */
[----:B0-----:R-:W-:-:S03]  /*23600*/  IMAD.MOV.U32 R0, RZ, RZ, R27 ;  /* 0x000000ffff007224 */ /* 0x001fc600078e001b */
[----:B---3--:R-:W-:Y:S04]  /*23610*/  STL [R1+0x1624], R28 ;  /* 0x0016241c01007387 */ /* 0x008fe80000100800 */
[----:B------:R0:W-:Y:S04]  /*23620*/  STL [R1+0x1618], R0 ;  /* 0x0016180001007387 */ /* 0x0001e80000100800 */
[----:B-1----:R-:W2:Y:S01]  /*23630*/  LDL.LU.64 R26, [R1+0x1670] ;  /* 0x00167000011a7983 */ /* 0x002ea20000300a00 */
[----:B0-----:R-:W-:-:S03]  /*23640*/  IMAD.MOV.U32 R0, RZ, RZ, R29 ;  /* 0x000000ffff007224 */ /* 0x001fc600078e001d */
[----:B--2---:R0:W-:Y:S04]  /*23650*/  STL.64 [R1+0x1ac0], R26 ;  /* 0x001ac01a01007387 */ /* 0x0041e80000100a00 */
[----:B0-----:R-:W2:Y:S04]  /*23660*/  LDL.LU.64 R26, [R1+0x1668] ;  /* 0x00166800011a7983 */ /* 0x001ea80000300a00 */
[----:B------:R-:W3:Y:S04]  /*23670*/  LDL.LU.64 R28, [R1+0x1678] ;  /* 0x00167800011c7983 */ /* 0x000ee80000300a00 */
[----:B------:R0:W-:Y:S04]  /*23680*/  STL [R1+0x1620], R0 ;  /* 0x0016200001007387 */ /* 0x0001e80000100800 */
[----:B-----5:R1:W-:Y:S01]  /*23690*/  STL [R1+0x162c], R12 ;  /* 0x00162c0c01007387 */ /* 0x0203e20000100800 */
[----:B0-----:R-:W-:-:S03]  /*236a0*/  IMAD.MOV.U32 R0, RZ, RZ, R13 ;  /* 0x000000ffff007224 */ /* 0x001fc600078e000d */
[----:B------:R-:W-:Y:S04]  /*236b0*/  STL [R1+0x1634], R20 ;  /* 0x0016341401007387 */ /* 0x000fe80000100800 */
[----:B------:R0:W-:Y:S04]  /*236c0*/  STL [R1+0x1628], R0 ;  /* 0x0016280001007387 */ /* 0x0001e80000100800 */
[----:B-1----:R-:W5:Y:S04]  /*236d0*/  LDL.LU.64 R12, [R1+0x110] ;  /* 0x00011000010c7983 */ /* 0x002f680000300a00 */
[----:B------:R-:W3:Y:S01]  /*236e0*/  LDL.LU.64 R10, [R1+0x1688] ;  /* 0x00168800010a7983 */ /* 0x000ee20000300a00 */
[----:B0-----:R-:W-:-:S05]  /*236f0*/  IMAD.MOV.U32 R0, RZ, RZ, R21 ;  /* 0x000000ffff007224 */ /* 0x001fca00078e0015 */
[----:B------:R0:W-:Y:S04]  /*23700*/  STL [R1+0x1630], R0 ;  /* 0x0016300001007387 */ /* 0x0001e80000100800 */
[----:B------:R-:W-:Y:S04]  /*23710*/  STL [R1+0x163c], R4 ;  /* 0x00163c0401007387 */ /* 0x000fe80000100800 */
[----:B------:R-:W3:Y:S01]  /*23720*/  LDL.LU.64 R24, [R1+0x1690] ;  /* 0x0016900001187983 */ /* 0x000ee20000300a00 */
[----:B0-----:R-:W-:-:S03]  /*23730*/  IMAD.MOV.U32 R0, RZ, RZ, R5 ;  /* 0x000000ffff007224 */ /* 0x001fc600078e0005 */
[----:B------:R-:W3:Y:S04]  /*23740*/  LDL.LU.64 R8, [R1+0x1698] ;  /* 0x0016980001087983 */ /* 0x000ee80000300a00 */
        /* <DEDUP_REMOVED lines=11> */
[----:B------:R1:W-:Y:S04]  /*23800*/  STL [R1+0x1654], R16 ;  /* 0x0016541001007387 */ /* 0x0003e80000100800 */
[----:B------:R-:W3:Y:S01]  /*23810*/  LDL.LU.64 R18, [R1+0xc0] ;  /* 0x0000c00001127983 */ /* 0x000ee20000300a00 */
[----:B0-----:R-:W-:-:S03]  /*23820*/  IMAD.MOV.U32 R0, RZ, RZ, R17 ;  /* 0x000000ffff007224 */ /* 0x001fc600078e0011 */
[----:B------:R-:W3:Y:S04]  /*23830*/  LDL.LU.64 R2, [R1+0x16c8] ;  /* 0x0016c80001027983 */ /* 0x000ee80000300a00 */
[----:B------:R0:W-:Y:S04]  /*23840*/  STL [R1+0x1650], R0 ;  /* 0x0016500001007387 */ /* 0x0001e80000100800 */
[----:B----4-:R4:W-:Y:S04]  /*23850*/  STL [R1+0x165c], R14 ;  /* 0x00165c0e01007387 */ /* 0x0109e80000100800 */
[----:B-1----:R-:W3:Y:S01]  /*23860*/  LDL.LU.64 R16, [R1+0x16d0] ;  /* 0x0016d00001107983 */ /* 0x002ee20000300a00 */
[----:B0-----:R-:W-:-:S03]  /*23870*/  IMAD.MOV.U32 R0, RZ, RZ, R15 ;  /* 0x000000ffff007224 */ /* 0x001fc600078e000f */
[----:B----4-:R-:W4:Y:S04]  /*23880*/  LDL.LU.64 R14, [R1+0x16d8] ;  /* 0x0016d800010e7983 */ /* 0x010f280000300a00 */
[----:B------:R0:W-:Y:S04]  /*23890*/  STL [R1+0x1658], R0 ;  /* 0x0016580001007387 */ /* 0x0001e80000100800 */
[----:B--2---:R1:W-:Y:S01]  /*238a0*/  STL [R1+0x1664], R26 ;  /* 0x0016641a01007387 */ /* 0x0043e20000100800 */
[----:B0-----:R-:W-:-:S03]  /*238b0*/  IMAD.MOV.U32 R0, RZ, RZ, R27 ;  /* 0x000000ffff007224 */ /* 0x001fc600078e001b */
[----:B-1----:R-:W2:Y:S04]  /*238c0*/  LDL.LU.64 R26, [R1+0x1ac0] ;  /* 0x001ac000011a7983 */ /* 0x002ea80000300a00 */
[----:B--2---:R-:W-:Y:S04]  /*238d0*/  STL [R1+0x166c], R26 ;  /* 0x00166c1a01007387 */ /* 0x004fe80000100800 */
[----:B------:R0:W-:Y:S04]  /*238e0*/  STL [R1+0x1660], R0 ;  /* 0x0016600001007387 */ /* 0x0001e80000100800 */
[----:B---3--:R-:W-:Y:S01]  /*238f0*/  STL [R1+0x1674], R28 ;  /* 0x0016741c01007387 */ /* 0x008fe20000100800 */
[----:B0-----:R-:W-:-:S05]  /*23900*/  IMAD.MOV.U32 R0, RZ, RZ, R27 ;  /* 0x000000ffff007224 */ /* 0x001fca00078e001b */
[----:B------:R0:W-:Y:S04]  /*23910*/  STL [R1+0x1668], R0 ;  /* 0x0016680001007387 */ /* 0x0001e80000100800 */
[----:B------:R-:W2:Y:S01]  /*23920*/  LDL.LU.64 R26, [R1+0x16e8] ;  /* 0x0016e800011a7983 */ /* 0x000ea20000300a00 */
[----:B0-----:R-:W-:-:S03]  /*23930*/  IMAD.MOV.U32 R0, RZ, RZ, R29 ;  /* 0x000000ffff007224 */ /* 0x001fc600078e001d */
[----:B------:R-:W3:Y:S04]  /*23940*/  LDL.LU.64 R28, [R1+0x508] ;  /* 0x00050800011c7983 */ /* 0x000ee80000300a00 */
[----:B------:R0:W-:Y:S04]  /*23950*/  STL [R1+0x1670], R0 ;  /* 0x0016700001007387 */ /* 0x0001e80000100800 */
[----:B-----5:R1:W-:Y:S01]  /*23960*/  STL [R1+0x167c], R12 ;  /* 0x00167c0c01007387 */ /* 0x0203e20000100800 */
[----:B0-----:R-:W-:-:S03]  /*23970*/  IMAD.MOV.U32 R0, RZ, RZ, R13 ;  /* 0x000000ffff007224 */ /* 0x001fc600078e000d */
[----:B-1----:R-:W5:Y:S04]  /*23980*/  LDL.LU.64 R12, [R1+0x1ab8] ;  /* 0x001ab800010c7983 */ /* 0x002f680000300a00 */
[----:B------:R-:W-:Y:S04]  /*23990*/  STL [R1+0x1684], R10 ;  /* 0x0016840a01007387 */ /* 0x000fe80000100800 */
[----:B------:R0:W-:Y:S04]  /*239a0*/  STL [R1+0x1678], R0 ;  /* 0x0016780001007387 */ /* 0x0001e80000100800 */
[----:B------:R-:W-:Y:S01]  /*239b0*/  STL [R1+0x168c], R24 ;  /* 0x00168c1801007387 */ /* 0x000fe20000100800 */
[----:B0-----:R-:W-:-:S05]  /*239c0*/  IMAD.MOV.U32 R0, RZ, RZ, R11 ;  /* 0x000000ffff007224 */ /* 0x001fca00078e000b */
        /* <DEDUP_REMOVED lines=25> */
[----:B----4-:R-:W-:Y:S01]  /*23b60*/  STL [R1+0x16d4], R14 ;  /* 0x0016d40e01007387 */ /* 0x010fe20000100800 */
[----:B0-----:R-:W-:-:S05]  /*23b70*/  IMAD.MOV.U32 R0, RZ, RZ, R17 ;  /* 0x000000ffff007224 */ /* 0x001fca00078e0011 */
[----:B------:R0:W-:Y:S02]  /*23b80*/  STL [R1+0x16c8], R0 ;  /* 0x0016c80001007387 */ /* 0x0001e40000100800 */
[----:B0-----:R-:W-:Y:S01]  /*23b90*/  IMAD.MOV.U32 R0, RZ, RZ, R15 ;  /* 0x000000ffff007224 */ /* 0x001fe200078e000f */
[----:B------:R-:W-:Y:S02]  /*23ba0*/  USHF.R.S32.HI UR7, URZ, 0x1f, UR4 ;  /* 0x0000001fff077899 */ /* 0x000fe40008011404 */
[----:B------:R-:W-:Y:S02]  /*23bb0*/  USHF.L.U32 UR6, UR6, 0x7, URZ ;  /* 0x0000000706067899 */ /* 0x000fe400080006ff */
[----:B------:R-:W-:Y:S02]  /*23bc0*/  ULEA.HI UR7, UR7, UR4, URZ, 0x7 ;  /* 0x0000000407077291 */ /* 0x000fe4000f8f38ff */
[----:B------:R-:W-:Y:S02]  /*23bd0*/  USHF.R.S32.HI UR4, URZ, 0x1f, UR6 ;  /* 0x0000001fff047899 */ /* 0x000fe40008011406 */
[----:B------:R-:W-:Y:S01]  /*23be0*/  USHF.L.U32 UR10, UR6, 0x1, URZ ;  /* 0x00000001060a7899 */ /* 0x000fe200080006ff */
[----:B--2---:R-:W-:-:S02]  /*23bf0*/  IMAD.MOV.U32 R2, RZ, RZ, R27 ;  /* 0x000000ffff027224 */ /* 0x004fc400078e001b */
[----:B---3--:R-:W-:Y:S01]  /*23c00*/  IMAD.MOV.U32 R3, RZ, RZ, R29 ;  /* 0x000000ffff037224 */ /* 0x008fe200078e001d */
[----:B-----5:R-:W-:Y:S04]  /*23c10*/  STL [R1+0x16dc], R12 ;  /* 0x0016dc0c01007387 */ /* 0x020fe80000100800 */
[----:B------:R0:W-:Y:S04]  /*23c20*/  STL [R1+0x16d0], R0 ;  /* 0x0016d00001007387 */ /* 0x0001e80000100800 */
[----:B------:R-:W-:Y:S04]  /*23c30*/  STL [R1+0x16d8], R13 ;  /* 0x0016d80d01007387 */ /* 0x000fe80000100800 */
[----:B------:R-:W-:Y:S04]  /*23c40*/  STL [R1+0x16e4], R26 ;  /* 0x0016e41a01007387 */ /* 0x000fe80000100800 */
[----:B------:R1:W-:Y:S04]  /*23c50*/  STL [R1+0x16e0], R2 ;  /* 0x0016e00201007387 */ /* 0x0003e80000100800 */
[----:B------:R-:W-:Y:S04]  /*23c60*/  STL [R1+0x16ec], R28 ;  /* 0x0016ec1c01007387 */ /* 0x000fe80000100800 */
[----:B------:R2:W-:Y:S04]  /*23c70*/  STL [R1+0x16e8], R3 ;  /* 0x0016e80301007387 */ /* 0x0005e80000100800 */
        /* <DEDUP_REMOVED lines=10> */
[----:B0-----:R-:W0:Y:S03]  /*23d20*/  S2R R0, SR_TID.X ;  /* 0x0000000000007919 */ /* 0x001e260000002100 */
        /* <DEDUP_REMOVED lines=29> */
[----:B0-----:R-:W-:-:S03]  /*23f00*/  LOP3.LUT R0, R0, 0x3f, RZ, 0xc0, !PT ;  /* 0x0000003f00007812 */ /* 0x001fc600078ec0ff */
[----:B------:R3:W-:Y:S04]  /*23f10*/  STL [R1+0x43c], RZ ;  /* 0x00043cff01007387 */ /* 0x0007e80000100800 */
[----:B------:R3:W-:Y:S04]  /*23f20*/  STL [R1+0x420], RZ ;  /* 0x000420ff01007387 */ /* 0x0007e80000100800 */
[----:B------:R3:W-:Y:S04]  /*23f30*/  STL [R1+0x424], RZ ;  /* 0x000424ff01007387 */ /* 0x0007e80000100800 */
[----:B------:R3:W-:Y:S04]  /*23f40*/  STL [R1+0x428], RZ ;  /* 0x000428ff01007387 */ /* 0x0007e80000100800 */
[----:B------:R3:W-:Y:S01]  /*23f50*/  STL [R1+0x42c], RZ ;  /* 0x00042cff01007387 */ /* 0x0007e20000100800 */
[----:B-1----:R-:W-:-:S02]  /*23f60*/  IMAD.SHL.U32 R2, R0, 0x2, RZ ;  /* 0x0000000200027824 */ /* 0x002fc400078e00ff */
[----:B------:R-:W2:Y:S01]  /*23f70*/  LDC R0, c[0x0][0x3ac] ;  /* 0x0000eb00ff007b82 */ /* 0x000ea20000000800 */
        /* <DEDUP_REMOVED lines=14> */
[----:B--2---:R-:W-:-:S05]  /*24060*/  IMAD.SHL.U32 R3, R0, 0x80, RZ ;  /* 0x0000008000037824 */ /* 0x004fca00078e00ff */
[----:B------:R-:W-:Y:S01]  /*24070*/  SHF.R.S32.HI R0, RZ, 0x1f, R3 ;  /* 0x0000001fff007819 */ /* 0x000fe20000011403 */
[----:B------:R3:W-:Y:S03]  /*24080*/  STL [R1+0x3c8], RZ ;  /* 0x0003c8ff01007387 */ /* 0x0007e60000100800 */
[----:B------:R-:W-:Y:S01]  /*24090*/  SHF.L.U64.HI R0, R3, 0x1, R0 ;  /* 0x0000000103007819 */ /* 0x000fe20000010200 */
[----:B------:R-:W-:Y:S01]  /*240a0*/  USHF.L.U64.HI UR6, UR6, 0x1, UR4 ;  /* 0x0000000106067899 */ /* 0x000fe20008010204 */
[----:B------:R3:W-:Y:S01]  /*240b0*/  STL [R1+0x3cc], RZ ;  /* 0x0003ccff01007387 */ /* 0x0007e20000100800 */
[----:B------:R-:W-:-:S03]  /*240c0*/  USHF.R.S32.HI UR7, URZ, 0x7, UR7 ;  /* 0x00000007ff077899 */ /* 0x000fc60008011407 */
        /* <DEDUP_REMOVED lines=44> */
[----:B------:R-:W2:Y:S04]  /*24390*/  LDL R28, [R1+0x344] ;  /* 0x00034400011c7983 */ /* 0x000ea80000100800 */
[----:B------:R-:W4:Y:S01]  /*243a0*/  LDL R29, [R1+0x708] ;  /* 0x00070800011d7983 */ /* 0x000f220000100800 */
[C---:B------:R-:W-:Y:S01]  /*243b0*/  LOP3.LUT R4, R2.reuse, 0x20, RZ, 0x3c, !PT ;  /* 0x0000002002047812 */ /* 0x040fe200078e3cff */
[----:B------:R-:W-:Y:S01]  /*243c0*/  UMOV UR4, URZ ;  /* 0x000000ff00047c82 */ /* 0x000fe20008000000 */
[C---:B------:R-:W-:Y:S01]  /*243d0*/  LOP3.LUT R3, R2.reuse, 0x30, RZ, 0x3c, !PT ;  /* 0x0000003002037812 */ /* 0x040fe200078e3cff */
[----:B------:R3:W-:Y:S01]  /*243e0*/  STL [R1+0x360], RZ ;  /* 0x000360ff01007387 */ /* 0x0007e20000100800 */
[----:B------:R-:W-:-:S02]  /*243f0*/  LOP3.LUT R4, R2, 0x50, RZ, 0x3c, !PT ;  /* 0x0000005002047812 */ /* 0x000fc400078e3cff */
[C---:B------:R-:W-:Y:S01]  /*24400*/  LOP3.LUT R3, R2.reuse, 0x60, RZ, 0x3c, !PT ;  /* 0x0000006002037812 */ /* 0x040fe200078e3cff */
[----:B------:R3:W-:Y:S01]  /*24410*/  STL [R1+0x364], RZ ;  /* 0x000364ff01007387 */ /* 0x0007e20000100800 */
[C---:B------:R-:W-:Y:S02]  /*24420*/  LOP3.LUT R5, R2.reuse, 0x10, RZ, 0x3c, !PT ;  /* 0x0000001002057812 */ /* 0x040fe400078e3cff */
[C---:B------:R-:W-:Y:S01]  /*24430*/  LOP3.LUT R5, R2.reuse, 0x40, RZ, 0x3c, !PT ;  /* 0x0000004002057812 */ /* 0x040fe200078e3cff */
[----:B------:R3:W-:Y:S01]  /*24440*/  STL [R1+0x368], RZ ;  /* 0x000368ff01007387 */ /* 0x0007e20000100800 */
[----:B------:R-:W-:-:S03]  /*24450*/  LOP3.LUT R5, R2, 0x70, RZ, 0x3c, !PT ;  /* 0x0000007002057812 */ /* 0x000fc600078e3cff */
        /* <DEDUP_REMOVED lines=21> */
[----:B--2---:R-:W-:-:S02]  /*245b0*/  LOP3.LUT R4, R28, 0x40, RZ, 0x3c, !PT ;  /* 0x000000401c047812 */ /* 0x004fc400078e3cff */
[----:B----4-:R-:W-:-:S03]  /*245c0*/  LOP3.LUT R3, R29, 0x20, RZ, 0x3c, !PT ;  /* 0x000000201d037812 */ /* 0x010fc600078e3cff */
[----:B------:R3:W-:Y:S04]  /*245d0*/  STL [R1+0x19b0], R4 ;  /* 0x0019b00401007387 */ /* 0x0007e80000100800 */
[----:B------:R3:W-:Y:S02]  /*245e0*/  STL [R1+0x6d0], R3 ;  /* 0x0006d00301007387 */ /* 0x0007e40000100800 */
.L_x_2:
[----:B------:R-:W2:Y:S01]  /*245f0*/  LDL R5, [R1+0x1794] ;  /* 0x0017940001057983 */ /* 0x000ea20000100800 */
[----:B------:R-:W-:-:S03]  /*24600*/  UIMAD UR11, UR4, -0x80, UR12 ;  /* 0xffffff80040b78a4 */ /* 0x000fc6000f8e020c */
[----:B--2---:R-:W-:Y:S04]  /*24610*/  STL [R1+0x39bc], R5 ;  /* 0x0039bc0501007387 */ /* 0x004fe80000100800 */
[----:B---3-5:R-:W2:Y:S04]  /*24620*/  LDL R4, [R1+0x17a4] ;  /* 0x0017a40001047983 */ /* 0x028ea80000100800 */
[----:B------:R-:W-:Y:S04]  /*24630*/  STL [R1+0x38f0], R3 ;  /* 0x0038f00301007387 */ /* 0x000fe80000100800 */
        /* <DEDUP_REMOVED lines=49> */
[----:B------:R0:W-:Y:S04]  /*24950*/  STL [R1+0x38e0], R27 ;  /* 0x0038e01b01007387 */ /* 0x0001e80000100800 */
        /* <DEDUP_REMOVED lines=55> */
[----:B------:R-:W-:Y:S01]  /*24cd0*/  STL [R1+0x396c], R13 ;  /* 0x00396c0d01007387 */ /* 0x000fe20000100800 */
[----:B0-----:R-:W0:Y:S03]  /*24ce0*/  S2R R27, SR_TID.X ;  /* 0x00000000001b7919 */ /* 0x001e260000002100 */
        /* <DEDUP_REMOVED lines=8> */
[----:B0-----:R-:W-:-:S02]  /*24d70*/  SHF.R.U32.HI R5, RZ, 0x5, R27 ;  /* 0x00000005ff057819 */ /* 0x001fc4000001161b */
[----:B------:R-:W-:Y:S01]  /*24d80*/  SHF.R.U32.HI R27, RZ, 0x5, R27 ;  /* 0x00000005ff1b7819 */ /* 0x000fe2000001161b */
[----:B------:R-:W-:Y:S01]  /*24d90*/  STL [R1+0x3970], R12 ;  /* 0x0039700c01007387 */ /* 0x000fe20000100800 */
[----:B------:R-:W-:Y:S02]  /*24da0*/  SGXT.U32 R5, R5, 0x1 ;  /* 0x000000010505781a */ /* 0x000fe40000000000 */
[----:B------:R-:W-:Y:S01]  /*24db0*/  SGXT.U32 R27, R27, 0x1 ;  /* 0x000000011b1b781a */ /* 0x000fe20000000000 */
[----:B------:R-:W-:Y:S01]  /*24dc0*/  STL [R1+0x3994], R12 ;  /* 0x0039940c01007387 */ /* 0x000fe20000100800 */
[----:B------:R-:W-:Y:S02]  /*24dd0*/  LOP3.LUT R5, R5, 0x4, RZ, 0xfc, !PT ;  /* 0x0000000405057812 */ /* 0x000fe400078efcff */
[----:B------:R-:W-:Y:S01]  /*24de0*/  LOP3.LUT R27, R27, 0x2, RZ, 0xfc, !PT ;  /* 0x000000021b1b7812 */ /* 0x000fe200078efcff */
[----:B------:R0:W-:Y:S01]  /*24df0*/  STL [R1+0x39b8], R12 ;  /* 0x0039b80c01007387 */ /* 0x0001e20000100800 */
[----:B------:R-:W-:-:S02]  /*24e00*/  ISETP.GE.AND P1, PT, R5, UR11, PT ;  /* 0x0000000b05007c0c */ /* 0x000fc4000bf26270 */
[----:B------:R-:W-:Y:S01]  /*24e10*/  ISETP.GE.AND P0, PT, R27, UR11, PT ;  /* 0x0000000b1b007c0c */ /* 0x000fe2000bf06270 */
[----:B------:R-:W-:Y:S04]  /*24e20*/  STL [R1+0x37e0], R11 ;  /* 0x0037e00b01007387 */ /* 0x000fe80000100800 */
[----:B------:R-:W-:Y:S01]  /*24e30*/  STL [R1+0x37dc], R10 ;  /* 0x0037dc0a01007387 */ /* 0x000fe20000100800 */
[----:B-1----:R-:W1:Y:S03]  /*24e40*/  S2R R23, SR_TID.X ;  /* 0x0000000000177919 */ /* 0x002e660000002100 */
        /* <DEDUP_REMOVED lines=28> */
[----:B-1----:R-:W-:-:S03]  /*25010*/  SHF.R.U32.HI R5, RZ, 0x5, R23 ;  /* 0x00000005ff057819 */ /* 0x002fc60000011617 */
[----:B------:R-:W-:Y:S04]  /*25020*/  STL [R1+0x3768], R15 ;  /* 0x0037680f01007387 */ /* 0x000fe80000100800 */
[----:B------:R-:W-:Y:S04]  /*25030*/  STL [R1+0x3764], R29 ;  /* 0x0037641d01007387 */ /* 0x000fe80000100800 */
[----:B------:R-:W-:Y:S04]  /*25040*/  STL [R1+0x3760], R28 ;  /* 0x0037601c01007387 */ /* 0x000fe80000100800 */
[----:B------:R-:W-:Y:S01]  /*25050*/  STL [R1+0x375c], R25 ;  /* 0x00375c1901007387 */ /* 0x000fe20000100800 */
[----:B------:R-:W-:-:S03]  /*25060*/  SGXT.U32 R5, R5, 0x1 ;  /* 0x000000010505781a */ /* 0x000fc60000000000 */
[----:B------:R-:W-:Y:S04]  /*25070*/  STL [R1+0x3758], R24 ;  /* 0x0037581801007387 */ /* 0x000fe80000100800 */
[----:B------:R-:W-:Y:S04]  /*25080*/  STL [R1+0x3754], R8 ;  /* 0x0037540801007387 */ /* 0x000fe80000100800 */
[----:B------:R-:W-:Y:S04]  /*25090*/  STL [R1+0x3750], R7 ;  /* 0x0037500701007387 */ /* 0x000fe80000100800 */
[----:B------:R-:W-:Y:S01]  /*250a0*/  STL [R1+0x374c], R6 ;  /* 0x00374c0601007387 */ /* 0x000fe20000100800 */
[----:B------:R-:W-:-:S03]  /*250b0*/  LOP3.LUT R5, R5, 0x6, RZ, 0xfc, !PT ;  /* 0x0000000605057812 */ /* 0x000fc600078efcff */
[----:B------:R-:W-:Y:S04]  /*250c0*/  STL [R1+0x3748], R22 ;  /* 0x0037481601007387 */ /* 0x000fe80000100800 */
[----:B------:R-:W-:Y:S04]  /*250d0*/  STL [R1+0x3744], R18 ;  /* 0x0037441201007387 */ /* 0x000fe80000100800 */
[----:B------:R-:W-:Y:S04]  /*250e0*/  STL [R1+0x3740], R16 ;  /* 0x0037401001007387 */ /* 0x000fe80000100800 */
[----:B------:R-:W-:Y:S04]  /*250f0*/  STL [R1+0x373c], R17 ;  /* 0x00373c1101007387 */ /* 0x000fe80000100800 */
[----:B------:R-:W-:Y:S01]  /*25100*/  STL [R1+0x3738], R19 ;  /* 0x0037381301007387 */ /* 0x000fe20000100800 */
[----:B------:R-:W-:-:S03]  /*25110*/  ISETP.GE.AND P2, PT, R5, UR11, PT ;  /* 0x0000000b05007c0c */ /* 0x000fc6000bf46270 */
[----:B------:R-:W-:Y:S04]  /*25120*/  STL [R1+0x3734], R20 ;  /* 0x0037341401007387 */ /* 0x000fe80000100800 */
[----:B------:R-:W-:Y:S04]  /*25130*/  STL [R1+0x3730], R21 ;  /* 0x0037301501007387 */ /* 0x000fe80000100800 */
[----:B------:R-:W-:Y:S04]  /*25140*/  STL [R1+0x1cf4], R0 ;  /* 0x001cf40001007387 */ /* 0x000fe80000100800 */
[----:B------:R-:W3:Y:S04]  /*25150*/  LDL R27, [R1+0x1798] ;  /* 0x00179800011b7983 */ /* 0x000ee80000100800 */
[----:B------:R-:W4:Y:S01]  /*25160*/  LDL R26, [R1+0x17a8] ;  /* 0x0017a800011a7983 */ /* 0x000f220000100800 */
[----:B0-----:R-:W-:-:S02]  /*25170*/  PRMT R12, RZ, 0x7610, R12 ;  /* 0x00007610ff0c7816 */ /* 0x001fc4000000000c */
[----:B------:R-:W-:Y:S01]  /*25180*/  PRMT R13, RZ, 0x7610, R13 ;  /* 0x00007610ff0d7816 */ /* 0x000fe2000000000d */
[----:B------:R-:W2:Y:S01]  /*25190*/  LDL.LU R5, [R1+0x39bc] ;  /* 0x0039bc0001057983 */ /* 0x000ea20000300800 */
[----:B------:R-:W-:-:S04]  /*251a0*/  SHF.R.U32.HI R23, RZ, 0x5, R23 ;  /* 0x00000005ff177819 */ /* 0x000fc80000011617 */
[----:B------:R-:W-:-:S04]  /*251b0*/  SGXT.U32 R23, R23, 0x1 ;  /* 0x000000011717781a */ /* 0x000fc80000000000 */
[----:B------:R-:W-:Y:S01]  /*251c0*/  LOP3.LUT R23, R23, 0x8, RZ, 0xfc, !PT ;  /* 0x0000000817177812 */ /* 0x000fe200078efcff */
[----:B--2---:R-:W2:Y:S04]  /*251d0*/  @!P0 LDG.E.U16 R12, desc[UR8][R4.64] ;  /* 0x00000008040c8981 */ /* 0x004ea8000c1e1500 */
[----:B------:R-:W3:Y:S04]  /*251e0*/  LDL R4, [R1+0x17a0] ;  /* 0x0017a00001047983 */ /* 0x000ee80000100800 */
[----:B--2---:R0:W-:Y:S04]  /*251f0*/  STL [R1+0x2f4], R12 ;  /* 0x0002f40c01007387 */ /* 0x0041e80000100800 */
[----:B------:R-:W3:Y:S01]  /*25200*/  LDL R5, [R1+0x17b0] ;  /* 0x0017b00001057983 */ /* 0x000ee20000100800 */
[----:B------:R-:W-:-:S02]  /*25210*/  ISETP.GE.AND P3, PT, R23, UR11, PT ;  /* 0x0000000b17007c0c */ /* 0x000fc4000bf66270 */
[----:B------:R-:W0:Y:S01]  /*25220*/  S2R R23, SR_TID.X ;  /* 0x0000000000177919 */ /* 0x000e220000002100 */
[----:B---3--:R-:W-:-:S04]  /*25230*/  @!P1 LOP3.LUT R5, R5, R4, RZ, 0x3c, !PT ;  /* 0x0000000405059212 */ /* 0x008fc800078e3cff */
[----:B------:R-:W-:-:S04]  /*25240*/  @!P1 LOP3.LUT R4, R5, R4, RZ, 0x3c, !PT ;  /* 0x0000000405049212 */ /* 0x000fc800078e3cff */
[----:B------:R-:W-:-:S05]  /*25250*/  @!P1 LOP3.LUT R5, R5, R4, RZ, 0x3c, !PT ;  /* 0x0000000405059212 */ /* 0x000fca00078e3cff */
[----:B------:R-:W2:Y:S01]  /*25260*/  @!P1 LDG.E.U16 R13, desc[UR8][R4.64] ;  /* 0x00000008040d9981 */ /* 0x000ea2000c1e1500 */
[----:B0-----:R-:W-:-:S04]  /*25270*/  SHF.R.U32.HI R12, RZ, 0x5, R23 ;  /* 0x00000005ff0c7819 */ /* 0x001fc80000011617 */
[----:B------:R-:W-:-:S04]  /*25280*/  SGXT.U32 R12, R12, 0x1 ;  /* 0x000000010c0c781a */ /* 0x000fc80000000000 */
[----:B------:R-:W-:-:S04]  /*25290*/  LOP3.LUT R12, R12, 0xa, RZ, 0xfc, !PT ;  /* 0x0000000a0c0c7812 */ /* 0x000fc800078efcff */
[----:B------:R-:W-:Y:S02]  /*252a0*/  ISETP.GE.AND P0, PT, R12, UR11, PT ;  /* 0x0000000b0c007c0c */ /* 0x000fe4000bf06270 */
[----:B------:R-:W3:Y:S04]  /*252b0*/  LDL.LU R12, [R1+0x39b8] ;  /* 0x0039b800010c7983 */ /* 0x000ee80000300800 */
[----:B--2---:R0:W-:Y:S04]  /*252c0*/  STL [R1+0x2f0], R13 ;  /* 0x0002f00d01007387 */ /* 0x0041e80000100800 */
[----:B0-----:R-:W2:Y:S04]  /*252d0*/  LDL.LU R13, [R1+0x39b4] ;  /* 0x0039b400010d7983 */ /* 0x001ea80000300800 */
[----:B------:R-:W2:Y:S04]  /*252e0*/  LDL R4, [R1+0x179c] ;  /* 0x00179c0001047983 */ /* 0x000ea80000100800 */
[----:B------:R-:W2:Y:S01]  /*252f0*/  LDL R5, [R1+0x17ac] ;  /* 0x0017ac0001057983 */ /* 0x000ea20000100800 */
[----:B------:R-:W-:-:S02]  /*25300*/  PRMT R3, RZ, 0x7610, R3 ;  /* 0x00007610ff037816 */ /* 0x000fc40000000003 */
[----:B--2---:R-:W-:-:S04]  /*25310*/  @!P2 LOP3.LUT R5, R5, R4, RZ, 0x3c, !PT ;  /* 0x000000040505a212 */ /* 0x004fc800078e3cff */
[----:B------:R-:W-:-:S04]  /*25320*/  @!P2 LOP3.LUT R4, R5, R4, RZ, 0x3c, !PT ;  /* 0x000000040504a212 */ /* 0x000fc800078e3cff */
[----:B------:R-:W-:-:S05]  /*25330*/  @!P2 LOP3.LUT R5, R5, R4, RZ, 0x3c, !PT ;  /* 0x000000040505a212 */ /* 0x000fca00078e3cff */
[----:B------:R0:W2:Y:S02]  /*25340*/  @!P2 LDG.E.U16 R3, desc[UR8][R4.64] ;  /* 0x000000080403a981 */ /* 0x0000a4000c1e1500 */
[----:B0-----:R-:W0:Y:S01]  /*25350*/  S2R R5, SR_TID.X ;  /* 0x0000000000057919 */ /* 0x001e220000002100 */
[----:B------:R-:W-:Y:S01]  /*25360*/  PRMT R13, RZ, 0x7610, R13 ;  /* 0x00007610ff0d7816 */ /* 0x000fe2000000000d */
[----:B----4-:R-:W-:Y:S01]  /*25370*/  @!P3 IMAD.MOV.U32 R4, RZ, RZ, R26 ;  /* 0x000000ffff04b224 */ /* 0x010fe200078e001a */
[----:B0-----:R-:W-:-:S04]  /*25380*/  SHF.R.U32.HI R5, RZ, 0x5, R5 ;  /* 0x00000005ff057819 */ /* 0x001fc80000011605 */
[----:B------:R-:W-:-:S04]  /*25390*/  SGXT.U32 R5, R5, 0x1 ;  /* 0x000000010505781a */ /* 0x000fc80000000000 */
[----:B------:R-:W-:-:S04]  /*253a0*/  LOP3.LUT R5, R5, 0xe, RZ, 0xfc, !PT ;  /* 0x0000000e05057812 */ /* 0x000fc800078efcff */
[----:B------:R-:W-:Y:S01]  /*253b0*/  ISETP.GE.AND P2, PT, R5, UR11, PT ;  /* 0x0000000b05007c0c */ /* 0x000fe2000bf46270 */
[----:B------:R-:W-:-:S05]  /*253c0*/  @!P3 IMAD.MOV.U32 R5, RZ, RZ, R27 ;  /* 0x000000ffff05b224 */ /* 0x000fca00078e001b */
[----:B------:R-:W4:Y:S01]  /*253d0*/  @!P3 LDG.E.U16 R13, desc[UR8][R4.64] ;  /* 0x00000008040db981 */ /* 0x000f22000c1e1500 */
[----:B------:R-:W-:-:S04]  /*253e0*/  SHF.R.U32.HI R23, RZ, 0x5, R23 ;  /* 0x00000005ff177819 */ /* 0x000fc80000011617 */
[----:B------:R-:W-:-:S04]  /*253f0*/  SGXT.U32 R23, R23, 0x1 ;  /* 0x000000011717781a */ /* 0x000fc80000000000 */
[----:B------:R-:W-:-:S04]  /*25400*/  LOP3.LUT R23, R23, 0xc, RZ, 0xfc, !PT ;  /* 0x0000000c17177812 */ /* 0x000fc800078efcff */
[----:B------:R-:W-:Y:S02]  /*25410*/  ISETP.GE.AND P1, PT, R23, UR11, PT ;  /* 0x0000000b17007c0c */ /* 0x000fe4000bf26270 */
[----:B------:R-:W3:Y:S04]  /*25420*/  LDL.LU R23, [R1+0x39b0] ;  /* 0x0039b00001177983 */ /* 0x000ee80000300800 */
[----:B--2---:R0:W-:Y:S04]  /*25430*/  STL [R1+0x2ec], R3 ;  /* 0x0002ec0301007387 */ /* 0x0041e80000100800 */
[----:B0-----:R-:W2:Y:S04]  /*25440*/  LDL.LU R3, [R1+0x39ac] ;  /* 0x0039ac0001037983 */ /* 0x001ea80000300800 */
[----:B------:R-:W3:Y:S04]  /*25450*/  LDL R26, [R1+0x1808] ;  /* 0x00180800011a7983 */ /* 0x000ee80000100800 */
[----:B------:R-:W3:Y:S04]  /*25460*/  LDL R4, [R1+0x17f0] ;  /* 0x0017f00001047983 */ /* 0x000ee80000100800 */
[----:B----4-:R0:W-:Y:S04]  /*25470*/  STL [R1+0x2e8], R13 ;  /* 0x0002e80d01007387 */ /* 0x0101e80000100800 */
[----:B------:R-:W3:Y:S01]  /*25480*/  LDL R5, [R1+0x1804] ;  /* 0x0018040001057983 */ /* 0x000ee20000100800 */
[----:B--2---:R-:W-:-:S02]  /*25490*/  PRMT R3, RZ, 0x7610, R3 ;  /* 0x00007610ff037816 */ /* 0x004fc40000000003 */
[----:B---3--:R-:W-:-:S04]  /*254a0*/  @!P0 LOP3.LUT R5, R5, R4, RZ, 0x3c, !PT ;  /* 0x0000000405058212 */ /* 0x008fc800078e3cff */
[----:B------:R-:W-:-:S04]  /*254b0*/  @!P0 LOP3.LUT R4, R5, R4, RZ, 0x3c, !PT ;  /* 0x0000000405048212 */ /* 0x000fc800078e3cff */
[----:B------:R-:W-:-:S05]  /*254c0*/  @!P0 LOP3.LUT R5, R5, R4, RZ, 0x3c, !PT ;  /* 0x0000000405058212 */ /* 0x000fca00078e3cff */
[----:B------:R-:W2:Y:S01]  /*254d0*/  @!P0 LDG.E.U16 R3, desc[UR8][R4.64] ;  /* 0x0000000804038981 */ /* 0x000ea2000c1e1500 */
[----:B------:R-:W0:Y:S02]  /*254e0*/  S2R R27, SR_TID.X ;  /* 0x00000000001b7919 */ /* 0x000e240000002100 */
[----:B0-----:R-:W-:-:S04]  /*254f0*/  SHF.R.U32.HI R13, RZ, 0x5, R27 ;  /* 0x00000005ff0d7819 */ /* 0x001fc8000001161b */
[----:B------:R-:W-:-:S04]  /*25500*/  SGXT.U32 R13, R13, 0x1 ;  /* 0x000000010d0d781a */ /* 0x000fc80000000000 */
[----:B------:R-:W-:-:S04]  /*25510*/  LOP3.LUT R13, R13, 0x10, RZ, 0xfc, !PT ;  /* 0x000000100d0d7812 */ /* 0x000fc800078efcff */
[----:B------:R-:W-:Y:S02]  /*25520*/  ISETP.GE.AND P3, PT, R13, UR11, PT ;  /* 0x0000000b0d007c0c */ /* 0x000fe4000bf66270 */
[----:B------:R-:W3:Y:S04]  /*25530*/  LDL.LU R13, [R1+0x39a8] ;  /* 0x0039a800010d7983 */ /* 0x000ee80000300800 */
[----:B--2---:R0:W-:Y:S04]  /*25540*/  STL [R1+0x2e4], R3 ;  /* 0x0002e40301007387 */ /* 0x0041e80000100800 */
[----:B0-----:R-:W2:Y:S04]  /*25550*/  LDL.LU R3, [R1+0x39a4] ;  /* 0x0039a40001037983 */ /* 0x001ea80000300800 */
[----:B------:R-:W4:Y:S04]  /*25560*/  LDL R4, [R1+0x17ec] ;  /* 0x0017ec0001047983 */ /* 0x000f280000100800 */
[----:B------:R-:W4:Y:S01]  /*25570*/  LDL R5, [R1+0x1800] ;  /* 0x0018000001057983 */ /* 0x000f220000100800 */
[----:B------:R-:W-:-:S02]  /*25580*/  PRMT R23, RZ, 0x7610, R23 ;  /* 0x00007610ff177816 */ /* 0x000fc40000000017 */
[----:B----4-:R-:W-:-:S04]  /*25590*/  @!P1 LOP3.LUT R5, R5, R4, RZ, 0x3c, !PT ;  /* 0x0000000405059212 */ /* 0x010fc800078e3cff */
[----:B------:R-:W-:-:S04]  /*255a0*/  @!P1 LOP3.LUT R4, R5, R4, RZ, 0x3c, !PT ;  /* 0x0000000405049212 */ /* 0x000fc800078e3cff */
[----:B------:R-:W-:-:S05]  /*255b0*/  @!P1 LOP3.LUT R5, R5, R4, RZ, 0x3c, !PT ;  /* 0x0000000405059212 */ /* 0x000fca00078e3cff */
[----:B------:R-:W4:Y:S04]  /*255c0*/  @!P1 LDG.E.U16 R23, desc[UR8][R4.64] ;  /* 0x0000000804179981 */ /* 0x000f28000c1e1500 */
[----:B------:R-:W3:Y:S04]  /*255d0*/  LDL R4, [R1+0x17e8] ;  /* 0x0017e80001047983 */ /* 0x000ee80000100800 */
[----:B----4-:R0:W-:Y:S04]  /*255e0*/  STL [R1+0x2e0], R23 ;  /* 0x0002e01701007387 */ /* 0x0101e80000100800 */
[----:B------:R-:W3:Y:S01]  /*255f0*/  LDL R5, [R1+0x17fc] ;  /* 0x0017fc0001057983 */ /* 0x000ee20000100800 */
[----:B--2---:R-:W-:-:S02]  /*25600*/  PRMT R3, RZ, 0x7610, R3 ;  /* 0x00007610ff037816 */ /* 0x004fc40000000003 */
[----:B------:R-:W-:-:S04]  /*25610*/  SHF.R.U32.HI R27, RZ, 0x5, R27 ;  /* 0x00000005ff1b7819 */ /* 0x000fc8000001161b */
[----:B------:R-:W-:-:S04]  /*25620*/  SGXT.U32 R27, R27, 0x1 ;  /* 0x000000011b1b781a */ /* 0x000fc80000000000 */
[----:B------:R-:W-:-:S04]  /*25630*/  LOP3.LUT R27, R27, 0x12, RZ, 0xfc, !PT ;  /* 0x000000121b1b7812 */ /* 0x000fc800078efcff */
[----:B------:R-:W-:Y:S02]  /*25640*/  ISETP.GE.AND P0, PT, R27, UR11, PT ;  /* 0x0000000b1b007c0c */ /* 0x000fe4000bf06270 */
[----:B------:R-:W0:Y:S01]  /*25650*/  S2R R27, SR_TID.X ;  /* 0x00000000001b7919 */ /* 0x000e220000002100 */
[----:B---3--:R-:W-:-:S04]  /*25660*/  @!P2 LOP3.LUT R5, R5, R4, RZ, 0x3c, !PT ;  /* 0x000000040505a212 */ /* 0x008fc800078e3cff */
[----:B------:R-:W-:-:S04]  /*25670*/  @!P2 LOP3.LUT R4, R5, R4, RZ, 0x3c, !PT ;  /* 0x000000040504a212 */ /* 0x000fc800078e3cff */
[----:B------:R-:W-:-:S05]  /*25680*/  @!P2 LOP3.LUT R5, R5, R4, RZ, 0x3c, !PT ;  /* 0x000000040505a212 */ /* 0x000fca00078e3cff */
[----:B------:R1:W2:Y:S01]  /*25690*/  @!P2 LDG.E.U16 R3, desc[UR8][R4.64] ;  /* 0x000000080403a981 */ /* 0x0002a2000c1e1500 */
[----:B0-----:R-:W-:-:S04]  /*256a0*/  SHF.R.U32.HI R23, RZ, 0x5, R27 ;  /* 0x00000005ff177819 */ /* 0x001fc8000001161b */
[----:B------:R-:W-:-:S04]  /*256b0*/  SGXT.U32 R23, R23, 0x1 ;  /* 0x000000011717781a */ /* 0x000fc80000000000 */
[----:B------:R-:W-:-:S04]  /*256c0*/  LOP3.LUT R23, R23, 0x14, RZ, 0xfc, !PT ;  /* 0x0000001417177812 */ /* 0x000fc800078efcff */
[----:B------:R-:W-:Y:S02]  /*256d0*/  ISETP.GE.AND P1, PT, R23, UR11, PT ;  /* 0x0000000b17007c0c */ /* 0x000fe4000bf26270 */
[----:B------:R-:W3:Y:S01]  /*256e0*/  LDL.LU R23, [R1+0x39a0] ;  /* 0x0039a00001177983 */ /* 0x000ee20000300800 */
[----:B-1----:R-:W-:-:S03]  /*256f0*/  SHF.R.U32.HI R4, RZ, 0x5, R27 ;  /* 0x00000005ff047819 */ /* 0x002fc6000001161b */
[----:B--2---:R0:W-:Y:S04]  /*25700*/  STL [R1+0x29c], R3 ;  /* 0x00029c0301007387 */ /* 0x0041e80000100800 */
[----:B0-----:R-:W2:Y:S04]  /*25710*/  LDL.LU R3, [R1+0x399c] ;  /* 0x00399c0001037983 */ /* 0x001ea80000300800 */
[----:B------:R-:W4:Y:S01]  /*25720*/  LDL R5, [R1+0x17f8] ;  /* 0x0017f80001057983 */ /* 0x000f220000100800 */
[----:B------:R-:W-:-:S04]  /*25730*/  SGXT.U32 R4, R4, 0x1 ;  /* 0x000000010404781a */ /* 0x000fc80000000000 */
[----:B------:R-:W-:Y:S02]  /*25740*/  LOP3.LUT R4, R4, 0x16, RZ, 0xfc, !PT ;  /* 0x0000001604047812 */ /* 0x000fe400078efcff */
[----:B------:R-:W-:Y:S02]  /*25750*/  PRMT R13, RZ, 0x7610, R13 ;  /* 0x00007610ff0d7816 */ /* 0x000fe4000000000d */
[----:B------:R-:W-:Y:S01]  /*25760*/  ISETP.GE.AND P2, PT, R4, UR11, PT ;  /* 0x0000000b04007c0c */ /* 0x000fe2000bf46270 */
[----:B------:R-:W-:-:S05]  /*25770*/  @!P3 IMAD.MOV.U32 R4, RZ, RZ, R26 ;  /* 0x000000ffff04b224 */ /* 0x000fca00078e001a */
[----:B----4-:R-:W4:Y:S04]  /*25780*/  @!P3 LDG.E.U16 R13, desc[UR8][R4.64] ;  /* 0x00000008040db981 */ /* 0x010f28000c1e1500 */
[----:B----4-:R0:W-:Y:S04]  /*25790*/  STL [R1+0x298], R13 ;  /* 0x0002980d01007387 */ /* 0x0101e80000100800 */
[----:B------:R-:W4:Y:S04]  /*257a0*/  LDL R4, [R1+0x17e4] ;  /* 0x0017e40001047983 */ /* 0x000f280000100800 */
[----:B------:R-:W4:Y:S01]  /*257b0*/  LDL R5, [R1+0x17f4] ;  /* 0x0017f40001057983 */ /* 0x000f220000100800 */
[----:B--2---:R-:W-:-:S02]  /*257c0*/  PRMT R3, RZ, 0x7610, R3 ;  /* 0x00007610ff037816 */ /* 0x004fc40000000003 */
[----:B0-----:R-:W-:Y:S01]  /*257d0*/  SHF.R.U32.HI R13, RZ, 0x5, R27 ;  /* 0x00000005ff0d7819 */ /* 0x001fe2000001161b */
[----:B------:R-:W2:Y:S04]  /*257e0*/  LDL R26, [R1+0x17c8] ;  /* 0x0017c800011a7983 */ /* 0x000ea80000100800 */
[----:B------:R-:W2:Y:S01]  /*257f0*/  LDL R27, [R1+0x17c4] ;  /* 0x0017c400011b7983 */ /* 0x000ea20000100800 */
[----:B----4-:R-:W-:-:S04]  /*25800*/  @!P0 LOP3.LUT R5, R5, R4, RZ, 0x3c, !PT ;  /* 0x0000000405058212 */ /* 0x010fc800078e3cff */
[----:B------:R-:W-:-:S04]  /*25810*/  @!P0 LOP3.LUT R4, R5, R4, RZ, 0x3c, !PT ;  /* 0x0000000405048212 */ /* 0x000fc800078e3cff */
[----:B------:R-:W-:-:S05]  /*25820*/  @!P0 LOP3.LUT R5, R5, R4, RZ, 0x3c, !PT ;  /* 0x0000000405058212 */ /* 0x000fca00078e3cff */
[----:B------:R-:W4:Y:S04]  /*25830*/  @!P0 LDG.E.U16 R3, desc[UR8][R4.64] ;  /* 0x0000000804038981 */ /* 0x000f28000c1e1500 */
[----:B----4-:R0:W-:Y:S04]  /*25840*/  STL [R1+0x294], R3 ;  /* 0x0002940301007387 */ /* 0x0101e80000100800 */
[----:B0-----:R-:W4:Y:S04]  /*25850*/  LDL.LU R3, [R1+0x3998] ;  /* 0x0039980001037983 */ /* 0x001f280000300800 */
[----:B------:R-:W2:Y:S04]  /*25860*/  LDL R4, [R1+0x17dc] ;  /* 0x0017dc0001047983 */ /* 0x000ea80000100800 */
[----:B------:R-:W2:Y:S01]  /*25870*/  LDL R5, [R1+0x17e0] ;  /* 0x0017e00001057983 */ /* 0x000ea20000100800 */
[----:B------:R-:W-:-:S02]  /*25880*/  PRMT R12, RZ, 0x7610, R12 ;  /* 0x00007610ff0c7816 */ /* 0x000fc4000000000c */
[----:B--2---:R-:W-:-:S04]  /*25890*/  @!P1 LOP3.LUT R5, R5, R4, RZ, 0x3c, !PT ;  /* 0x0000000405059212 */ /* 0x004fc800078e3cff */
[----:B------:R-:W-:-:S04]  /*258a0*/  @!P1 LOP3.LUT R4, R5, R4, RZ, 0x3c, !PT ;  /* 0x0000000405049212 */ /* 0x000fc800078e3cff */
[----:B------:R-:W-:-:S05]  /*258b0*/  @!P1 LOP3.LUT R5, R5, R4, RZ, 0x3c, !PT ;  /* 0x0000000405059212 */ /* 0x000fca00078e3cff */
[----:B------:R-:W2:Y:S04]  /*258c0*/  @!P1 LDG.E.U16 R12, desc[UR8][R4.64] ;  /* 0x00000008040c9981 */ /* 0x000ea8000c1e1500 */
[----:B------:R-:W4:Y:S04]  /*258d0*/  LDL R4, [R1+0x17d4] ;  /* 0x0017d40001047983 */ /* 0x000f280000100800 */
[----:B--2---:R0:W-:Y:S04]  /*258e0*/  STL [R1+0x290], R12 ;  /* 0x0002900c01007387 */ /* 0x0041e80000100800 */
[----:B------:R-:W4:Y:S01]  /*258f0*/  LDL R5, [R1+0x17d8] ;  /* 0x0017d80001057983 */ /* 0x000f220000100800 */
[----:B---3--:R-:W-:-:S02]  /*25900*/  PRMT R23, RZ, 0x7610, R23 ;  /* 0x00007610ff177816 */ /* 0x008fc40000000017 */
[----:B------:R-:W-:-:S04]  /*25910*/  SGXT.U32 R13, R13, 0x1 ;  /* 0x000000010d0d781a */ /* 0x000fc80000000000 */
[----:B------:R-:W-:-:S04]  /*25920*/  LOP3.LUT R13, R13, 0x18, RZ, 0xfc, !PT ;  /* 0x000000180d0d7812 */ /* 0x000fc800078efcff */
[----:B------:R-:W-:Y:S02]  /*25930*/  ISETP.GE.AND P3, PT, R13, UR11, PT ;  /* 0x0000000b0d007c0c */ /* 0x000fe4000bf66270 */
[----:B------:R-:W1:Y:S02]  /*25940*/  S2R R13, SR_TID.X ;  /* 0x00000000000d7919 */ /* 0x000e640000002100 */
[----:B-1----:R-:W-:Y:S02]  /*25950*/  SHF.R.U32.HI R13, RZ, 0x5, R13 ;  /* 0x00000005ff0d7819 */ /* 0x002fe4000001160d */
[----:B----4-:R-:W-:-:S04]  /*25960*/  @!P2 LOP3.LUT R5, R5, R4, RZ, 0x3c, !PT ;  /* 0x000000040505a212 */ /* 0x010fc800078e3cff */
[----:B------:R-:W-:-:S04]  /*25970*/  @!P2 LOP3.LUT R4, R5, R4, RZ, 0x3c, !PT ;  /* 0x000000040504a212 */ /* 0x000fc800078e3cff */
[----:B------:R-:W-:-:S05]  /*25980*/  @!P2 LOP3.LUT R5, R5, R4, RZ, 0x3c, !PT ;  /* 0x000000040505a212 */ /* 0x000fca00078e3cff */
[----:B------:R-:W2:Y:S01]  /*25990*/  @!P2 LDG.E.U16 R23, desc[UR8][R4.64] ;  /* 0x000000080417a981 */ /* 0x000ea2000c1e1500 */
[----:B------:R-:W-:-:S04]  /*259a0*/  SGXT.U32 R13, R13, 0x1 ;  /* 0x000000010d0d781a */ /* 0x000fc80000000000 */
[----:B------:R-:W-:-:S04]  /*259b0*/  LOP3.LUT R13, R13, 0x1a, RZ, 0xfc, !PT ;  /* 0x0000001a0d0d7812 */ /* 0x000fc800078efcff */
[----:B------:R-:W-:Y:S02]  /*259c0*/  ISETP.GE.AND P0, PT, R13, UR11, PT ;  /* 0x0000000b0d007c0c */ /* 0x000fe4000bf06270 */
        /* <DEDUP_REMOVED lines=14> */
[----:B------:R0:W4:Y:S02]  /*25ab0*/  @!P3 LDG.E.U16 R3, desc[UR8][R4.64] ;  /* 0x000000080403b981 */ /* 0x000124000c1e1500 */
[----:B0-----:R-:W0:Y:S01]  /*25ac0*/  S2R R5, SR_TID.X ;  /* 0x0000000000057919 */ /* 0x001e220000002100 */
[----:B--2---:R-:W-:Y:S01]  /*25ad0*/  PRMT R23, RZ, 0x7610, R23 ;  /* 0x00007610ff177816 */ /* 0x004fe20000000017 */
[----:B------:R-:W-:Y:S01]  /*25ae0*/  @!P0 IMAD.MOV.U32 R4, RZ, RZ, R26 ;  /* 0x000000ffff048224 */ /* 0x000fe200078e001a */
[----:B0-----:R-:W-:-:S04]  /*25af0*/  SHF.R.U32.HI R5, RZ, 0x5, R5 ;  /* 0x00000005ff057819 */ /* 0x001fc80000011605 */
[----:B------:R-:W-:-:S04]  /*25b00*/  SGXT.U32 R5, R5, 0x1 ;  /* 0x000000010505781a */ /* 0x000fc80000000000 */
[----:B------:R-:W-:-:S04]  /*25b10*/  LOP3.LUT R5, R5, 0x20, RZ, 0xfc, !PT ;  /* 0x0000002005057812 */ /* 0x000fc800078efcff */
[----:B------:R-:W-:Y:S01]  /*25b20*/  ISETP.GE.AND P3, PT, R5, UR11, PT ;  /* 0x0000000b05007c0c */ /* 0x000fe2000bf66270 */
[----:B------:R-:W-:-:S05]  /*25b30*/  @!P0 IMAD.MOV.U32 R5, RZ, RZ, R27 ;  /* 0x000000ffff058224 */ /* 0x000fca00078e001b */
[----:B------:R-:W2:Y:S01]  /*25b40*/  @!P0 LDG.E.U16 R23, desc[UR8][R4.64] ;  /* 0x0000000804178981 */ /* 0x000ea2000c1e1500 */
[----:B------:R-:W-:-:S04]  /*25b50*/  SHF.R.U32.HI R13, RZ, 0x5, R13 ;  /* 0x00000005ff0d7819 */ /* 0x000fc8000001160d */
[----:B------:R-:W-:-:S04]  /*25b60*/  SGXT.U32 R13, R13, 0x1 ;  /* 0x000000010d0d781a */ /* 0x000fc80000000000 */
[----:B------:R-:W-:-:S04]  /*25b70*/  LOP3.LUT R13, R13, 0x1e, RZ, 0xfc, !PT ;  /* 0x0000001e0d0d7812 */ /* 0x000fc800078efcff */
[----:B------:R-:W-:Y:S02]  /*25b80*/  ISETP.GE.AND P2, PT, R13, UR11, PT ;  /* 0x0000000b0d007c0c */ /* 0x000fe4000bf46270 */
[----:B------:R-:W3:Y:S04]  /*25b90*/  LDL.LU R13, [R1+0x398c] ;  /* 0x00398c00010d7983 */ /* 0x000ee80000300800 */
[----:B----4-:R0:W-:Y:S04]  /*25ba0*/  STL [R1+0x288], R3 ;  /* 0x0002880301007387 */ /* 0x0101e80000100800 */
[----:B0-----:R-:W4:Y:S04]  /*25bb0*/  LDL.LU R3, [R1+0x3988] ;  /* 0x0039880001037983 */ /* 0x001f280000300800 */
[----:B------:R-:W3:Y:S04]  /*25bc0*/  LDL R26, [R1+0x182c] ;  /* 0x00182c00011a7983 */ /* 0x000ee80000100800 */
[----:B------:R-:W3:Y:S04]  /*25bd0*/  LDL R4, [R1+0x17c0] ;  /* 0x0017c00001047983 */ /* 0x000ee80000100800 */
[----:B--2---:R0:W-:Y:S04]  /*25be0*/  STL [R1+0x284], R23 ;  /* 0x0002841701007387 */ /* 0x0041e80000100800 */
[----:B------:R-:W3:Y:S01]  /*25bf0*/  LDL R5, [R1+0x1814] ;  /* 0x0018140001057983 */ /* 0x000ee20000100800 */
[----:B----4-:R-:W-:-:S02]  /*25c00*/  PRMT R3, RZ, 0x7610, R3 ;  /* 0x00007610ff037816 */ /* 0x010fc40000000003 */
        /* <DEDUP_REMOVED lines=288> */
[----:B---3--:R-:W-:-:S02]  /*26e10*/  PRMT R13, RZ, 0x7610, R13 ;  /* 0x00007610ff0d7816 */ /* 0x008fc4000000000d */
[----:B0-----:R-:W-:Y:S01]  /*26e20*/  SHF.R.U32.HI R23, RZ, 0x5, R27 ;  /* 0x00000005ff177819 */ /* 0x001fe2000001161b */
[----:B------:R-:W3:Y:S01]  /*26e30*/  LDL R26, [R1+0x18c4] ;  /* 0x0018c400011a7983 */ /* 0x000ee20000100800 */
[----:B----4-:R-:W-:-:S04]  /*26e40*/  @!P3 LOP3.LUT R5, R5, R4, RZ, 0x3c, !PT ;  /* 0x000000040505b212 */ /* 0x010fc800078e3cff */
[----:B------:R-:W-:-:S04]  /*26e50*/  @!P3 LOP3.LUT R4, R5, R4, RZ, 0x3c, !PT ;  /* 0x000000040504b212 */ /* 0x000fc800078e3cff */
[----:B------:R-:W-:-:S05]  /*26e60*/  @!P3 LOP3.LUT R5, R5, R4, RZ, 0x3c, !PT ;  /* 0x000000040505b212 */ /* 0x000fca00078e3cff */
[----:B------:R-:W4:Y:S01]  /*26e70*/  @!P3 LDG.E.U16 R13, desc[UR8][R4.64] ;  /* 0x00000008040db981 */ /* 0x000f22000c1e1500 */
[----:B------:R-:W-:-:S04]  /*26e80*/  SGXT.U32 R23, R23, 0x1 ;  /* 0x000000011717781a */ /* 0x000fc80000000000 */
[----:B------:R-:W-:-:S04]  /*26e90*/  LOP3.LUT R23, R23, 0x4e, RZ, 0xfc, !PT ;  /* 0x0000004e17177812 */ /* 0x000fc800078efcff */
[----:B------:R-:W-:Y:S01]  /*26ea0*/  ISETP.GE.AND P2, PT, R23, UR11, PT ;  /* 0x0000000b17007c0c */ /* 0x000fe2000bf46270 */
        /* <DEDUP_REMOVED lines=37> */
[----:B------:R-:W-:Y:S02]  /*27100*/  SGXT.U32 R12, R12, 0x1 ;  /* 0x000000010c0c781a */ /* 0x000fe40000000000 */
[----:B------:R-:W-:Y:S02]  /*27110*/  PRMT R13, RZ, 0x7610, R13 ;  /* 0x00007610ff0d7816 */ /* 0x000fe4000000000d */
[----:B------:R-:W-:Y:S01]  /*27120*/  LOP3.LUT R12, R12, 0x54, RZ, 0xfc, !PT ;  /* 0x000000540c0c7812 */ /* 0x000fe200078efcff */
[----:B-1----:R-:W-:Y:S02]  /*27130*/  @!P3 IMAD.MOV.U32 R4, RZ, RZ, R23 ;  /* 0x000000ffff04b224 */ /* 0x002fe400078e0017 */
[----:B------:R-:W-:Y:S01]  /*27140*/  @!P3 IMAD.MOV.U32 R5, RZ, RZ, R26 ;  /* 0x000000ffff05b224 */ /* 0x000fe200078e001a */
[----:B------:R-:W-:Y:S02]  /*27150*/  ISETP.GE.AND P1, PT, R12, UR11, PT ;  /* 0x0000000b0c007c0c */ /* 0x000fe4000bf26270 */
[----:B------:R-:W3:Y:S04]  /*27160*/  LDL.LU R12, [R1+0x3924] ;  /* 0x00392400010c7983 */ /* 0x000ee80000300800 */
[----:B------:R0:W4:Y:S04]  /*27170*/  @!P3 LDG.E.U16 R13, desc[UR8][R4.64] ;  /* 0x00000008040db981 */ /* 0x000128000c1e1500 */
[----:B--2---:R1:W-:Y:S04]  /*27180*/  STL [R1+0x21c], R3 ;  /* 0x00021c0301007387 */ /* 0x0043e80000100800 */
[----:B-1----:R-:W2:Y:S04]  /*27190*/  LDL.LU R3, [R1+0x3920] ;  /* 0x0039200001037983 */ /* 0x002ea80000300800 */
[----:B------:R-:W0:Y:S04]  /*271a0*/  LDL R4, [R1+0x18c8] ;  /* 0x0018c80001047983 */ /* 0x000e280000100800 */
[----:B------:R-:W0:Y:S01]  /*271b0*/  LDL R5, [R1+0x18e4] ;  /* 0x0018e40001057983 */ /* 0x000e220000100800 */
[----:B------:R-:W1:Y:S01]  /*271c0*/  S2R R26, SR_TID.X ;  /* 0x00000000001a7919 */ /* 0x000e620000002100 */
[----:B--2---:R-:W-:-:S02]  /*271d0*/  PRMT R3, RZ, 0x7610, R3 ;  /* 0x00007610ff037816 */ /* 0x004fc40000000003 */
[----:B0-----:R-:W-:-:S04]  /*271e0*/  @!P0 LOP3.LUT R5, R5, R4, RZ, 0x3c, !PT ;  /* 0x0000000405058212 */ /* 0x001fc800078e3cff */
[----:B------:R-:W-:-:S04]  /*271f0*/  @!P0 LOP3.LUT R4, R5, R4, RZ, 0x3c, !PT ;  /* 0x0000000405048212 */ /* 0x000fc800078e3cff */
[----:B------:R-:W-:-:S05]  /*27200*/  @!P0 LOP3.LUT R5, R5, R4, RZ, 0x3c, !PT ;  /* 0x0000000405058212 */ /* 0x000fca00078e3cff */
[----:B------:R-:W2:Y:S01]  /*27210*/  @!P0 LDG.E.U16 R3, desc[UR8][R4.64] ;  /* 0x0000000804038981 */ /* 0x000ea2000c1e1500 */
[----:B------:R-:W-:Y:S02]  /*27220*/  SHF.R.U32.HI R27, RZ, 0x5, R27 ;  /* 0x00000005ff1b7819 */ /* 0x000fe4000001161b */
[----:B-1----:R-:W-:Y:S02]  /*27230*/  SHF.R.U32.HI R26, RZ, 0x5, R26 ;  /* 0x00000005ff1a7819 */ /* 0x002fe4000001161a */
[----:B------:R-:W-:Y:S02]  /*27240*/  SGXT.U32 R27, R27, 0x1 ;  /* 0x000000011b1b781a */ /* 0x000fe40000000000 */
[----:B------:R-:W-:Y:S02]  /*27250*/  SGXT.U32 R26, R26, 0x1 ;  /* 0x000000011a1a781a */ /* 0x000fe40000000000 */
[----:B------:R-:W-:Y:S02]  /*27260*/  LOP3.LUT R27, R27, 0x56, RZ, 0xfc, !PT ;  /* 0x000000561b1b7812 */ /* 0x000fe400078efcff */
[----:B------:R-:W-:-:S02]  /*27270*/  LOP3.LUT R26, R26, 0x58, RZ, 0xfc, !PT ;  /* 0x000000581a1a7812 */ /* 0x000fc400078efcff */
[----:B------:R-:W-:Y:S02]  /*27280*/  ISETP.GE.AND P2, PT, R27, UR11, PT ;  /* 0x0000000b1b007c0c */ /* 0x000fe4000bf46270 */
[----:B------:R-:W3:Y:S01]  /*27290*/  LDL R27, [R1+0x18f0] ;  /* 0x0018f000011b7983 */ /* 0x000ee20000100800 */
[----:B------:R-:W-:-:S03]  /*272a0*/  ISETP.GE.AND P3, PT, R26, UR11, PT ;  /* 0x0000000b1a007c0c */ /* 0x000fc6000bf66270 */
[----:B----4-:R0:W-:Y:S04]  /*272b0*/  STL [R1+0x218], R13 ;  /* 0x0002180d01007387 */ /* 0x0101e80000100800 */
[----:B0-----:R-:W4:Y:S04]  /*272c0*/  LDL R13, [R1+0x1918] ;  /* 0x00191800010d7983 */ /* 0x001f280000100800 */
[----:B------:R-:W4:Y:S04]  /*272d0*/  LDL.LU R26, [R1+0x391c] ;  /* 0x00391c00011a7983 */ /* 0x000f280000300800 */
[----:B--2---:R0:W-:Y:S04]  /*272e0*/  STL [R1+0x214], R3 ;  /* 0x0002140301007387 */ /* 0x0041e80000100800 */
[----:B0-----:R-:W2:Y:S04]  /*272f0*/  LDL.LU R3, [R1+0x3918] ;  /* 0x0039180001037983 */ /* 0x001ea80000300800 */
[----:B------:R-:W2:Y:S04]  /*27300*/  LDL R4, [R1+0x18d8] ;  /* 0x0018d80001047983 */ /* 0x000ea80000100800 */
[----:B------:R-:W2:Y:S01]  /*27310*/  LDL R5, [R1+0x18e0] ;  /* 0x0018e00001057983 */ /* 0x000ea20000100800 */
[----:B---3--:R-:W-:-:S02]  /*27320*/  PRMT R12, RZ, 0x7610, R12 ;  /* 0x00007610ff0c7816 */ /* 0x008fc4000000000c */
[----:B--2---:R-:W-:-:S04]  /*27330*/  @!P1 LOP3.LUT R5, R5, R4, RZ, 0x3c, !PT ;  /* 0x0000000405059212 */ /* 0x004fc800078e3cff */
[----:B------:R-:W-:-:S04]  /*27340*/  @!P1 LOP3.LUT R4, R5, R4, RZ, 0x3c, !PT ;  /* 0x0000000405049212 */ /* 0x000fc800078e3cff */
[----:B------:R-:W-:-:S05]  /*27350*/  @!P1 LOP3.LUT R5, R5, R4, RZ, 0x3c, !PT ;  /* 0x0000000405059212 */ /* 0x000fca00078e3cff */
[----:B------:R-:W2:Y:S04]  /*27360*/  @!P1 LDG.E.U16 R12, desc[UR8][R4.64] ;  /* 0x00000008040c9981 */ /* 0x000ea8000c1e1500 */
[----:B------:R-:W3:Y:S04]  /*27370*/  LDL R4, [R1+0x18dc] ;  /* 0x0018dc0001047983 */ /* 0x000ee80000100800 */
[----:B--2---:R0:W-:Y:S04]  /*27380*/  STL [R1+0x210], R12 ;  /* 0x0002100c01007387 */ /* 0x0041e80000100800 */
[----:B------:R-:W3:Y:S01]  /*27390*/  LDL R5, [R1+0x1908] ;  /* 0x0019080001057983 */ /* 0x000ee20000100800 */
[----:B----4-:R-:W-:Y:S01]  /*273a0*/  PRMT R26, RZ, 0x7610, R26 ;  /* 0x00007610ff1a7816 */ /* 0x010fe2000000001a */
[----:B------:R-:W1:Y:S02]  /*273b0*/  S2R R23, SR_TID.X ;  /* 0x0000000000177919 */ /* 0x000e640000002100 */
[----:B-1----:R-:W-:-:S04]  /*273c0*/  SHF.R.U32.HI R23, RZ, 0x5, R23 ;  /* 0x00000005ff177819 */ /* 0x002fc80000011617 */
[----:B------:R-:W-:Y:S02]  /*273d0*/  SGXT.U32 R23, R23, 0x1 ;  /* 0x000000011717781a */ /* 0x000fe40000000000 */
[----:B---3--:R-:W-:-:S04]  /*273e0*/  @!P2 LOP3.LUT R5, R5, R4, RZ, 0x3c, !PT ;  /* 0x000000040505a212 */ /* 0x008fc800078e3cff */
[----:B------:R-:W-:-:S04]  /*273f0*/  @!P2 LOP3.LUT R4, R5, R4, RZ, 0x3c, !PT ;  /* 0x000000040504a212 */ /* 0x000fc800078e3cff */
[----:B------:R-:W-:-:S05]  /*27400*/  @!P2 LOP3.LUT R5, R5, R4, RZ, 0x3c, !PT ;  /* 0x000000040505a212 */ /* 0x000fca00078e3cff */
[----:B------:R-:W2:Y:S01]  /*27410*/  @!P2 LDG.E.U16 R26, desc[UR8][R4.64] ;  /* 0x00000008041aa981 */ /* 0x000ea2000c1e1500 */
        /* <DEDUP_REMOVED lines=18> */
[----:B------:R-:W-:-:S04]  /*27540*/  SHF.R.U32.HI R23, RZ, 0x5, R23 ;  /* 0x00000005ff177819 */ /* 0x000fc80000011617 */
[----:B------:R-:W-:Y:S01]  /*27550*/  SGXT.U32 R23, R23, 0x1 ;  /* 0x000000011717781a */ /* 0x000fe20000000000 */
[----:B------:R-:W-:Y:S01]  /*27560*/  @!P4 IMAD.MOV.U32 R4, RZ, RZ, R13 ;  /* 0x000000ffff04c224 */ /* 0x000fe200078e000d */
[----:B--2---:R-:W-:Y:S02]  /*27570*/  PRMT R26, RZ, 0x7610, R26 ;  /* 0x00007610ff1a7816 */ /* 0x004fe4000000001a */
[----:B------:R-:W-:-:S04]  /*27580*/  LOP3.LUT R23, R23, 0x5e, RZ, 0xfc, !PT ;  /* 0x0000005e17177812 */ /* 0x000fc800078efcff */
[----:B------:R-:W-:Y:S02]  /*27590*/  ISETP.GE.AND P1, PT, R23, UR11, PT ;  /* 0x0000000b17007c0c */ /* 0x000fe4000bf26270 */
[----:B------:R-:W2:Y:S01]  /*275a0*/  LDL.LU R23, [R1+0x390c] ;  /* 0x00390c0001177983 */ /* 0x000ea20000300800 */
[----:B0-----:R-:W-:-:S04]  /*275b0*/  SHF.R.U32.HI R5, RZ, 0x5, R5 ;  /* 0x00000005ff057819 */ /* 0x001fc80000011605 */
[----:B------:R-:W-:-:S04]  /*275c0*/  SGXT.U32 R5, R5, 0x1 ;  /* 0x000000010505781a */ /* 0x000fc80000000000 */
[----:B------:R-:W-:-:S04]  /*275d0*/  LOP3.LUT R5, R5, 0x60, RZ, 0xfc, !PT ;  /* 0x0000006005057812 */ /* 0x000fc800078efcff */
[----:B------:R-:W-:Y:S01]  /*275e0*/  ISETP.GE.AND P2, PT, R5, UR11, PT ;  /* 0x0000000b05007c0c */ /* 0x000fe2000bf46270 */
[----:B------:R-:W-:-:S05]  /*275f0*/  @!P4 IMAD.MOV.U32 R5, RZ, RZ, R27 ;  /* 0x000000ffff05c224 */ /* 0x000fca00078e001b */
[----:B------:R-:W3:Y:S04]  /*27600*/  @!P4 LDG.E.U16 R26, desc[UR8][R4.64] ;  /* 0x00000008041ac981 */ /* 0x000ee8000c1e1500 */
[----:B----4-:R0:W-:Y:S04]  /*27610*/  STL [R1+0x208], R3 ;  /* 0x0002080301007387 */ /* 0x0101e80000100800 */
[----:B0-----:R-:W4:Y:S04]  /*27620*/  LDL.LU R3, [R1+0x3908] ;  /* 0x0039080001037983 */ /* 0x001f280000300800 */
[----:B------:R-:W4:Y:S04]  /*27630*/  LDL R4, [R1+0x18f4] ;  /* 0x0018f40001047983 */ /* 0x000f280000100800 */
[----:B------:R-:W4:Y:S01]  /*27640*/  LDL R5, [R1+0x1920] ;  /* 0x0019200001057983 */ /* 0x000f220000100800 */
[----:B------:R-:W0:Y:S03]  /*27650*/  S2R R13, SR_TID.X ;  /* 0x00000000000d7919 */ /* 0x000e260000002100 */
[----:B------:R-:W4:Y:S01]  /*27660*/  LDL R27, [R1+0x1938] ;  /* 0x00193800011b7983 */ /* 0x000f220000100800 */
[----:B--2---:R-:W-:-:S03]  /*27670*/  PRMT R23, RZ, 0x7610, R23 ;  /* 0x00007610ff177816 */ /* 0x004fc60000000017 */
[----:B---3--:R0:W-:Y:S02]  /*27680*/  STL [R1+0x204], R26 ;  /* 0x0002041a01007387 */ /* 0x0081e40000100800 */
[--C-:B0-----:R-:W-:Y:S02]  /*27690*/  SHF.R.U32.HI R26, RZ, 0x5, R13.reuse ;  /* 0x00000005ff1a7819 */ /* 0x101fe4000001160d */
[----:B------:R-:W-:Y:S02]  /*276a0*/  SHF.R.U32.HI R13, RZ, 0x5, R13 ;  /* 0x00000005ff0d7819 */ /* 0x000fe4000001160d */
[----:B------:R-:W-:Y:S02]  /*276b0*/  SGXT.U32 R26, R26, 0x1 ;  /* 0x000000011a1a781a */ /* 0x000fe40000000000 */
[----:B------:R-:W-:Y:S02]  /*276c0*/  SGXT.U32 R13, R13, 0x1 ;  /* 0x000000010d0d781a */ /* 0x000fe40000000000 */
[----:B------:R-:W-:-:S02]  /*276d0*/  LOP3.LUT R26, R26, 0x64, RZ, 0xfc, !PT ;  /* 0x000000641a1a7812 */ /* 0x000fc400078efcff */
[----:B------:R-:W-:Y:S02]  /*276e0*/  LOP3.LUT R13, R13, 0x62, RZ, 0xfc, !PT ;  /* 0x000000620d0d7812 */ /* 0x000fe400078efcff */
[----:B------:R-:W-:Y:S02]  /*276f0*/  ISETP.GE.AND P4, PT, R26, UR11, PT ;  /* 0x0000000b1a007c0c */ /* 0x000fe4000bf86270 */
[----:B------:R-:W-:Y:S02]  /*27700*/  ISETP.GE.AND P3, PT, R13, UR11, PT ;  /* 0x0000000b0d007c0c */ /* 0x000fe4000bf66270 */
[----:B------:R-:W2:Y:S04]  /*27710*/  LDL.LU R13, [R1+0x3904] ;  /* 0x00390400010d7983 */ /* 0x000ea80000300800 */
[----:B------:R-:W3:Y:S01]  /*27720*/  LDL.LU R26, [R1+0x3900] ;  /* 0x00390000011a7983 */ /* 0x000ee20000300800 */
[----:B----4-:R-:W-:-:S04]  /*27730*/  @!P0 LOP3.LUT R5, R5, R4, RZ, 0x3c, !PT ;  /* 0x0000000405058212 */ /* 0x010fc800078e3cff */
[----:B------:R-:W-:-:S04]  /*27740*/  @!P0 LOP3.LUT R4, R5, R4, RZ, 0x3c, !PT ;  /* 0x0000000405048212 */ /* 0x000fc800078e3cff */
[----:B------:R-:W-:-:S05]  /*27750*/  @!P0 LOP3.LUT R5, R5, R4, RZ, 0x3c, !PT ;  /* 0x0000000405058212 */ /* 0x000fca00078e3cff */
[----:B------:R0:W4:Y:S04]  /*27760*/  @!P0 LDG.E.U16 R23, desc[UR8][R4.64] ;  /* 0x0000000804178981 */ /* 0x000128000c1e1500 */
[----:B------:R-:W0:Y:S04]  /*27770*/  LDL R4, [R1+0x18f8] ;  /* 0x0018f80001047983 */ /* 0x000e280000100800 */
[----:B------:R-:W0:Y:S01]  /*27780*/  LDL R5, [R1+0x1928] ;  /* 0x0019280001057983 */ /* 0x000e220000100800 */
[----:B------:R-:W-:Y:S02]  /*27790*/  PRMT R3, RZ, 0x7610, R3 ;  /* 0x00007610ff037816 */ /* 0x000fe40000000003 */
[----:B0-----:R-:W-:-:S04]  /*277a0*/  @!P1 LOP3.LUT R5, R5, R4, RZ, 0x3c, !PT ;  /* 0x0000000405059212 */ /* 0x001fc800078e3cff */
[----:B------:R-:W-:-:S04]  /*277b0*/  @!P1 LOP3.LUT R4, R5, R4, RZ, 0x3c, !PT ;  /* 0x0000000405049212 */ /* 0x000fc800078e3cff */
[----:B------:R-:W-:-:S05]  /*277c0*/  @!P1 LOP3.LUT R5, R5, R4, RZ, 0x3c, !PT ;  /* 0x0000000405059212 */ /* 0x000fca00078e3cff */
[----:B------:R-:W2:Y:S04]  /*277d0*/  @!P1 LDG.E.U16 R3, desc[UR8][R4.64] ;  /* 0x0000000804039981 */ /* 0x000ea8000c1e1500 */
[----:B----4-:R-:W-:Y:S04]  /*277e0*/  STL [R1+0x200], R23 ;  /* 0x0002001701007387 */ /* 0x010fe80000100800 */
[----:B--2---:R0:W-:Y:S04]  /*277f0*/  STL [R1+0x1fc], R3 ;  /* 0x0001fc0301007387 */ /* 0x0041e80000100800 */
[----:B0-----:R-:W2:Y:S04]  /*27800*/  LDL.LU R3, [R1+0x38fc] ;  /* 0x0038fc0001037983 */ /* 0x001ea80000300800 */
[----:B------:R-:W4:Y:S04]  /*27810*/  LDL R4, [R1+0x18fc] ;  /* 0x0018fc0001047983 */ /* 0x000f280000100800 */
[----:B------:R-:W4:Y:S01]  /*27820*/  LDL R5, [R1+0x1930] ;  /* 0x0019300001057983 */ /* 0x000f220000100800 */
[----:B---3--:R-:W-:Y:S01]  /*27830*/  PRMT R26, RZ, 0x7610, R26 ;  /* 0x00007610ff1a7816 */ /* 0x008fe2000000001a */
[----:B------:R-:W0:Y:S01]  /*27840*/  S2R R23, SR_TID.X ;  /* 0x0000000000177919 */ /* 0x000e220000002100 */
[----:B----4-:R-:W-:-:S04]  /*27850*/  @!P2 LOP3.LUT R5, R5, R4, RZ, 0x3c, !PT ;  /* 0x000000040505a212 */ /* 0x010fc800078e3cff */
[----:B------:R-:W-:-:S04]  /*27860*/  @!P2 LOP3.LUT R4, R5, R4, RZ, 0x3c, !PT ;  /* 0x000000040504a212 */ /* 0x000fc800078e3cff */
[----:B------:R-:W-:-:S05]  /*27870*/  @!P2 LOP3.LUT R5, R5, R4, RZ, 0x3c, !PT ;  /* 0x000000040505a212 */ /* 0x000fca00078e3cff */
[----:B------:R1:W3:Y:S02]  /*27880*/  @!P2 LDG.E.U16 R26, desc[UR8][R4.64] ;  /* 0x00000008041aa981 */ /* 0x0002e4000c1e1500 */
[----:B-1----:R-:W1:Y:S01]  /*27890*/  S2R R5, SR_TID.X ;  /* 0x0000000000057919 */ /* 0x002e620000002100 */
[----:B0-----:R-:W-:-:S04]  /*278a0*/  SHF.R.U32.HI R23, RZ, 0x5, R23 ;  /* 0x00000005ff177819 */ /* 0x001fc80000011617 */
[----:B------:R-:W-:-:S04]  /*278b0*/  SGXT.U32 R23, R23, 0x1 ;  /* 0x000000011717781a */ /* 0x000fc80000000000 */
[----:B------:R-:W-:-:S04]  /*278c0*/  LOP3.LUT R23, R23, 0x66, RZ, 0xfc, !PT ;  /* 0x0000006617177812 */ /* 0x000fc800078efcff */
[----:B------:R-:W-:Y:S02]  /*278d0*/  ISETP.GE.AND P0, PT, R23, UR11, PT ;  /* 0x0000000b17007c0c */ /* 0x000fe4000bf06270 */
[----:B------:R-:W4:Y:S01]  /*278e0*/  LDL.LU R23, [R1+0x38f8] ;  /* 0x0038f80001177983 */ /* 0x000f220000300800 */
[----:B-1----:R-:W-:-:S03]  /*278f0*/  SHF.R.U32.HI R4, RZ, 0x5, R5 ;  /* 0x00000005ff047819 */ /* 0x002fc60000011605 */
[----:B---3--:R0:W-:Y:S04]  /*27900*/  STL [R1+0x1f8], R26 ;  /* 0x0001f81a01007387 */ /* 0x0081e80000100800 */
[----:B0-----:R-:W3:Y:S04]  /*27910*/  LDL.LU R26, [R1+0x38f4] ;  /* 0x0038f400011a7983 */ /* 0x001ee80000300800 */
[----:B------:R-:W3:Y:S01]  /*27920*/  LDL R5, [R1+0x1904] ;  /* 0x0019040001057983 */ /* 0x000ee20000100800 */
[----:B------:R-:W-:-:S04]  /*27930*/  SGXT.U32 R4, R4, 0x1 ;  /* 0x000000010404781a */ /* 0x000fc80000000000 */
[----:B------:R-:W-:Y:S02]  /*27940*/  LOP3.LUT R4, R4, 0x68, RZ, 0xfc, !PT ;  /* 0x0000006804047812 */ /* 0x000fe400078efcff */
[----:B--2---:R-:W-:Y:S02]  /*27950*/  PRMT R3, RZ, 0x7610, R3 ;  /* 0x00007610ff037816 */ /* 0x004fe40000000003 */
[----:B------:R-:W-:Y:S01]  /*27960*/  ISETP.GE.AND P1, PT, R4, UR11, PT ;  /* 0x0000000b04007c0c */ /* 0x000fe2000bf26270 */
[----:B------:R-:W-:-:S05]  /*27970*/  @!P3 IMAD.MOV.U32 R4, RZ, RZ, R27 ;  /* 0x000000ffff04b224 */ /* 0x000fca00078e001b */
[----:B---3--:R-:W2:Y:S04]  /*27980*/  @!P3 LDG.E.U16 R3, desc[UR8][R4.64] ;  /* 0x000000080403b981 */ /* 0x008ea8000c1e1500 */
[----:B--2---:R0:W-:Y:S04]  /*27990*/  STL [R1+0x1f4], R3 ;  /* 0x0001f40301007387 */ /* 0x0041e80000100800 */
[----:B0-----:R-:W2:Y:S04]  /*279a0*/  LDL.LU R3, [R1+0x38f0] ;  /* 0x0038f00001037983 */ /* 0x001ea80000300800 */
[----:B------:R-:W3:Y:S04]  /*279b0*/  LDL R4, [R1+0x190c] ;  /* 0x00190c0001047983 */ /* 0x000ee80000100800 */
[----:B------:R-:W3:Y:S01]  /*279c0*/  LDL R5, [R1+0x1940] ;  /* 0x0019400001057983 */ /* 0x000ee20000100800 */
[----:B----4-:R-:W-:-:S02]  /*279d0*/  PRMT R23, RZ, 0x7610, R23 ;  /* 0x00007610ff177816 */ /* 0x010fc40000000017 */
[----:B---3--:R-:W-:-:S04]  /*279e0*/  @!P4 LOP3.LUT R5, R5, R4, RZ, 0x3c, !PT ;  /* 0x000000040505c212 */ /* 0x008fc800078e3cff */
[----:B------:R-:W-:-:S04]  /*279f0*/  @!P4 LOP3.LUT R4, R5, R4, RZ, 0x3c, !PT ;  /* 0x000000040504c212 */ /* 0x000fc800078e3cff */
[----:B------:R-:W-:-:S05]  /*27a00*/  @!P4 LOP3.LUT R5, R5, R4, RZ, 0x3c, !PT ;  /* 0x000000040505c212 */ /* 0x000fca00078e3cff */
[----:B------:R-:W3:Y:S04]  /*27a10*/  @!P4 LDG.E.U16 R23, desc[UR8][R4.64] ;  /* 0x000000080417c981 */ /* 0x000ee8000c1e1500 */
[----:B---3--:R0:W-:Y:S04]  /*27a20*/  STL [R1+0x1f0], R23 ;  /* 0x0001f01701007387 */ /* 0x0081e80000100800 */
[----:B------:R-:W3:Y:S04]  /*27a30*/  LDL R4, [R1+0x1914] ;  /* 0x0019140001047983 */ /* 0x000ee80000100800 */
[----:B------:R-:W3:Y:S01]  /*27a40*/  LDL R5, [R1+0x1948] ;  /* 0x0019480001057983 */ /* 0x000ee20000100800 */
[----:B------:R-:W-:Y:S01]  /*27a50*/  PRMT R26, RZ, 0x7610, R26 ;  /* 0x00007610ff1a7816 */ /* 0x000fe2000000001a */
[----:B------:R-:W0:Y:S01]  /*27a60*/  S2R R27, SR_TID.X ;  /* 0x00000000001b7919 */ /* 0x000e220000002100 */
[----:B---3--:R-:W-:-:S04]  /*27a70*/  @!P0 LOP3.LUT R5, R5, R4, RZ, 0x3c, !PT ;  /* 0x0000000405058212 */ /* 0x008fc800078e3cff */
[----:B------:R-:W-:-:S04]  /*27a80*/  @!P0 LOP3.LUT R4, R5, R4, RZ, 0x3c, !PT ;  /* 0x0000000405048212 */ /* 0x000fc800078e3cff */
[----:B------:R-:W-:-:S05]  /*27a90*/  @!P0 LOP3.LUT R5, R5, R4, RZ, 0x3c, !PT ;  /* 0x0000000405058212 */ /* 0x000fca00078e3cff */
[----:B------:R-:W3:Y:S01]  /*27aa0*/  @!P0 LDG.E.U16 R26, desc[UR8][R4.64] ;  /* 0x00000008041a8981 */ /* 0x000ee2000c1e1500 */
[----:B0-----:R-:W-:-:S04]  /*27ab0*/  SHF.R.U32.HI R23, RZ, 0x5, R27 ;  /* 0x00000005ff177819 */ /* 0x001fc8000001161b */
[----:B------:R-:W-:-:S04]  /*27ac0*/  SGXT.U32 R23, R23, 0x1 ;  /* 0x000000011717781a */ /* 0x000fc80000000000 */
[----:B------:R-:W-:-:S04]  /*27ad0*/  LOP3.LUT R23, R23, 0x6a, RZ, 0xfc, !PT ;  /* 0x0000006a17177812 */ /* 0x000fc800078efcff */
[----:B------:R-:W-:Y:S02]  /*27ae0*/  ISETP.GE.AND P2, PT, R23, UR11, PT ;  /* 0x0000000b17007c0c */ /* 0x000fe4000bf46270 */
[----:B------:R-:W-:Y:S02]  /*27af0*/  SHF.R.U32.HI R23, RZ, 0x5, R27 ;  /* 0x00000005ff177819 */ /* 0x000fe4000001161b */
[----:B------:R-:W4:Y:S04]  /*27b00*/  LDL R27, [R1+0x1960] ;  /* 0x00196000011b7983 */ /* 0x000f280000100800 */
[----:B---3--:R0:W-:Y:S04]  /*27b10*/  STL [R1+0x1ec], R26 ;  /* 0x0001ec1a01007387 */ /* 0x0081e80000100800 */
[----:B0-----:R-:W3:Y:S04]  /*27b20*/  LDL.LU R26, [R1+0x38ec] ;  /* 0x0038ec00011a7983 */ /* 0x001ee80000300800 */
        /* <DEDUP_REMOVED lines=19> */
[----:B------:R1:W2:Y:S01]  /*27c60*/  @!P2 LDG.E.U16 R26, desc[UR8][R4.64] ;  /* 0x00000008041aa981 */ /* 0x0002a2000c1e1500 */
[----:B------:R-:W-:-:S04]  /*27c70*/  SGXT.U32 R23, R23, 0x1 ;  /* 0x000000011717781a */ /* 0x000fc80000000000 */
[----:B------:R-:W-:-:S04]  /*27c80*/  LOP3.LUT R23, R23, 0x6e, RZ, 0xfc, !PT ;  /* 0x0000006e17177812 */ /* 0x000fc800078efcff */
[----:B------:R-:W-:Y:S02]  /*27c90*/  ISETP.GE.AND P0, PT, R23, UR11, PT ;  /* 0x0000000b17007c0c */ /* 0x000fe4000bf06270 */
[----:B------:R-:W0:Y:S01]  /*27ca0*/  S2R R23, SR_TID.X ;  /* 0x0000000000177919 */ /* 0x000e220000002100 */
[----:B-1----:R-:W1:Y:S01]  /*27cb0*/  S2R R5, SR_TID.X ;  /* 0x0000000000057919 */ /* 0x002e620000002100 */
[----:B0-----:R-:W-:Y:S02]  /*27cc0*/  SHF.R.U32.HI R13, RZ, 0x5, R23 ;  /* 0x00000005ff0d7819 */ /* 0x001fe40000011617 */
[----:B------:R-:W3:Y:S02]  /*27cd0*/  LDL R23, [R1+0x1970] ;  /* 0x0019700001177983 */ /* 0x000ee40000100800 */
[----:B------:R-:W-:-:S04]  /*27ce0*/  SGXT.U32 R13, R13, 0x1 ;  /* 0x000000010d0d781a */ /* 0x000fc80000000000 */
[----:B------:R-:W-:-:S04]  /*27cf0*/  LOP3.LUT R13, R13, 0x70, RZ, 0xfc, !PT ;  /* 0x000000700d0d7812 */ /* 0x000fc800078efcff */
[----:B------:R-:W-:Y:S02]  /*27d00*/  ISETP.GE.AND P1, PT, R13, UR11, PT ;  /* 0x0000000b0d007c0c */ /* 0x000fe4000bf26270 */
[----:B------:R-:W4:Y:S01]  /*27d10*/  LDL.LU R13, [R1+0x38e8] ;  /* 0x0038e800010d7983 */ /* 0x000f220000300800 */
[----:B-1----:R-:W-:-:S03]  /*27d20*/  SHF.R.U32.HI R4, RZ, 0x5, R5 ;  /* 0x00000005ff047819 */ /* 0x002fc60000011605 */
[----:B--2---:R0:W-:Y:S04]  /*27d30*/  STL [R1+0x1e4], R26 ;  /* 0x0001e41a01007387 */ /* 0x0041e80000100800 */
[----:B0-----:R-:W2:Y:S04]  /*27d40*/  LDL.LU R26, [R1+0x38e4] ;  /* 0x0038e400011a7983 */ /* 0x001ea80000300800 */
[----:B------:R-:W2:Y:S01]  /*27d50*/  LDL R5, [R1+0x192c] ;  /* 0x00192c0001057983 */ /* 0x000ea20000100800 */
[----:B------:R-:W-:-:S04]  /*27d60*/  SGXT.U32 R4, R4, 0x1 ;  /* 0x000000010404781a */ /* 0x000fc80000000000 */
[----:B------:R-:W-:Y:S02]  /*27d70*/  LOP3.LUT R4, R4, 0x72, RZ, 0xfc, !PT ;  /* 0x0000007204047812 */ /* 0x000fe400078efcff */
[----:B------:R-:W-:Y:S02]  /*27d80*/  PRMT R0, RZ, 0x7610, R0 ;  /* 0x00007610ff007816 */ /* 0x000fe40000000000 */
[----:B------:R-:W-:Y:S01]  /*27d90*/  ISETP.GE.AND P2, PT, R4, UR11, PT ;  /* 0x0000000b04007c0c */ /* 0x000fe2000bf46270 */
[----:B------:R-:W-:Y:S02]  /*27da0*/  @!P3 IMAD.MOV.U32 R4, RZ, RZ, R27 ;  /* 0x000000ffff04b224 */ /* 0x000fe400078e001b */
[----:B------:R-:W0:Y:S03]  /*27db0*/  S2R R27, SR_TID.X ;  /* 0x00000000001b7919 */ /* 0x000e260000002100 */
[----:B--2---:R-:W2:Y:S04]  /*27dc0*/  @!P3 LDG.E.U16 R0, desc[UR8][R4.64] ;  /* 0x000000080400b981 */ /* 0x004ea8000c1e1500 */
[----:B------:R-:W3:Y:S04]  /*27dd0*/  LDL R4, [R1+0x1934] ;  /* 0x0019340001047983 */ /* 0x000ee80000100800 */
[----:B------:R-:W3:Y:S01]  /*27de0*/  LDL R5, [R1+0x1968] ;  /* 0x0019680001057983 */ /* 0x000ee20000100800 */
[----:B----4-:R-:W-:-:S03]  /*27df0*/  PRMT R13, RZ, 0x7610, R13 ;  /* 0x00007610ff0d7816 */ /* 0x010fc6000000000d */
[----:B--2---:R0:W-:Y:S02]  /*27e00*/  STL [R1+0x1e0], R0 ;  /* 0x0001e00001007387 */ /* 0x0041e40000100800 */
[--C-:B0-----:R-:W-:Y:S02]  /*27e10*/  SHF.R.U32.HI R0, RZ, 0x5, R27.reuse ;  /* 0x00000005ff007819 */ /* 0x101fe4000001161b */
[----:B------:R-:W-:Y:S02]  /*27e20*/  SHF.R.U32.HI R27, RZ, 0x5, R27 ;  /* 0x00000005ff1b7819 */ /* 0x000fe4000001161b */
[----:B---3--:R-:W-:Y:S02]  /*27e30*/  @!P0 LOP3.LUT R5, R5, R4, RZ, 0x3c, !PT ;  /* 0x0000000405058212 */ /* 0x008fe400078e3cff */
[----:B------:R-:W-:Y:S02]  /*27e40*/  SGXT.U32 R0, R0, 0x1 ;  /* 0x000000010000781a */ /* 0x000fe40000000000 */
[----:B------:R-:W-:-:S02]  /*27e50*/  SGXT.U32 R27, R27, 0x1 ;  /* 0x000000011b1b781a */ /* 0x000fc40000000000 */
[----:B------:R-:W-:Y:S02]  /*27e60*/  @!P0 LOP3.LUT R4, R5, R4, RZ, 0x3c, !PT ;  /* 0x0000000405048212 */ /* 0x000fe400078e3cff */
[----:B------:R-:W-:Y:S02]  /*27e70*/  LOP3.LUT R0, R0, 0x74, RZ, 0xfc, !PT ;  /* 0x0000007400007812 */ /* 0x000fe400078efcff */
[----:B------:R-:W-:Y:S02]  /*27e80*/  LOP3.LUT R27, R27, 0x76, RZ, 0xfc, !PT ;  /* 0x000000761b1b7812 */ /* 0x000fe400078efcff */
[----:B------:R-:W-:Y:S02]  /*27e90*/  @!P0 LOP3.LUT R5, R5, R4, RZ, 0x3c, !PT ;  /* 0x0000000405058212 */ /* 0x000fe400078e3cff */
[----:B------:R-:W-:Y:S02]  /*27ea0*/  ISETP.GE.AND P3, PT, R0, UR11, PT ;  /* 0x0000000b00007c0c */ /* 0x000fe4000bf66270 */
[----:B------:R-:W2:Y:S01]  /*27eb0*/  LDL R0, [R1+0x198c] ;  /* 0x00198c0001007983 */ /* 0x000ea20000100800 */
[----:B------:R-:W-:-:S03]  /*27ec0*/  ISETP.GE.AND P4, PT, R27, UR11, PT ;  /* 0x0000000b1b007c0c */ /* 0x000fc6000bf86270 */
[----:B------:R-:W3:Y:S04]  /*27ed0*/  LDL.LU R27, [R1+0x38e0] ;  /* 0x0038e000011b7983 */ /* 0x000ee80000300800 */
[----:B------:R0:W4:Y:S04]  /*27ee0*/  @!P0 LDG.E.U16 R13, desc[UR8][R4.64] ;  /* 0x00000008040d8981 */ /* 0x000128000c1e1500 */
[----:B------:R-:W2:Y:S01]  /*27ef0*/  LDL R5, [R1+0x193c] ;  /* 0x00193c0001057983 */ /* 0x000ea20000100800 */
[----:B------:R-:W-:Y:S01]  /*27f00*/  PRMT R26, RZ, 0x7610, R26 ;  /* 0x00007610ff1a7816 */ /* 0x000fe2000000001a */
[----:B0-----:R-:W-:-:S05]  /*27f10*/  @!P1 IMAD.MOV.U32 R4, RZ, RZ, R23 ;  /* 0x000000ffff049224 */ /* 0x001fca00078e0017 */
[----:B--2---:R-:W2:Y:S04]  /*27f20*/  @!P1 LDG.E.U16 R26, desc[UR8][R4.64] ;  /* 0x00000008041a9981 */ /* 0x004ea8000c1e1500 */
[----:B----4-:R-:W-:Y:S04]  /*27f30*/  STL [R1+0x1dc], R13 ;  /* 0x0001dc0d01007387 */ /* 0x010fe80000100800 */
[----:B------:R-:W4:Y:S04]  /*27f40*/  LDL R23, [R1+0x1988] ;  /* 0x0019880001177983 */ /* 0x000f280000100800 */
[----:B--2---:R0:W-:Y:S04]  /*27f50*/  STL [R1+0x1d8], R26 ;  /* 0x0001d81a01007387 */ /* 0x0041e80000100800 */
[----:B0-----:R-:W2:Y:S04]  /*27f60*/  LDL.LU R26, [R1+0x38dc] ;  /* 0x0038dc00011a7983 */ /* 0x001ea80000300800 */
[----:B------:R-:W2:Y:S04]  /*27f70*/  LDL R4, [R1+0x1944] ;  /* 0x0019440001047983 */ /* 0x000ea80000100800 */
[----:B------:R-:W2:Y:S01]  /*27f80*/  LDL R5, [R1+0x1978] ;  /* 0x0019780001057983 */ /* 0x000ea20000100800 */
[----:B---3--:R-:W-:Y:S01]  /*27f90*/  PRMT R27, RZ, 0x7610, R27 ;  /* 0x00007610ff1b7816 */ /* 0x008fe2000000001b */
[----:B------:R-:W0:Y:S01]  /*27fa0*/  S2R R13, SR_TID.X ;  /* 0x00000000000d7919 */ /* 0x000e220000002100 */
[----:B--2---:R-:W-:-:S04]  /*27fb0*/  @!P2 LOP3.LUT R5, R5, R4, RZ, 0x3c, !PT ;  /* 0x000000040505a212 */ /* 0x004fc800078e3cff */
        /* <DEDUP_REMOVED lines=17> */
[----:B0-----:R-:W0:Y:S02]  /*280d0*/  S2R R5, SR_TID.X ;  /* 0x0000000000057919 */ /* 0x001e240000002100 */
[----:B0-----:R-:W-:Y:S01]  /*280e0*/  SHF.R.U32.HI R4, RZ, 0x5, R5 ;  /* 0x00000005ff047819 */ /* 0x001fe20000011605 */
[----:B--2---:R0:W-:Y:S04]  /*280f0*/  STL [R1+0x1d0], R26 ;  /* 0x0001d01a01007387 */ /* 0x0041e80000100800 */
[----:B0-----:R-:W2:Y:S04]  /*28100*/  LDL.LU R26, [R1+0x38d0] ;  /* 0x0038d000011a7983 */ /* 0x001ea80000300800 */
[----:B------:R-:W2:Y:S01]  /*28110*/  LDL R5, [R1+0x1954] ;  /* 0x0019540001057983 */ /* 0x000ea20000100800 */
[----:B------:R-:W-:-:S04]  /*28120*/  SGXT.U32 R4, R4, 0x1 ;  /* 0x000000010404781a */ /* 0x000fc80000000000 */
[----:B------:R-:W-:Y:S02]  /*28130*/  LOP3.LUT R4, R4, 0x7a, RZ, 0xfc, !PT ;  /* 0x0000007a04047812 */ /* 0x000fe400078efcff */
[----:B------:R-:W-:Y:S02]  /*28140*/  PRMT R27, RZ, 0x7610, R27 ;  /* 0x00007610ff1b7816 */ /* 0x000fe4000000001b */
[----:B------:R-:W-:Y:S01]  /*28150*/  ISETP.GE.AND P1, PT, R4, UR11, PT ;  /* 0x0000000b04007c0c */ /* 0x000fe2000bf26270 */
[----:B------:R-:W-:-:S05]  /*28160*/  @!P4 IMAD.MOV.U32 R4, RZ, RZ, R0 ;  /* 0x000000ffff04c224 */ /* 0x000fca00078e0000 */
[----:B--2---:R-:W2:Y:S01]  /*28170*/  @!P4 LDG.E.U16 R27, desc[UR8][R4.64] ;  /* 0x00000008041bc981 */ /* 0x004ea2000c1e1500 */
[----:B------:R-:W0:Y:S03]  /*28180*/  S2R R0, SR_TID.X ;  /* 0x0000000000007919 */ /* 0x000e260000002100 */
[----:B--2---:R1:W-:Y:S04]  /*28190*/  STL [R1+0x1cc], R27 ;  /* 0x0001cc1b01007387 */ /* 0x0043e80000100800 */
[----:B-1----:R-:W2:Y:S04]  /*281a0*/  LDL.LU R27, [R1+0x38cc] ;  /* 0x0038cc00011b7983 */ /* 0x002ea80000300800 */
[----:B------:R-:W2:Y:S01]  /*281b0*/  LDL R5, [R1+0x195c] ;  /* 0x00195c0001057983 */ /* 0x000ea20000100800 */
[----:B0-----:R-:W-:-:S04]  /*281c0*/  SHF.R.U32.HI R4, RZ, 0x5, R0 ;  /* 0x00000005ff047819 */ /* 0x001fc80000011600 */
[----:B------:R-:W-:-:S04]  /*281d0*/  SGXT.U32 R4, R4, 0x1 ;  /* 0x000000010404781a */ /* 0x000fc80000000000 */
[----:B------:R-:W-:Y:S02]  /*281e0*/  LOP3.LUT R4, R4, 0x7e, RZ, 0xfc, !PT ;  /* 0x0000007e04047812 */ /* 0x000fe400078efcff */
[----:B------:R-:W-:Y:S02]  /*281f0*/  PRMT R3, RZ, 0x7610, R3 ;  /* 0x00007610ff037816 */ /* 0x000fe40000000003 */
[----:B------:R-:W-:Y:S01]  /*28200*/  ISETP.GE.AND P3, PT, R4, UR11, PT ;  /* 0x0000000b04007c0c */ /* 0x000fe2000bf66270 */
[----:B----4-:R-:W-:Y:S01]  /*28210*/  @!P0 IMAD.MOV.U32 R4, RZ, RZ, R23 ;  /* 0x000000ffff048224 */ /* 0x010fe200078e0017 */
[----:B------:R-:W-:-:S04]  /*28220*/  SHF.R.U32.HI R0, RZ, 0x5, R0 ;  /* 0x00000005ff007819 */ /* 0x000fc80000011600 */
[----:B--2---:R-:W2:Y:S01]  /*28230*/  @!P0 LDG.E.U16 R3, desc[UR8][R4.64] ;  /* 0x0000000804038981 */ /* 0x004ea2000c1e1500 */
[----:B------:R-:W-:-:S04]  /*28240*/  SGXT.U32 R0, R0, 0x1 ;  /* 0x000000010000781a */ /* 0x000fc80000000000 */
[----:B------:R-:W-:-:S04]  /*28250*/  LOP3.LUT R0, R0, 0x7c, RZ, 0xfc, !PT ;  /* 0x0000007c00007812 */ /* 0x000fc800078efcff */
[----:B------:R-:W-:Y:S02]  /*28260*/  ISETP.GE.AND P2, PT, R0, UR11, PT ;  /* 0x0000000b00007c0c */ /* 0x000fe4000bf46270 */
[----:B------:R-:W4:Y:S04]  /*28270*/  LDL.LU R0, [R1+0x1974] ;  /* 0x0019740001007983 */ /* 0x000f280000300800 */
[----:B--2---:R-:W-:Y:S04]  /*28280*/  STL [R1+0x1c8], R3 ;  /* 0x0001c80301007387 */ /* 0x004fe80000100800 */
[----:B------:R-:W2:Y:S04]  /*28290*/  LDL R4, [R1+0x1964] ;  /* 0x0019640001047983 */ /* 0x000ea80000100800 */
[----:B------:R-:W2:Y:S01]  /*282a0*/  LDL R5, [R1+0x1984] ;  /* 0x0019840001057983 */ /* 0x000ea20000100800 */
[----:B------:R-:W-:-:S02]  /*282b0*/  PRMT R27, RZ, 0x7610, R27 ;  /* 0x00007610ff1b7816 */ /* 0x000fc4000000001b */
[----:B--2---:R-:W-:-:S04]  /*282c0*/  @!P1 LOP3.LUT R5, R5, R4, RZ, 0x3c, !PT ;  /* 0x0000000405059212 */ /* 0x004fc800078e3cff */
[----:B------:R-:W-:-:S04]  /*282d0*/  @!P1 LOP3.LUT R4, R5, R4, RZ, 0x3c, !PT ;  /* 0x0000000405049212 */ /* 0x000fc800078e3cff */
[----:B------:R-:W-:-:S05]  /*282e0*/  @!P1 LOP3.LUT R5, R5, R4, RZ, 0x3c, !PT ;  /* 0x0000000405059212 */ /* 0x000fca00078e3cff */
[----:B------:R-:W2:Y:S04]  /*282f0*/  @!P1 LDG.E.U16 R27, desc[UR8][R4.64] ;  /* 0x00000008041b9981 */ /* 0x000ea8000c1e1500 */
[----:B--2---:R0:W-:Y:S04]  /*28300*/  STL [R1+0x1c4], R27 ;  /* 0x0001c41b01007387 */ /* 0x0041e80000100800 */
[----:B0-----:R-:W2:Y:S04]  /*28310*/  LDL.LU R27, [R1+0x38c8] ;  /* 0x0038c800011b7983 */ /* 0x001ea80000300800 */
[----:B------:R-:W2:Y:S04]  /*28320*/  LDL R4, [R1+0x196c] ;  /* 0x00196c0001047983 */ /* 0x000ea80000100800 */
[----:B------:R-:W2:Y:S01]  /*28330*/  LDL R5, [R1+0x1980] ;  /* 0x0019800001057983 */ /* 0x000ea20000100800 */
[----:B------:R-:W-:Y:S01]  /*28340*/  PRMT R26, RZ, 0x7610, R26 ;  /* 0x00007610ff1a7816 */ /* 0x000fe2000000001a */
[----:B------:R-:W0:Y:S01]  /*28350*/  S2R R23, SR_TID.X ;  /* 0x0000000000177919 */ /* 0x000e220000002100 */
[----:B--2---:R-:W-:-:S04]  /*28360*/  @!P2 LOP3.LUT R5, R5, R4, RZ, 0x3c, !PT ;  /* 0x000000040505a212 */ /* 0x004fc800078e3cff */
[----:B------:R-:W-:-:S04]  /*28370*/  @!P2 LOP3.LUT R4, R5, R4, RZ, 0x3c, !PT ;  /* 0x000000040504a212 */ /* 0x000fc800078e3cff */
[----:B------:R-:W-:-:S05]  /*28380*/  @!P2 LOP3.LUT R5, R5, R4, RZ, 0x3c, !PT ;  /* 0x000000040505a212 */ /* 0x000fca00078e3cff */
[----:B------:R-:W2:Y:S01]  /*28390*/  @!P2 LDG.E.U16 R26, desc[UR8][R4.64] ;  /* 0x00000008041aa981 */ /* 0x000ea2000c1e1500 */
[----:B0-----:R-:W-:-:S04]  /*283a0*/  LOP3.LUT R23, R23, 0x3f, RZ, 0xc0, !PT ;  /* 0x0000003f17177812 */ /* 0x001fc800078ec0ff */
[C---:B------:R-:W-:Y:S02]  /*283b0*/  ISETP.GE.AND P4, PT, R23.reuse, UR11, PT ;  /* 0x0000000b17007c0c */ /* 0x040fe4000bf86270 */
[----:B------:R-:W-:-:S04]  /*283c0*/  LOP3.LUT R23, R23, 0x40, RZ, 0xfc, !PT ;  /* 0x0000004017177812 */ /* 0x000fc800078efcff */
[----:B------:R-:W-:Y:S02]  /*283d0*/  ISETP.GE.AND P1, PT, R23, UR11, PT ;  /* 0x0000000b17007c0c */ /* 0x000fe4000bf26270 */
[----:B------:R-:W3:Y:S04]  /*283e0*/  LDL.LU R23, [R1+0x38c4] ;  /* 0x0038c40001177983 */ /* 0x000ee80000300800 */
[----:B--2---:R0:W-:Y:S04]  /*283f0*/  STL [R1+0x1c0], R26 ;  /* 0x0001c01a01007387 */ /* 0x0041e80000100800 */
[----:B0-----:R-:W2:Y:S04]  /*28400*/  LDL.LU R26, [R1+0x38c0] ;  /* 0x0038c000011a7983 */ /* 0x001ea80000300800 */
[----:B------:R-:W2:Y:S01]  /*28410*/  LDL R5, [R1+0x197c] ;  /* 0x00197c0001057983 */ /* 0x000ea20000100800 */
[----:B------:R-:W-:Y:S01]  /*28420*/  PRMT R27, RZ, 0x7610, R27 ;  /* 0x00007610ff1b7816 */ /* 0x000fe2000000001b */
[----:B--2---:R-:W-:-:S02]  /*28430*/  @!P3 IMAD.MOV.U32 R4, RZ, RZ, R5 ;  /* 0x000000ffff04b224 */ /* 0x004fc400078e0005 */
[----:B----4-:R-:W-:-:S05]  /*28440*/  @!P3 IMAD.MOV.U32 R5, RZ, RZ, R0 ;  /* 0x000000ffff05b224 */ /* 0x010fca00078e0000 */
[----:B------:R-:W2:Y:S04]  /*28450*/  @!P3 LDG.E.U16 R27, desc[UR8][R4.64] ;  /* 0x00000008041bb981 */ /* 0x000ea8000c1e1500 */
[----:B------:R-:W-:Y:S01]  /*28460*/  STL [R1+0x1cf8], R0 ;  /* 0x001cf80001007387 */ /* 0x000fe20000100800 */
[----:B------:R-:W0:Y:S03]  /*28470*/  S2R R3, SR_TID.X ;  /* 0x0000000000037919 */ /* 0x000e260000002100 */
[----:B--2---:R1:W-:Y:S04]  /*28480*/  STL [R1+0x1bc], R27 ;  /* 0x0001bc1b01007387 */ /* 0x0043e80000100800 */
[----:B-1----:R-:W2:Y:S04]  /*28490*/  LDL.LU R27, [R1+0x38bc] ;  /* 0x0038bc00011b7983 */ /* 0x002ea80000300800 */
[----:B------:R-:W4:Y:S04]  /*284a0*/  LDL R4, [R1+0x18e8] ;  /* 0x0018e80001047983 */ /* 0x000f280000100800 */
[----:B------:R-:W4:Y:S01]  /*284b0*/  LDL R5, [R1+0x1900] ;  /* 0x0019000001057983 */ /* 0x000f220000100800 */
[----:B0-----:R-:W-:-:S04]  /*284c0*/  SHF.R.U32.HI R3, RZ, 0x5, R3 ;  /* 0x00000005ff037819 */ /* 0x001fc80000011603 */
[----:B------:R-:W-:-:S04]  /*284d0*/  SGXT.U32 R3, R3, 0x1 ;  /* 0x000000010303781a */ /* 0x000fc80000000000 */
[----:B------:R-:W-:Y:S02]  /*284e0*/  ISETP.GE.AND P0, PT, R3, UR11, PT ;  /* 0x0000000b03007c0c */ /* 0x000fe4000bf06270 */
[----:B------:R-:W-:-:S11]  /*284f0*/  PRMT R26, RZ, 0x7610, R26 ;  /* 0x00007610ff1a7816 */ /* 0x000fd6000000001a */
[----:B----4-:R-:W-:-:S04]  /*28500*/  @!P0 LOP3.LUT R5, R5, R4, RZ, 0x3c, !PT ;  /* 0x0000000405058212 */ /* 0x010fc800078e3cff */
[----:B------:R-:W-:-:S04]  /*28510*/  @!P0 LOP3.LUT R4, R5, R4, RZ, 0x3c, !PT ;  /* 0x0000000405048212 */ /* 0x000fc800078e3cff */
[----:B------:R-:W-:-:S05]  /*28520*/  @!P0 LOP3.LUT R5, R5, R4, RZ, 0x3c, !PT ;  /* 0x0000000405058212 */ /* 0x000fca00078e3cff */
[----:B------:R-:W4:Y:S01]  /*28530*/  @!P0 LDG.E.U16 R26, desc[UR8][R4.64] ;  /* 0x00000008041a8981 */ /* 0x000f22000c1e1500 */
[----:B--2---:R-:W-:Y:S01]  /*28540*/  PRMT R27, RZ, 0x7610, R27 ;  /* 0x00007610ff1b7816 */ /* 0x004fe2000000001b */
[----:B------:R-:W-:Y:S06]  /*28550*/  BAR.SYNC.DEFER_BLOCKING 0x0 ;  /* 0x0000000000007b1d */ /* 0x000fec0000010000 */
[----:B----4-:R0:W-:Y:S04]  /*28560*/  STL [R1+0x1b8], R26 ;  /* 0x0001b81a01007387 */ /* 0x0101e80000100800 */
[----:B0-----:R-:W2:Y:S04]  /*28570*/  LDL.LU R26, [R1+0x38b8] ;  /* 0x0038b800011a7983 */ /* 0x001ea80000300800 */
[----:B------:R-:W4:Y:S04]  /*28580*/  LDL R4, [R1+0x16e8] ;  /* 0x0016e80001047983 */ /* 0x000f280000100800 */
[----:B------:R-:W4:Y:S02]  /*28590*/  LDL R5, [R1+0x16ec] ;  /* 0x0016ec0001057983 */ /* 0x000f240000100800 */
[----:B----4-:R-:W-:-:S04]  /*285a0*/  @!P4 LOP3.LUT R5, R5, R4, RZ, 0x3c, !PT ;  /* 0x000000040505c212 */ /* 0x010fc800078e3cff */
[----:B------:R-:W-:-:S04]  /*285b0*/  @!P4 LOP3.LUT R4, R5, R4, RZ, 0x3c, !PT ;  /* 0x000000040504c212 */ /* 0x000fc800078e3cff */
[----:B------:R-:W-:-:S05]  /*285c0*/  @!P4 LOP3.LUT R5, R5, R4, RZ, 0x3c, !PT ;  /* 0x000000040505c212 */ /* 0x000fca00078e3cff */
[----:B------:R-:W4:Y:S04]  /*285d0*/  @!P4 LDG.E.U16 R27, desc[UR8][R4.64] ;  /* 0x00000008041bc981 */ /* 0x000f28000c1e1500 */
[----:B----4-:R0:W-:Y:S04]  /*285e0*/  STL [R1+0x1b4], R27 ;  /* 0x0001b41b01007387 */ /* 0x0101e80000100800 */
[----:B0-----:R-:W4:Y:S04]  /*285f0*/  LDL.LU R27, [R1+0x38b4] ;  /* 0x0038b400011b7983 */ /* 0x001f280000300800 */
[----:B------:R-:W3:Y:S04]  /*28600*/  LDL R4, [R1+0x16e0] ;  /* 0x0016e00001047983 */ /* 0x000ee80000100800 */
[----:B------:R-:W3:Y:S01]  /*28610*/  LDL R5, [R1+0x16e4] ;  /* 0x0016e40001057983 */ /* 0x000ee20000100800 */
[----:B--2---:R-:W-:-:S02]  /*28620*/  PRMT R26, RZ, 0x7610, R26 ;  /* 0x00007610ff1a7816 */ /* 0x004fc4000000001a */
[----:B---3--:R-:W-:-:S04]  /*28630*/  @!P1 LOP3.LUT R5, R5, R4, RZ, 0x3c, !PT ;  /* 0x0000000405059212 */ /* 0x008fc800078e3cff */
[----:B------:R-:W-:-:S04]  /*28640*/  @!P1 LOP3.LUT R4, R5, R4, RZ, 0x3c, !PT ;  /* 0x0000000405049212 */ /* 0x000fc800078e3cff */
[----:B------:R-:W-:-:S05]  /*28650*/  @!P1 LOP3.LUT R5, R5, R4, RZ, 0x3c, !PT ;  /* 0x0000000405059212 */ /* 0x000fca00078e3cff */
[----:B------:R-:W2:Y:S04]  /*28660*/  @!P1 LDG.E.U16 R26, desc[UR8][R4.64] ;  /* 0x00000008041a9981 */ /* 0x000ea8000c1e1500 */
        /* <DEDUP_REMOVED lines=10> */
[----:B0-----:R-:W3:Y:S04]  /*28710*/  LDL.LU R27, [R1+0x38ac] ;  /* 0x0038ac00011b7983 */ /* 0x001ee80000300800 */
[----:B------:R-:W4:Y:S04]  /*28720*/  LDL R4, [R1+0x1660] ;  /* 0x0016600001047983 */ /* 0x000f280000100800 */
[----:B------:R-:W4:Y:S01]  /*28730*/  LDL R5, [R1+0x1664] ;  /* 0x0016640001057983 */ /* 0x000f220000100800 */
[----:B--2---:R-:W-:-:S02]  /*28740*/  PRMT R26, RZ, 0x7610, R26 ;  /* 0x00007610ff1a7816 */ /* 0x004fc4000000001a */
[----:B----4-:R-:W-:-:S04]  /*28750*/  @!P1 LOP3.LUT R5, R5, R4, RZ, 0x3c, !PT ;  /* 0x0000000405059212 */ /* 0x010fc800078e3cff */
[----:B------:R-:W-:-:S04]  /*28760*/  @!P1 LOP3.LUT R4, R5, R4, RZ, 0x3c, !PT ;  /* 0x0000000405049212 */ /* 0x000fc800078e3cff */
[----:B------:R-:W-:-:S05]  /*28770*/  @!P1 LOP3.LUT R5, R5, R4, RZ, 0x3c, !PT ;  /* 0x0000000405059212 */ /* 0x000fca00078e3cff */
[----:B------:R-:W2:Y:S04]  /*28780*/  @!P1 LDG.E.U16 R26, desc[UR8][R4.64] ;  /* 0x00000008041a9981 */ /* 0x000ea8000c1e1500 */
[----:B--2---:R0:W-:Y:S04]  /*28790*/  STL [R1+0x1a8], R26 ;  /* 0x0001a81a01007387 */ /* 0x0041e80000100800 */
[----:B0-----:R-:W2:Y:S04]  /*287a0*/  LDL.LU R26, [R1+0x38a8] ;  /* 0x0038a800011a7983 */ /* 0x001ea80000300800 */
[----:B------:R-:W4:Y:S04]  /*287b0*/  LDL R4, [R1+0x15e8] ;  /* 0x0015e80001047983 */ /* 0x000f280000100800 */
[----:B------:R-:W4:Y:S01]  /*287c0*/  LDL R5, [R1+0x15ec] ;  /* 0x0015ec0001057983 */ /* 0x000f220000100800 */
[----:B---3--:R-:W-:-:S02]  /*287d0*/  PRMT R27, RZ, 0x7610, R27 ;  /* 0x00007610ff1b7816 */ /* 0x008fc4000000001b */
[----:B----4-:R-:W-:-:S04]  /*287e0*/  @!P4 LOP3.LUT R5, R5, R4, RZ, 0x3c, !PT ;  /* 0x000000040505c212 */ /* 0x010fc800078e3cff */
        /* <DEDUP_REMOVED lines=472> */
[----:B------:R-:W3:Y:S01]  /*2a570*/  LDL R5, [R1+0x8e4] ;  /* 0x0008e40001057983 */ /* 0x000ee20000100800 */
[----:B------:R-:W-:-:S03]  /*2a580*/  PRMT R26, RZ, 0x7610, R26 ;  /* 0x00007610ff1a7816 */ /* 0x000fc6000000001a */
[----:B--2---:R-:W-:Y:S01]  /*2a590*/  STL [R1+0x36f0], R27 ;  /* 0x0036f01b01007387 */ /* 0x004fe20000100800 */
[----:B---3--:R-:W-:-:S04]  /*2a5a0*/  @!P1 LOP3.LUT R5, R5, R4, RZ, 0x3c, !PT ;  /* 0x0000000405059212 */ /* 0x008fc800078e3cff */
[----:B------:R-:W-:-:S04]  /*2a5b0*/  @!P1 LOP3.LUT R4, R5, R4, RZ, 0x3c, !PT ;  /* 0x0000000405049212 */ /* 0x000fc800078e3cff */
[----:B------:R-:W-:-:S05]  /*2a5c0*/  @!P1 LOP3.LUT R5, R5, R4, RZ, 0x3c, !PT ;  /* 0x0000000405059212 */ /* 0x000fca00078e3cff */
[----:B------:R-:W2:Y:S04]  /*2a5d0*/  @!P1 LDG.E.U16 R26, desc[UR8][R4.64] ;  /* 0x00000008041a9981 */ /* 0x000ea8000c1e1500 */
[----:B------:R-:W3:Y:S04]  /*2a5e0*/  LDL R4, [R1+0x868] ;  /* 0x0008680001047983 */ /* 0x000ee80000100800 */
[----:B------:R-:W3:Y:S01]  /*2a5f0*/  LDL R5, [R1+0x86c] ;  /* 0x00086c0001057983 */ /* 0x000ee20000100800 */
[----:B----4-:R-:W-:-:S03]  /*2a600*/  PRMT R23, RZ, 0x7610, R23 ;  /* 0x00007610ff177816 */ /* 0x010fc60000000017 */
[----:B--2---:R-:W-:Y:S01]  /*2a610*/  STL [R1+0x36f4], R26 ;  /* 0x0036f41a01007387 */ /* 0x004fe20000100800 */
[----:B---3--:R-:W-:-:S04]  /*2a620*/  @!P4 LOP3.LUT R5, R5, R4, RZ, 0x3c, !PT ;  /* 0x000000040505c212 */ /* 0x008fc800078e3cff */
        /* <DEDUP_REMOVED lines=42> */
[----:B------:R0:W2:Y:S04]  /*2a8d0*/  @!P1 LDG.E.U16 R9, desc[UR8][R4.64] ;  /* 0x0000000804099981 */ /* 0x0000a8000c1e1500 */
[----:B------:R-:W0:Y:S04]  /*2a8e0*/  LDL R4, [R1+0x16d8] ;  /* 0x0016d80001047983 */ /* 0x000e280000100800 */
[----:B------:R-:W0:Y:S01]  /*2a8f0*/  LDL R5, [R1+0x16dc] ;  /* 0x0016dc0001057983 */ /* 0x000e220000100800 */
[----:B------:R-:W-:Y:S02]  /*2a900*/  PRMT R2, RZ, 0x7610, R2 ;  /* 0x00007610ff027816 */ /* 0x000fe40000000002 */
[----:B0-----:R-:W-:-:S04]  /*2a910*/  @!P4 LOP3.LUT R5, R5, R4, RZ, 0x3c, !PT ;  /* 0x000000040505c212 */ /* 0x001fc800078e3cff */
[----:B------:R-:W-:-:S04]  /*2a920*/  @!P4 LOP3.LUT R4, R5, R4, RZ, 0x3c, !PT ;  /* 0x000000040504c212 */ /* 0x000fc800078e3cff */
[----:B------:R-:W-:-:S05]  /*2a930*/  @!P4 LOP3.LUT R5, R5, R4, RZ, 0x3c, !PT ;  /* 0x000000040505c212 */ /* 0x000fca00078e3cff */
[----:B------:R-:W3:Y:S04]  /*2a940*/  @!P4 LDG.E.U16 R2, desc[UR8][R4.64] ;  /* 0x000000080402c981 */ /* 0x000ee8000c1e1500 */
[----:B--2---:R-:W-:Y:S04]  /*2a950*/  STL [R1+0x370c], R9 ;  /* 0x00370c0901007387 */ /* 0x004fe80000100800 */
[----:B---3--:R0:W-:Y:S04]  /*2a960*/  STL [R1+0xd4], R2 ;  /* 0x0000d40201007387 */ /* 0x0081e80000100800 */
[----:B0-----:R-:W2:Y:S04]  /*2a970*/  LDL.LU R2, [R1+0x37d4] ;  /* 0x0037d40001027983 */ /* 0x001ea80000300800 */
[----:B------:R-:W3:Y:S04]  /*2a980*/  LDL R4, [R1+0x16d0] ;  /* 0x0016d00001047983 */ /* 0x000ee80000100800 */
[----:B------:R-:W3:Y:S01]  /*2a990*/  LDL R5, [R1+0x16d4] ;  /* 0x0016d40001057983 */ /* 0x000ee20000100800 */
[----:B------:R-:W-:-:S02]  /*2a9a0*/  PRMT R14, RZ, 0x7610, R14 ;  /* 0x00007610ff0e7816 */ /* 0x000fc4000000000e */
        /* <DEDUP_REMOVED lines=290> */
[----:B--2---:R0:W-:Y:S04]  /*2bbd0*/  STL [R1+0x54], R23 ;  /* 0x0000541701007387 */ /* 0x0041e80000100800 */
[----:B0-----:R-:W2:Y:S04]  /*2bbe0*/  LDL R23, [R1+0xd5c] ;  /* 0x000d5c0001177983 */ /* 0x001ea80000100800 */
        /* <DEDUP_REMOVED lines=38> */
[----:B------:R-:W2:Y:S01]  /*2be50*/  LDL R5, [R1+0xd58] ;  /* 0x000d580001057983 */ /* 0x000ea20000100800 */
[----:B------:R-:W-:Y:S01]  /*2be60*/  PRMT R18, RZ, 0x7610, R18 ;  /* 0x00007610ff127816 */ /* 0x000fe20000000012 */
[----:B------:R-:W-:-:S02]  /*2be70*/  @!P4 IMAD.MOV.U32 R4, RZ, RZ, R23 ;  /* 0x000000ffff04c224 */ /* 0x000fc400078e0017 */
[----:B------:R-:W3:Y:S04]  /*2be80*/  LDL R23, [R1+0xc54] ;  /* 0x000c540001177983 */ /* 0x000ee80000100800 */
[----:B--2---:R-:W2:Y:S04]  /*2be90*/  @!P4 LDG.E.U16 R18, desc[UR8][R4.64] ;  /* 0x000000080412c981 */ /* 0x004ea8000c1e1500 */
        /* <DEDUP_REMOVED lines=26> */
[----:B------:R-:W2:Y:S01]  /*2c040*/  @!P1 LDG.E.U16 R19, desc[UR8][R4.64] ;  /* 0x0000000804139981 */ /* 0x000ea2000c1e1500 */
[----:B------:R-:W-:-:S03]  /*2c050*/  PRMT R26, RZ, 0x7610, R26 ;  /* 0x00007610ff1a7816 */ /* 0x000fc6000000001a */
[----:B--2---:R0:W-:Y:S04]  /*2c060*/  STL [R1+0x30], R19 ;  /* 0x0000301301007387 */ /* 0x0041e80000100800 */
[----:B0-----:R-:W2:Y:S04]  /*2c070*/  LDL.LU R19, [R1+0x3738] ;  /* 0x0037380001137983 */ /* 0x001ea80000300800 */
[----:B------:R-:W2:Y:S01]  /*2c080*/  LDL R5, [R1+0xc58] ;  /* 0x000c580001057983 */ /* 0x000ea20000100800 */
[----:B------:R-:W-:Y:S01]  /*2c090*/  @!P4 IMAD.MOV.U32 R4, RZ, RZ, R27 ;  /* 0x000000ffff04c224 */ /* 0x000fe200078e001b */
[----:B------:R-:W-:-:S02]  /*2c0a0*/  PRMT R14, RZ, 0x7610, R14 ;  /* 0x00007610ff0e7816 */ /* 0x000fc4000000000e */
[----:B------:R-:W3:Y:S04]  /*2c0b0*/  LDL R27, [R1+0xb50] ;  /* 0x000b5000011b7983 */ /* 0x000ee80000100800 */
[----:B--2---:R3:W2:Y:S04]  /*2c0c0*/  @!P4 LDG.E.U16 R26, desc[UR8][R4.64] ;  /* 0x00000008041ac981 */ /* 0x0046a8000c1e1500 */
[----:B------:R-:W4:Y:S01]  /*2c0d0*/  LDL R5, [R1+0xc50] ;  /* 0x000c500001057983 */ /* 0x000f220000100800 */
[----:B---3--:R-:W-:-:S03]  /*2c0e0*/  @!P1 IMAD.MOV.U32 R4, RZ, RZ, R23 ;  /* 0x000000ffff049224 */ /* 0x008fc600078e0017 */
[----:B--2---:R0:W-:Y:S01]  /*2c0f0*/  STL [R1+0x2c], R26 ;  /* 0x00002c1a01007387 */ /* 0x0041e20000100800 */
[----:B------:R-:W-:-:S03]  /*2c100*/  PRMT R20, RZ, 0x7610, R20 ;  /* 0x00007610ff147816 */ /* 0x000fc60000000014 */
[----:B------:R-:W2:Y:S04]  /*2c110*/  LDL R23, [R1+0xad8] ;  /* 0x000ad80001177983 */ /* 0x000ea80000100800 */
[----:B----4-:R1:W3:Y:S04]  /*2c120*/  @!P1 LDG.E.U16 R14, desc[UR8][R4.64] ;  /* 0x00000008040e9981 */ /* 0x0102e8000c1e1500 */
[----:B0-----:R-:W4:Y:S04]  /*2c130*/  LDL R26, [R1+0xb54] ;  /* 0x000b5400011a7983 */ /* 0x001f280000100800 */
[----:B------:R-:W1:Y:S04]  /*2c140*/  LDL R4, [R1+0xbd8] ;  /* 0x000bd80001047983 */ /* 0x000e680000100800 */
[----:B------:R-:W1:Y:S02]  /*2c150*/  LDL R5, [R1+0xbdc] ;  /* 0x000bdc0001057983 */ /* 0x000e640000100800 */
[----:B-1----:R-:W-:-:S04]  /*2c160*/  @!P4 LOP3.LUT R5, R5, R4, RZ, 0x3c, !PT ;  /* 0x000000040505c212 */ /* 0x002fc800078e3cff */
[----:B------:R-:W-:-:S04]  /*2c170*/  @!P4 LOP3.LUT R4, R5, R4, RZ, 0x3c, !PT ;  /* 0x000000040504c212 */ /* 0x000fc800078e3cff */
[----:B------:R-:W-:-:S05]  /*2c180*/  @!P4 LOP3.LUT R5, R5, R4, RZ, 0x3c, !PT ;  /* 0x000000040505c212 */ /* 0x000fca00078e3cff */
[----:B------:R-:W2:Y:S04]  /*2c190*/  @!P4 LDG.E.U16 R20, desc[UR8][R4.64] ;  /* 0x000000080414c981 */ /* 0x000ea8000c1e1500 */
[----:B---3--:R0:W-:Y:S04]  /*2c1a0*/  STL [R1+0x28], R14 ;  /* 0x0000280e01007387 */ /* 0x0081e80000100800 */
[----:B0-----:R-:W3:Y:S04]  /*2c1b0*/  LDL R14, [R1+0xadc] ;  /* 0x000adc00010e7983 */ /* 0x001ee80000100800 */
        /* <DEDUP_REMOVED lines=14> */
[----:B------:R-:W-:Y:S02]  /*2c2a0*/  PRMT R11, RZ, 0x7610, R11 ;  /* 0x00007610ff0b7816 */ /* 0x000fe4000000000b */
[----:B--2---:R-:W-:-:S04]  /*2c2b0*/  @!P4 LOP3.LUT R5, R5, R4, RZ, 0x3c, !PT ;  /* 0x000000040505c212 */ /* 0x004fc800078e3cff */
[----:B------:R-:W-:-:S04]  /*2c2c0*/  @!P4 LOP3.LUT R4, R5, R4, RZ, 0x3c, !PT ;  /* 0x000000040504c212 */ /* 0x000fc800078e3cff */
[----:B------:R-:W-:-:S05]  /*2c2d0*/  @!P4 LOP3.LUT R5, R5, R4, RZ, 0x3c, !PT ;  /* 0x000000040505c212 */ /* 0x000fca00078e3cff */
[----:B------:R4:W2:Y:S02]  /*2c2e0*/  @!P4 LDG.E.U16 R13, desc[UR8][R4.64] ;  /* 0x00000008040dc981 */ /* 0x0008a4000c1e1500 */
[----:B----4-:R-:W-:Y:S02]  /*2c2f0*/  @!P1 IMAD.MOV.U32 R4, RZ, RZ, R26 ;  /* 0x000000ffff049224 */ /* 0x010fe400078e001a */
[----:B------:R-:W-:-:S05]  /*2c300*/  @!P1 IMAD.MOV.U32 R5, RZ, RZ, R27 ;  /* 0x000000ffff059224 */ /* 0x000fca00078e001b */
[----:B------:R3:W4:Y:S01]  /*2c310*/  @!P1 LDG.E.U16 R11, desc[UR8][R4.64] ;  /* 0x00000008040b9981 */ /* 0x000722000c1e1500 */
[----:B------:R-:W-:Y:S01]  /*2c320*/  PRMT R10, RZ, 0x7610, R10 ;  /* 0x00007610ff0a7816 */ /* 0x000fe2000000000a */
[----:B---3--:R-:W-:Y:S02]  /*2c330*/  @!P4 IMAD.MOV.U32 R4, RZ, RZ, R14 ;  /* 0x000000ffff04c224 */ /* 0x008fe400078e000e */
[----:B------:R-:W-:-:S05]  /*2c340*/  @!P4 IMAD.MOV.U32 R5, RZ, RZ, R23 ;  /* 0x000000ffff05c224 */ /* 0x000fca00078e0017 */
[----:B------:R0:W3:Y:S04]  /*2c350*/  @!P4 LDG.E.U16 R10, desc[UR8][R4.64] ;  /* 0x00000008040ac981 */ /* 0x0000e8000c1e1500 */
[----:B--2---:R1:W-:Y:S04]  /*2c360*/  STL [R1+0x1c], R13 ;  /* 0x00001c0d01007387 */ /* 0x0043e80000100800 */
[----:B------:R-:W2:Y:S04]  /*2c370*/  LDL R27, [R1+0xa50] ;  /* 0x000a5000011b7983 */ /* 0x000ea80000100800 */
[----:B-1----:R-:W2:Y:S04]  /*2c380*/  LDL R13, [R1+0xa5c] ;  /* 0x000a5c00010d7983 */ /* 0x002ea80000100800 */
[----:B----4-:R1:W-:Y:S04]  /*2c390*/  STL [R1+0x18], R11 ;  /* 0x0000180b01007387 */ /* 0x0103e80000100800 */
[----:B------:R-:W0:Y:S04]  /*2c3a0*/  LDL R4, [R1+0xad0] ;  /* 0x000ad00001047983 */ /* 0x000e280000100800 */
[----:B------:R-:W0:Y:S01]  /*2c3b0*/  LDL R5, [R1+0xad4] ;  /* 0x000ad40001057983 */ /* 0x000e220000100800 */
[----:B------:R-:W-:-:S03]  /*2c3c0*/  PRMT R2, RZ, 0x7610, R2 ;  /* 0x00007610ff027816 */ /* 0x000fc60000000002 */
[----:B------:R-:W4:Y:S04]  /*2c3d0*/  LDL R26, [R1+0x9d8] ;  /* 0x0009d800011a7983 */ /* 0x000f280000100800 */
[----:B------:R-:W2:Y:S04]  /*2c3e0*/  LDL R23, [R1+0x9dc] ;  /* 0x0009dc0001177983 */ /* 0x000ea80000100800 */
[----:B------:R-:W2:Y:S04]  /*2c3f0*/  LDL R14, [R1+0x9d0] ;  /* 0x0009d000010e7983 */ /* 0x000ea80000100800 */
[----:B-1----:R-:W2:Y:S01]  /*2c400*/  LDL R11, [R1+0xa54] ;  /* 0x000a5400010b7983 */ /* 0x002ea20000100800 */
[----:B0-----:R-:W-:-:S04]  /*2c410*/  @!P1 LOP3.LUT R5, R5, R4, RZ, 0x3c, !PT ;  /* 0x0000000405059212 */ /* 0x001fc800078e3cff */
[----:B------:R-:W-:-:S04]  /*2c420*/  @!P1 LOP3.LUT R4, R5, R4, RZ, 0x3c, !PT ;  /* 0x0000000405049212 */ /* 0x000fc800078e3cff */
[----:B------:R-:W-:-:S05]  /*2c430*/  @!P1 LOP3.LUT R5, R5, R4, RZ, 0x3c, !PT ;  /* 0x0000000405059212 */ /* 0x000fca00078e3cff */
[----:B------:R-:W2:Y:S04]  /*2c440*/  @!P1 LDG.E.U16 R2, desc[UR8][R4.64] ;  /* 0x0000000804029981 */ /* 0x000ea8000c1e1500 */
[----:B---3--:R0:W-:Y:S04]  /*2c450*/  STL [R1+0x14], R10 ;  /* 0x0000140a01007387 */ /* 0x0081e80000100800 */
[----:B0-----:R-:W3:Y:S04]  /*2c460*/  LDL R10, [R1+0x9d4] ;  /* 0x0009d400010a7983 */ /* 0x001ee80000100800 */
[----:B--2---:R-:W-:Y:S04]  /*2c470*/  STL [R1+0x10], R2 ;  /* 0x0000100201007387 */ /* 0x004fe80000100800 */
[----:B------:R-:W2:Y:S01]  /*2c480*/  LDL R5, [R1+0xa58] ;  /* 0x000a580001057983 */ /* 0x000ea20000100800 */
[----:B------:R-:W-:Y:S01]  /*2c490*/  PRMT R12, RZ, 0x7610, R12 ;  /* 0x00007610ff0c7816 */ /* 0x000fe2000000000c */
[----:B------:R-:W-:Y:S01]  /*2c4a0*/  @!P4 IMAD.MOV.U32 R4, RZ, RZ, R13 ;  /* 0x000000ffff04c224 */ /* 0x000fe200078e000d */
[----:B------:R-:W-:-:S02]  /*2c4b0*/  PRMT R0, RZ, 0x7610, R0 ;  /* 0x00007610ff007816 */ /* 0x000fc40000000000 */
[----:B------:R-:W-:Y:S02]  /*2c4c0*/  PRMT R15, RZ, 0x7610, R15 ;  /* 0x00007610ff0f7816 */ /* 0x000fe4000000000f */
[----:B------:R-:W-:Y:S01]  /*2c4d0*/  PRMT R9, RZ, 0x7610, R9 ;  /* 0x00007610ff097816 */ /* 0x000fe20000000009 */
[----:B------:R-:W3:Y:S04]  /*2c4e0*/  LDL R13, [R1+0x958] ;  /* 0x00095800010d7983 */ /* 0x000ee80000100800 */
[----:B--2---:R0:W2:Y:S02]  /*2c4f0*/  @!P4 LDG.E.U16 R12, desc[UR8][R4.64] ;  /* 0x00000008040cc981 */ /* 0x0040a4000c1e1500 */
[----:B0-----:R-:W-:Y:S02]  /*2c500*/  @!P1 IMAD.MOV.U32 R4, RZ, RZ, R11 ;  /* 0x000000ffff049224 */ /* 0x001fe400078e000b */
[----:B------:R-:W-:-:S05]  /*2c510*/  @!P1 IMAD.MOV.U32 R5, RZ, RZ, R27 ;  /* 0x000000ffff059224 */ /* 0x000fca00078e001b */
[----:B------:R0:W2:Y:S02]  /*2c520*/  @!P1 LDG.E.U16 R0, desc[UR8][R4.64] ;  /* 0x0000000804009981 */ /* 0x0000a4000c1e1500 */
[----:B0-----:R-:W-:Y:S02]  /*2c530*/  @!P4 IMAD.MOV.U32 R4, RZ, RZ, R23 ;  /* 0x000000ffff04c224 */ /* 0x001fe400078e0017 */
[----:B----4-:R-:W-:-:S05]  /*2c540*/  @!P4 IMAD.MOV.U32 R5, RZ, RZ, R26 ;  /* 0x000000ffff05c224 */ /* 0x010fca00078e001a */
[----:B------:R3:W4:Y:S02]  /*2c550*/  @!P4 LDG.E.U16 R15, desc[UR8][R4.64] ;  /* 0x00000008040fc981 */ /* 0x000724000c1e1500 */
[----:B---3--:R-:W-:Y:S02]  /*2c560*/  @!P1 IMAD.MOV.U32 R4, RZ, RZ, R10 ;  /* 0x000000ffff049224 */ /* 0x008fe400078e000a */
[----:B------:R-:W-:-:S05]  /*2c570*/  @!P1 IMAD.MOV.U32 R5, RZ, RZ, R14 ;  /* 0x000000ffff059224 */ /* 0x000fca00078e000e */
[----:B------:R-:W3:Y:S04]  /*2c580*/  @!P1 LDG.E.U16 R9, desc[UR8][R4.64] ;  /* 0x0000000804099981 */ /* 0x000ee8000c1e1500 */
[----:B--2---:R0:W-:Y:S04]  /*2c590*/  STL [R1+0xc], R12 ;  /* 0x00000c0c01007387 */ /* 0x0041e80000100800 */
[----:B------:R-:W2:Y:S04]  /*2c5a0*/  LDL R11, [R1+0x950] ;  /* 0x00095000010b7983 */ /* 0x000ea80000100800 */
[----:B0-----:R-:W2:Y:S04]  /*2c5b0*/  LDL R12, [R1+0x95c] ;  /* 0x00095c00010c7983 */ /* 0x001ea80000100800 */
[----:B------:R0:W-:Y:S04]  /*2c5c0*/  STL [R1+0x8], R0 ;  /* 0x0000080001007387 */ /* 0x0001e80000100800 */
[----:B0-----:R-:W2:Y:S04]  /*2c5d0*/  LDL R0, [R1+0x954] ;  /* 0x0009540001007983 */ /* 0x001ea80000100800 */
[----:B----4-:R0:W-:Y:S04]  /*2c5e0*/  STL [R1+0x4], R15 ;  /* 0x0000040f01007387 */ /* 0x0101e80000100800 */
[----:B------:R-:W4:Y:S04]  /*2c5f0*/  LDL R14, [R1+0x8dc] ;  /* 0x0008dc00010e7983 */ /* 0x000f280000100800 */
[----:B------:R-:W4:Y:S04]  /*2c600*/  LDL R10, [R1+0x8d0] ;  /* 0x0008d000010a7983 */ /* 0x000f280000100800 */
[----:B0-----:R-:W4:Y:S04]  /*2c610*/  LDL R15, [R1+0x8d8] ;  /* 0x0008d800010f7983 */ /* 0x001f280000100800 */
[----:B---3--:R0:W-:Y:S04]  /*2c620*/  STL [R1], R9 ;  /* 0x0000000901007387 */ /* 0x0081e80000100800 */
[----:B0-----:R-:W3:Y:S01]  /*2c630*/  LDL R9, [R1+0x8d4] ;  /* 0x0008d40001097983 */ /* 0x001ee20000100800 */
[----:B------:R-:W-:Y:S01]  /*2c640*/  PRMT R29, RZ, 0x7610, R29 ;  /* 0x00007610ff1d7816 */ /* 0x000fe2000000001d */
[----:B------:R-:W-:Y:S01]  /*2c650*/  @!P4 IMAD.MOV.U32 R5, RZ, RZ, R13 ;  /* 0x000000ffff05c224 */ /* 0x000fe200078e000d */
[----:B------:R-:W-:-:S02]  /*2c660*/  PRMT R28, RZ, 0x7610, R28 ;  /* 0x00007610ff1c7816 */ /* 0x000fc4000000001c */
[----:B------:R-:W-:Y:S02]  /*2c670*/  PRMT R25, RZ, 0x7610, R25 ;  /* 0x00007610ff197816 */ /* 0x000fe40000000019 */
[----:B------:R-:W-:Y:S01]  /*2c680*/  PRMT R24, RZ, 0x7610, R24 ;  /* 0x00007610ff187816 */ /* 0x000fe20000000018 */
[----:B------:R-:W3:Y:S01]  /*2c690*/  LDL R13, [R1+0x858] ;  /* 0x00085800010d7983 */ /* 0x000ee20000100800 */
[----:B--2---:R-:W-:-:S03]  /*2c6a0*/  @!P4 IMAD.MOV.U32 R4, RZ, RZ, R12 ;  /* 0x000000ffff04c224 */ /* 0x004fc600078e000c */
[----:B------:R-:W2:Y:S04]  /*2c6b0*/  LDL R12, [R1+0x85c] ;  /* 0x00085c00010c7983 */ /* 0x000ea80000100800 */
[----:B------:R0:W2:Y:S02]  /*2c6c0*/  @!P4 LDG.E.U16 R29, desc[UR8][R4.64] ;  /* 0x00000008041dc981 */ /* 0x0000a4000c1e1500 */
[----:B0-----:R-:W-:Y:S02]  /*2c6d0*/  @!P1 IMAD.MOV.U32 R5, RZ, RZ, R11 ;  /* 0x000000ffff059224 */ /* 0x001fe400078e000b */
[----:B------:R-:W-:-:S05]  /*2c6e0*/  @!P1 IMAD.MOV.U32 R4, RZ, RZ, R0 ;  /* 0x000000ffff049224 */ /* 0x000fca00078e0000 */
[----:B------:R4:W2:Y:S02]  /*2c6f0*/  @!P1 LDG.E.U16 R28, desc[UR8][R4.64] ;  /* 0x00000008041c9981 */ /* 0x0008a4000c1e1500 */
[----:B----4-:R-:W-:Y:S02]  /*2c700*/  @!P4 IMAD.MOV.U32 R4, RZ, RZ, R14 ;  /* 0x000000ffff04c224 */ /* 0x010fe400078e000e */
[----:B------:R-:W-:-:S05]  /*2c710*/  @!P4 IMAD.MOV.U32 R5, RZ, RZ, R15 ;  /* 0x000000ffff05c224 */ /* 0x000fca00078e000f */
[----:B------:R0:W4:Y:S02]  /*2c720*/  @!P4 LDG.E.U16 R25, desc[UR8][R4.64] ;  /* 0x000000080419c981 */ /* 0x000124000c1e1500 */
[----:B0-----:R-:W-:Y:S02]  /*2c730*/  @!P1 IMAD.MOV.U32 R5, RZ, RZ, R10 ;  /* 0x000000ffff059224 */ /* 0x001fe400078e000a */
[----:B---3--:R-:W-:-:S05]  /*2c740*/  @!P1 IMAD.MOV.U32 R4, RZ, RZ, R9 ;  /* 0x000000ffff049224 */ /* 0x008fca00078e0009 */
[----:B------:R0:W3:Y:S01]  /*2c750*/  @!P1 LDG.E.U16 R24, desc[UR8][R4.64] ;  /* 0x0000000804189981 */ /* 0x0000e2000c1e1500 */
[----:B------:R-:W-:Y:S01]  /*2c760*/  PRMT R8, RZ, 0x7610, R8 ;  /* 0x00007610ff087816 */ /* 0x000fe20000000008 */
[----:B0-----:R-:W-:Y:S02]  /*2c770*/  @!P4 IMAD.MOV.U32 R5, RZ, RZ, R13 ;  /* 0x000000ffff05c224 */ /* 0x001fe400078e000d */
[----:B--2---:R-:W-:Y:S04]  /*2c780*/  STL [R1+0x3674], R29 ;  /* 0x0036741d01007387 */ /* 0x004fe80000100800 */
[----:B------:R-:W2:Y:S04]  /*2c790*/  LDL R11, [R1+0x850] ;  /* 0x00085000010b7983 */ /* 0x000ea80000100800 */
[----:B------:R-:W2:Y:S01]  /*2c7a0*/  LDL R0, [R1+0x854] ;  /* 0x0008540001007983 */ /* 0x000ea20000100800 */
[----:B------:R-:W-:-:S05]  /*2c7b0*/  @!P4 IMAD.MOV.U32 R4, RZ, RZ, R12 ;  /* 0x000000ffff04c224 */ /* 0x000fca00078e000c */
[----:B------:R2:W2:Y:S04]  /*2c7c0*/  @!P4 LDG.E.U16 R8, desc[UR8][R4.64] ;  /* 0x000000080408c981 */ /* 0x0004a8000c1e1500 */
[----:B------:R-:W-:Y:S04]  /*2c7d0*/  STL [R1+0x3678], R28 ;  /* 0x0036781c01007387 */ /* 0x000fe80000100800 */
[----:B----4-:R-:W-:Y:S04]  /*2c7e0*/  STL [R1+0x367c], R25 ;  /* 0x00367c1901007387 */ /* 0x010fe80000100800 */
[----:B------:R-:W4:Y:S04]  /*2c7f0*/  LDL R10, [R1+0x7d8] ;  /* 0x0007d800010a7983 */ /* 0x000f280000100800 */
[----:B------:R-:W4:Y:S04]  /*2c800*/  LDL R9, [R1+0x7dc] ;  /* 0x0007dc0001097983 */ /* 0x000f280000100800 */
[----:B---3--:R0:W-:Y:S04]  /*2c810*/  STL [R1+0x3680], R24 ;  /* 0x0036801801007387 */ /* 0x0081e80000100800 */
[----:B------:R-:W3:Y:S04]  /*2c820*/  LDL R23, [R1+0x7d4] ;  /* 0x0007d40001177983 */ /* 0x000ee80000100800 */
[----:B0-----:R-:W3:Y:S01]  /*2c830*/  LDL R24, [R1+0x7d0] ;  /* 0x0007d00001187983 */ /* 0x001ee20000100800 */
[----:B------:R-:W-:-:S02]  /*2c840*/  PRMT R7, RZ, 0x7610, R7 ;  /* 0x00007610ff077816 */ /* 0x000fc40000000007 */
[----:B------:R-:W-:Y:S01]  /*2c850*/  PRMT R6, RZ, 0x7610, R6 ;  /* 0x00007610ff067816 */ /* 0x000fe20000000006 */
[----:B--2---:R-:W-:Y:S02]  /*2c860*/  @!P1 IMAD.MOV.U32 R5, RZ, RZ, R11 ;  /* 0x000000ffff059224 */ /* 0x004fe400078e000b */
[----:B------:R-:W-:-:S05]  /*2c870*/  @!P1 IMAD.MOV.U32 R4, RZ, RZ, R0 ;  /* 0x000000ffff049224 */ /* 0x000fca00078e0000 */
[----:B------:R0:W2:Y:S04]  /*2c880*/  @!P1 LDG.E.U16 R7, desc[UR8][R4.64] ;  /* 0x0000000804079981 */ /* 0x0000a8000c1e1500 */
[----:B------:R1:W-:Y:S04]  /*2c890*/  STL [R1+0x3684], R8 ;  /* 0x0036840801007387 */ /* 0x0003e80000100800 */
[----:B------:R-:W2:Y:S01]  /*2c8a0*/  LDL R13, [R1+0x1720] ;  /* 0x00172000010d7983 */ /* 0x000ea20000100800 */
[----:B0-----:R-:W-:-:S03]  /*2c8b0*/  PRMT R5, RZ, 0x7610, R5 ;  /* 0x00007610ff057816 */ /* 0x001fc60000000005 */
[----:B-1----:R-:W2:Y:S04]  /*2c8c0*/  LDL R8, [R1+0x172c] ;  /* 0x00172c0001087983 */ /* 0x002ea80000100800 */
[----:B------:R-:W2:Y:S01]  /*2c8d0*/  LDL.LU R0, [R1+0x16c4] ;  /* 0x0016c40001007983 */ /* 0x000ea20000300800 */
[----:B----4-:R-:W-:Y:S02]  /*2c8e0*/  @!P4 IMAD.MOV.U32 R15, RZ, RZ, R10 ;  /* 0x000000ffff0fc224 */ /* 0x010fe400078e000a */
[----:B------:R-:W-:-:S05]  /*2c8f0*/  @!P4 IMAD.MOV.U32 R14, RZ, RZ, R9 ;  /* 0x000000ffff0ec224 */ /* 0x000fca00078e0009 */
[----:B------:R3:W4:Y:S02]  /*2c900*/  @!P4 LDG.E.U16 R6, desc[UR8][R14.64] ;  /* 0x000000080e06c981 */ /* 0x000724000c1e1500 */
[----:B---3--:R-:W-:Y:S02]  /*2c910*/  @!P1 IMAD.MOV.U32 R14, RZ, RZ, R23 ;  /* 0x000000ffff0e9224 */ /* 0x008fe400078e0017 */
[----:B------:R-:W-:-:S05]  /*2c920*/  @!P1 IMAD.MOV.U32 R15, RZ, RZ, R24 ;  /* 0x000000ffff0f9224 */ /* 0x000fca00078e0018 */
[----:B------:R0:W3:Y:S04]  /*2c930*/  @!P1 LDG.E.U16 R5, desc[UR8][R14.64] ;  /* 0x000000080e059981 */ /* 0x0000e8000c1e1500 */
[----:B--2---:R1:W-:Y:S04]  /*2c940*/  STL [R1+0x3688], R7 ;  /* 0x0036880701007387 */ /* 0x0043e80000100800 */
[----:B------:R-:W2:Y:S04]  /*2c950*/  LDL R12, [R1+0x1728] ;  /* 0x00172800010c7983 */ /* 0x000ea80000100800 */
[----:B------:R-:W2:Y:S04]  /*2c960*/  LDL R11, [R1+0x1734] ;  /* 0x00173400010b7983 */ /* 0x000ea80000100800 */
[----:B------:R-:W2:Y:S04]  /*2c970*/  LDL R10, [R1+0x16c8] ;  /* 0x0016c800010a7983 */ /* 0x000ea80000100800 */
[----:B------:R-:W2:Y:S01]  /*2c980*/  LDL R9, [R1+0x16cc] ;  /* 0x0016cc0001097983 */ /* 0x000ea20000100800 */
[----:B0-----:R-:W-:-:S03]  /*2c990*/  @!P4 IMAD.MOV.U32 R14, RZ, RZ, R8 ;  /* 0x000000ffff0ec224 */ /* 0x001fc600078e0008 */
[----:B----4-:R0:W-:Y:S04]  /*2c9a0*/  STL [R1+0x368c], R6 ;  /* 0x00368c0601007387 */ /* 0x0101e80000100800 */
[----:B---3--:R-:W-:Y:S04]  /*2c9b0*/  STL [R1+0x3690], R5 ;  /* 0x0036900501007387 */ /* 0x008fe80000100800 */
[----:B------:R-:W3:Y:S01]  /*2c9c0*/  LDL R8, [R1+0x16c0] ;  /* 0x0016c00001087983 */ /* 0x000ee20000100800 */
[----:B------:R-:W-:Y:S01]  /*2c9d0*/  PRMT R4, RZ, 0x7610, R4 ;  /* 0x00007610ff047816 */ /* 0x000fe20000000004 */
[----:B------:R-:W-:Y:S01]  /*2c9e0*/  @!P4 IMAD.MOV.U32 R15, RZ, RZ, R13 ;  /* 0x000000ffff0fc224 */ /* 0x000fe200078e000d */
[----:B------:R-:W-:-:S02]  /*2c9f0*/  PRMT R3, RZ, 0x7610, R3 ;  /* 0x00007610ff037816 */ /* 0x000fc40000000003 */
[----:B------:R-:W-:Y:S02]  /*2ca00*/  PRMT R22, RZ, 0x7610, R22 ;  /* 0x00007610ff167816 */ /* 0x000fe40000000016 */
[----:B------:R-:W-:Y:S01]  /*2ca10*/  PRMT R18, RZ, 0x7610, R18 ;  /* 0x00007610ff127816 */ /* 0x000fe20000000012 */
[----:B-1----:R-:W4:Y:S04]  /*2ca20*/  LDL R7, [R1+0x1648] ;  /* 0x0016480001077983 */ /* 0x002f280000100800 */
[----:B------:R2:W4:Y:S04]  /*2ca30*/  @!P4 LDG.E.U16 R4, desc[UR8][R14.64] ;  /* 0x000000080e04c981 */ /* 0x000528000c1e1500 */
[----:B0-----:R-:W4:Y:S01]  /*2ca40*/  LDL R6, [R1+0x164c] ;  /* 0x00164c0001067983 */ /* 0x001f220000100800 */
[----:B--2---:R-:W-:-:S02]  /*2ca50*/  @!P1 IMAD.MOV.U32 R15, RZ, RZ, R12 ;  /* 0x000000ffff0f9224 */ /* 0x004fc400078e000c */
[----:B------:R-:W-:-:S05]  /*2ca60*/  @!P1 IMAD.MOV.U32 R14, RZ, RZ, R11 ;  /* 0x000000ffff0e9224 */ /* 0x000fca00078e000b */
[----:B------:R0:W2:Y:S02]  /*2ca70*/  @!P1 LDG.E.U16 R3, desc[UR8][R14.64] ;  /* 0x000000080e039981 */ /* 0x0000a4000c1e1500 */
[----:B0-----:R-:W-:Y:S02]  /*2ca80*/  @!P4 IMAD.MOV.U32 R14, RZ, RZ, R9 ;  /* 0x000000ffff0ec224 */ /* 0x001fe400078e0009 */
[----:B------:R-:W-:-:S05]  /*2ca90*/  @!P4 IMAD.MOV.U32 R15, RZ, RZ, R10 ;  /* 0x000000ffff0fc224 */ /* 0x000fca00078e000a */
[----:B------:R0:W2:Y:S02]  /*2caa0*/  @!P4 LDG.E.U16 R22, desc[UR8][R14.64] ;  /* 0x000000080e16c981 */ /* 0x0000a4000c1e1500 */
[----:B0-----:R-:W-:Y:S02]  /*2cab0*/  @!P1 IMAD.MOV.U32 R14, RZ, RZ, R0 ;  /* 0x000000ffff0e9224 */ /* 0x001fe400078e0000 */
[----:B---3--:R-:W-:-:S05]  /*2cac0*/  @!P1 IMAD.MOV.U32 R15, RZ, RZ, R8 ;  /* 0x000000ffff0f9224 */ /* 0x008fca00078e0008 */
[----:B------:R0:W3:Y:S04]  /*2cad0*/  @!P1 LDG.E.U16 R18, desc[UR8][R14.64] ;  /* 0x000000080e129981 */ /* 0x0000e8000c1e1500 */
[----:B----4-:R1:W-:Y:S01]  /*2cae0*/  STL [R1+0x3694], R4 ;  /* 0x0036940401007387 */ /* 0x0103e20000100800 */
[----:B------:R-:W-:Y:S01]  /*2caf0*/  PRMT R16, RZ, 0x7610, R16 ;  /* 0x00007610ff107816 */ /* 0x000fe20000000010 */
[----:B0-----:R-:W-:Y:S02]  /*2cb00*/  @!P4 IMAD.MOV.U32 R14, RZ, RZ, R6 ;  /* 0x000000ffff0ec224 */ /* 0x001fe400078e0006 */
[----:B------:R-:W-:-:S05]  /*2cb10*/  @!P4 IMAD.MOV.U32 R15, RZ, RZ, R7 ;  /* 0x000000ffff0fc224 */ /* 0x000fca00078e0007 */
[----:B------:R-:W4:Y:S04]  /*2cb20*/  @!P4 LDG.E.U16 R16, desc[UR8][R14.64] ;  /* 0x000000080e10c981 */ /* 0x000f28000c1e1500 */
[----:B--2---:R0:W-:Y:S04]  /*2cb30*/  STL [R1+0x3698], R3 ;  /* 0x0036980301007387 */ /* 0x0041e80000100800 */
[----:B-1----:R-:W2:Y:S04]  /*2cb40*/  LDL R4, [R1+0x1640] ;  /* 0x0016400001047983 */ /* 0x002ea80000100800 */
[----:B------:R-:W2:Y:S04]  /*2cb50*/  LDL R13, [R1+0x15c8] ;  /* 0x0015c800010d7983 */ /* 0x000ea80000100800 */
[----:B------:R-:W2:Y:S04]  /*2cb60*/  LDL R12, [R1+0x15cc] ;  /* 0x0015cc00010c7983 */ /* 0x000ea80000100800 */
[----:B------:R-:W2:Y:S04]  /*2cb70*/  LDL R10, [R1+0x15c4] ;  /* 0x0015c400010a7983 */ /* 0x000ea80000100800 */
[----:B0-----:R-:W2:Y:S04]  /*2cb80*/  LDL R3, [R1+0x1644] ;  /* 0x0016440001037983 */ /* 0x001ea80000100800 */
[----:B------:R-:W-:Y:S04]  /*2cb90*/  STL [R1+0x369c], R22 ;  /* 0x00369c1601007387 */ /* 0x000fe80000100800 */
[----:B------:R0:W-:Y:S04]  /*2cba0*/  STL [R1+0x1cfc], R0 ;  /* 0x001cfc0001007387 */ /* 0x0001e80000100800 */
[----:B---3--:R-:W-:Y:S04]  /*2cbb0*/  STL [R1+0x36a0], R18 ;  /* 0x0036a01201007387 */ /* 0x008fe80000100800 */
[----:B------:R-:W3:Y:S04]  /*2cbc0*/  LDL R11, [R1+0x15c0] ;  /* 0x0015c000010b7983 */ /* 0x000ee80000100800 */
[----:B------:R-:W3:Y:S04]  /*2cbd0*/  LDL R9, [R1+0x1548] ;  /* 0x0015480001097983 */ /* 0x000ee80000100800 */
[----:B------:R-:W3:Y:S04]  /*2cbe0*/  LDL R8, [R1+0x154c] ;  /* 0x00154c0001087983 */ /* 0x000ee80000100800 */
[----:B------:R-:W3:Y:S04]  /*2cbf0*/  LDL R7, [R1+0x1780] ;  /* 0x0017800001077983 */ /* 0x000ee80000100800 */
[----:B------:R-:W3:Y:S01]  /*2cc00*/  LDL R6, [R1+0x178c] ;  /* 0x00178c0001067983 */ /* 0x000ee20000100800 */
[----:B------:R-:W-:-:S02]  /*2cc10*/  PRMT R17, RZ, 0x7610, R17 ;  /* 0x00007610ff117816 */ /* 0x000fc40000000011 */
[----:B------:R-:W-:Y:S02]  /*2cc20*/  PRMT R19, RZ, 0x7610, R19 ;  /* 0x00007610ff137816 */ /* 0x000fe40000000013 */
[----:B------:R-:W-:Y:S02]  /*2cc30*/  PRMT R20, RZ, 0x7610, R20 ;  /* 0x00007610ff147816 */ /* 0x000fe40000000014 */
[----:B------:R-:W-:Y:S02]  /*2cc40*/  PRMT R21, RZ, 0x7610, R21 ;  /* 0x00007610ff157816 */ /* 0x000fe40000000015 */
[----:B------:R-:W-:Y:S01]  /*2cc50*/  PRMT R5, RZ, 0x7610, R5 ;  /* 0x00007610ff057816 */ /* 0x000fe20000000005 */
[----:B----4-:R-:W-:Y:S01]  /*2cc60*/  STL [R1+0x36a4], R16 ;  /* 0x0036a41001007387 */ /* 0x010fe20000100800 */
[----:B--2---:R-:W-:-:S03]  /*2cc70*/  @!P1 IMAD.MOV.U32 R15, RZ, RZ, R4 ;  /* 0x000000ffff0f9224 */ /* 0x004fc600078e0004 */
[----:B------:R-:W2:Y:S01]  /*2cc80*/  LDL R4, [R1+0x1788] ;  /* 0x0017880001047983 */ /* 0x000ea20000100800 */
[----:B------:R-:W-:-:S03]  /*2cc90*/  @!P1 IMAD.MOV.U32 R14, RZ, RZ, R3 ;  /* 0x000000ffff0e9224 */ /* 0x000fc600078e0003 */
[----:B------:R-:W4:Y:S04]  /*2cca0*/  LDL R3, [R1+0x1790] ;  /* 0x0017900001037983 */ /* 0x000f280000100800 */
[----:B------:R1:W2:Y:S02]  /*2ccb0*/  @!P1 LDG.E.U16 R17, desc[UR8][R14.64] ;  /* 0x000000080e119981 */ /* 0x0002a4000c1e1500 */
[----:B-1----:R-:W-:Y:S02]  /*2ccc0*/  @!P4 IMAD.MOV.U32 R14, RZ, RZ, R12 ;  /* 0x000000ffff0ec224 */ /* 0x002fe400078e000c */
[----:B------:R-:W-:-:S05]  /*2ccd0*/  @!P4 IMAD.MOV.U32 R15, RZ, RZ, R13 ;  /* 0x000000ffff0fc224 */ /* 0x000fca00078e000d */
[----:B------:R1:W4:Y:S02]  /*2cce0*/  @!P4 LDG.E.U16 R19, desc[UR8][R14.64] ;  /* 0x000000080e13c981 */ /* 0x000324000c1e1500 */
[----:B-1----:R-:W-:Y:S02]  /*2ccf0*/  @!P1 IMAD.MOV.U32 R14, RZ, RZ, R10 ;  /* 0x000000ffff0e9224 */ /* 0x002fe400078e000a */
[----:B---3--:R-:W-:-:S05]  /*2cd00*/  @!P1 IMAD.MOV.U32 R15, RZ, RZ, R11 ;  /* 0x000000ffff0f9224 */ /* 0x008fca00078e000b */
[----:B------:R1:W3:Y:S02]  /*2cd10*/  @!P1 LDG.E.U16 R20, desc[UR8][R14.64] ;  /* 0x000000080e149981 */ /* 0x0002e4000c1e1500 */
[----:B-1----:R-:W-:Y:S02]  /*2cd20*/  @!P4 IMAD.MOV.U32 R14, RZ, RZ, R8 ;  /* 0x000000ffff0ec224 */ /* 0x002fe400078e0008 */
[----:B------:R-:W-:-:S05]  /*2cd30*/  @!P4 IMAD.MOV.U32 R15, RZ, RZ, R9 ;  /* 0x000000ffff0fc224 */ /* 0x000fca00078e0009 */
[----:B------:R1:W3:Y:S02]  /*2cd40*/  @!P4 LDG.E.U16 R21, desc[UR8][R14.64] ;  /* 0x000000080e15c981 */ /* 0x0002e4000c1e1500 */
[----:B-1----:R-:W-:Y:S02]  /*2cd50*/  @!P4 IMAD.MOV.U32 R14, RZ, RZ, R6 ;  /* 0x000000ffff0ec224 */ /* 0x002fe400078e0006 */
[----:B------:R-:W-:-:S05]  /*2cd60*/  @!P4 IMAD.MOV.U32 R15, RZ, RZ, R7 ;  /* 0x000000ffff0fc224 */ /* 0x000fca00078e0007 */
[----:B------:R4:W3:Y:S01]  /*2cd70*/  @!P4 LDG.E.U16 R5, desc[UR8][R14.64] ;  /* 0x000000080e05c981 */ /* 0x0008e2000c1e1500 */
[----:B0-----:R-:W-:-:S03]  /*2cd80*/  PRMT R0, RZ, 0x7610, R0 ;  /* 0x00007610ff007816 */ /* 0x001fc60000000000 */
[----:B--2---:R-:W-:Y:S01]  /*2cd90*/  STL [R1+0x36a8], R17 ;  /* 0x0036a81101007387 */ /* 0x004fe20000100800 */
[----:B----4-:R-:W-:Y:S02]  /*2cda0*/  @!P1 IMAD.MOV.U32 R14, RZ, RZ, R3 ;  /* 0x000000ffff0e9224 */ /* 0x010fe400078e0003 */
[----:B------:R-:W-:-:S05]  /*2cdb0*/  @!P1 IMAD.MOV.U32 R15, RZ, RZ, R4 ;  /* 0x000000ffff0f9224 */ /* 0x000fca00078e0004 */
[----:B------:R-:W2:Y:S04]  /*2cdc0*/  @!P1 LDG.E.U16 R0, desc[UR8][R14.64] ;  /* 0x000000080e009981 */ /* 0x000ea8000c1e1500 */
[----:B------:R-:W-:Y:S04]  /*2cdd0*/  STL [R1+0x36ac], R19 ;  /* 0x0036ac1301007387 */ /* 0x000fe80000100800 */
[----:B---3--:R-:W-:Y:S04]  /*2cde0*/  STL [R1+0x36b0], R20 ;  /* 0x0036b01401007387 */ /* 0x008fe80000100800 */
[----:B------:R0:W-:Y:S04]  /*2cdf0*/  STL [R1+0x36b4], R21 ;  /* 0x0036b41501007387 */ /* 0x0001e80000100800 */
[----:B0-----:R-:W3:Y:S04]  /*2ce00*/  LDL.LU R21, [R1+0x288] ;  /* 0x0002880001157983 */ /* 0x001ee80000300800 */
[----:B------:R-:W4:Y:S04]  /*2ce10*/  LDL.LU R20, [R1+0x278] ;  /* 0x0002780001147983 */ /* 0x000f280000300800 */
        /* <DEDUP_REMOVED lines=209> */
[----:B0-----:R-:W2:Y:S04]  /*2db30*/  LDL.LU R15, [R1+0x298] ;  /* 0x00029800010f7983 */ /* 0x001ea80000300800 */
        /* <DEDUP_REMOVED lines=156> */
[----:B0-----:R-:W4:Y:S04]  /*2e500*/  LDL.LU R14, [R1+0x2e8] ;  /* 0x0002e800010e7983 */ /* 0x001f280000300800 */
[----:B--2---:R-:W-:Y:S04]  /*2e510*/  STL [R1+0x306c], R0 ;  /* 0x00306c0001007387 */ /* 0x004fe80000100800 */
[----:B------:R0:W-:Y:S04]  /*2e520*/  STL [R1+0x36bc], R0 ;  /* 0x0036bc0001007387 */ /* 0x0001e80000100800 */
[----:B0-----:R-:W2:Y:S01]  /*2e530*/  LDL.LU R0, [R1+0x1b8] ;  /* 0x0001b80001007983 */ /* 0x001ea20000300800 */
[----:B------:R-:W0:Y:S02]  /*2e540*/  S2R R2, SR_TID.X ;  /* 0x0000000000027919 */ /* 0x000e240000002100 */
[----:B0-----:R-:W-:-:S05]  /*2e550*/  LOP3.LUT R2, R2, 0x3f, RZ, 0xc0, !PT ;  /* 0x0000003f02027812 */ /* 0x001fca00078ec0ff */
[----:B------:R-:W-:-:S05]  /*2e560*/  IMAD.SHL.U32 R2, R2, 0x2, RZ ;  /* 0x0000000202027824 */ /* 0x000fca00078e00ff */
[----:B------:R0:W-:Y:S04]  /*2e570*/  STS.U16 [R2+UR5+0x11800], R9 ;  /* 0x0118000902007988 */ /* 0x0001e80008000405 */
[----:B---3--:R-:W-:Y:S04]  /*2e580*/  STS.U16 [R2+UR5+0x10600], R21 ;  /* 0x0106001502007988 */ /* 0x008fe80008000405 */
[----:B----4-:R-:W-:Y:S04]  /*2e590*/  STS.U16 [R2+UR5+0x10800], R20 ;  /* 0x0108001402007988 */ /* 0x010fe80008000405 */
[----:B------:R-:W-:Y:S04]  /*2e5a0*/  STS.U16 [R2+UR5+0x10a00], R19 ;  /* 0x010a001302007988 */ /* 0x000fe80008000405 */
[----:B------:R-:W-:Y:S04]  /*2e5b0*/  STS.U16 [R2+UR5+0x10c00], R17 ;  /* 0x010c001102007988 */ /* 0x000fe80008000405 */
[----:B------:R-:W-:Y:S04]  /*2e5c0*/  STS.U16 [R2+UR5+0x10e00], R16 ;  /* 0x010e001002007988 */ /* 0x000fe80008000405 */
[----:B------:R-:W-:Y:S01]  /*2e5d0*/  STS.U16 [R2+UR5+0x11000], R18 ;  /* 0x0110001202007988 */ /* 0x000fe20008000405 */
[----:B0-----:R-:W-:-:S03]  /*2e5e0*/  LOP3.LUT R9, R2, 0x10, RZ, 0x3c, !PT ;  /* 0x0000001002097812 */ /* 0x001fc600078e3cff */
[----:B------:R-:W-:Y:S04]  /*2e5f0*/  STS.U16 [R2+UR5+0x11200], R22 ;  /* 0x0112001602007988 */ /* 0x000fe80008000405 */
[----:B------:R-:W-:Y:S04]  /*2e600*/  STS.U16 [R2+UR5+0x11400], R3 ;  /* 0x0114000302007988 */ /* 0x000fe80008000405 */
[----:B------:R-:W-:Y:S04]  /*2e610*/  STS.U16 [R2+UR5+0x11600], R4 ;  /* 0x0116000402007988 */ /* 0x000fe80008000405 */
[----:B------:R-:W-:Y:S04]  /*2e620*/  STS.U16 [R2+UR5+0x11a00], R5 ;  /* 0x011a000502007988 */ /* 0x000fe80008000405 */
[----:B------:R-:W-:Y:S04]  /*2e630*/  STS.U16 [R2+UR5+0x11c00], R6 ;  /* 0x011c000602007988 */ /* 0x000fe80008000405 */
[----:B------:R-:W-:Y:S04]  /*2e640*/  STS.U16 [R2+UR5+0x11e00], R7 ;  /* 0x011e000702007988 */ /* 0x000fe80008000405 */
[----:B------:R-:W-:Y:S04]  /*2e650*/  STS.U16 [R2+UR5+0x10400], R15 ;  /* 0x0104000f02007988 */ /* 0x000fe80008000405 */
[----:B------:R-:W-:Y:S04]  /*2e660*/  STS.U16 [R2+UR5+0x10200], R14 ;  /* 0x0102000e02007988 */ /* 0x000fe80008000405 */
[----:B--2---:R-:W-:Y:S04]  /*2e670*/  STS.U16 [R2+UR5+0x10000], R0 ;  /* 0x0100000002007988 */ /* 0x004fe80008000405 */
[----:B------:R0:W-:Y:S04]  /*2e680*/  STS.U16 [R9+UR5+0x10080], R27 ;  /* 0x0100801b09007988 */ /* 0x0001e80008000405 */
[----:B0-----:R-:W2:Y:S04]  /*2e690*/  LDL.LU R27, [R1+0x1f4] ;  /* 0x0001f400011b7983 */ /* 0x001ea80000300800 */
[----:B------:R-:W3:Y:S04]  /*2e6a0*/  LDL.LU R0, [R1+0x1c4] ;  /* 0x0001c40001007983 */ /* 0x000ee80000300800 */
[----:B---3--:R0:W-:Y:S04]  /*2e6b0*/  STL [R1+0x3728], R0 ;  /* 0x0037280001007387 */ /* 0x0081e80000100800 */
[----:B0-----:R-:W3:Y:S01]  /*2e6c0*/  LDL.LU R0, [R1+0x1d4] ;  /* 0x0001d40001007983 */ /* 0x001ee20000300800 */
[----:B------:R-:W-:-:S02]  /*2e6d0*/  LOP3.LUT R15, R2, 0x20, RZ, 0x3c, !PT ;  /* 0x00000020020f7812 */ /* 0x000fc400078e3cff */
[----:B------:R-:W0:Y:S01]  /*2e6e0*/  S2R R2, SR_TID.X ;  /* 0x0000000000027919 */ /* 0x000e220000002100 */
        /* <DEDUP_REMOVED lines=8> */
[----:B---3--:R1:W-:Y:S04]  /*2e770*/  STL [R1+0x372c], R0 ;  /* 0x00372c0001007387 */ /* 0x0083e80000100800 */
[----:B-1----:R-:W3:Y:S04]  /*2e780*/  LDL.LU R0, [R1+0x1e4] ;  /* 0x0001e40001007983 */ /* 0x002ee80000300800 */
        /* <DEDUP_REMOVED lines=11> */
[----:B0-----:R-:W-:-:S03]  /*2e840*/  LOP3.LUT R2, R2, 0x3f, RZ, 0xc0, !PT ;  /* 0x0000003f02027812 */ /* 0x001fc600078ec0ff */
[----:B------:R-:W4:Y:S04]  /*2e850*/  LDL.LU R6, [R1+0x200] ;  /* 0x0002000001067983 */ /* 0x000f280000300800 */
[----:B------:R-:W4:Y:S04]  /*2e860*/  LDL.LU R7, [R1+0x1f0] ;  /* 0x0001f00001077983 */ /* 0x000f280000300800 */
[----:B------:R-:W4:Y:S04]  /*2e870*/  LDL.LU R8, [R1+0x1e0] ;  /* 0x0001e00001087983 */ /* 0x000f280000300800 */
[----:B------:R-:W-:Y:S04]  /*2e880*/  STS.U16 [R9+UR5+0x11280], R13 ;  /* 0x0112800d09007988 */ /* 0x000fe80008000405 */
[----:B------:R-:W4:Y:S04]  /*2e890*/  LDL.LU R24, [R1+0x1d0] ;  /* 0x0001d00001187983 */ /* 0x000f280000300800 */
[----:B------:R-:W-:Y:S04]  /*2e8a0*/  STS.U16 [R9+UR5+0x11480], R23 ;  /* 0x0114801709007988 */ /* 0x000fe80008000405 */
[----:B------:R-:W4:Y:S01]  /*2e8b0*/  LDL.LU R25, [R1+0x1c0] ;  /* 0x0001c00001197983 */ /* 0x000f220000300800 */
[----:B------:R-:W-:-:S03]  /*2e8c0*/  IMAD.SHL.U32 R2, R2, 0x2, RZ ;  /* 0x0000000202027824 */ /* 0x000fc600078e00ff */
[----:B------:R-:W-:Y:S04]  /*2e8d0*/  STS.U16 [R9+UR5+0x11680], R26 ;  /* 0x0116801a09007988 */ /* 0x000fe80008000405 */
[----:B------:R-:W4:Y:S04]  /*2e8e0*/  LDL.LU R28, [R1+0x2ec] ;  /* 0x0002ec00011c7983 */ /* 0x000f280000300800 */
[----:B--2---:R0:W-:Y:S04]  /*2e8f0*/  STS.U16 [R9+UR5+0x11880], R27 ;  /* 0x0118801b09007988 */ /* 0x0041e80008000405 */
[----:B------:R-:W2:Y:S01]  /*2e900*/  LDL.LU R29, [R1+0x29c] ;  /* 0x00029c00011d7983 */ /* 0x000ea20000300800 */
[----:B------:R-:W-:-:S03]  /*2e910*/  LOP3.LUT R2, R2, 0x10, RZ, 0x3c, !PT ;  /* 0x0000001002027812 */ /* 0x000fc600078e3cff */
        /* <DEDUP_REMOVED lines=8> */
[----:B---3--:R0:W-:Y:S04]  /*2e9a0*/  STS.U16 [R2+UR5+0x11a80], R0 ;  /* 0x011a800002007988 */ /* 0x0081e80008000405 */
[----:B0-----:R-:W3:Y:S04]  /*2e9b0*/  LDL.LU R0, [R1+0x372c] ;  /* 0x00372c0001007983 */ /* 0x001ee80000300800 */
[----:B---3--:R0:W-:Y:S04]  /*2e9c0*/  STS.U16 [R2+UR5+0x11c80], R0 ;  /* 0x011c800002007988 */ /* 0x0081e80008000405 */
[----:B0-----:R-:W3:Y:S04]  /*2e9d0*/  LDL.LU R0, [R1+0x3728] ;  /* 0x0037280001007983 */ /* 0x001ee80000300800 */
[----:B------:R-:W-:Y:S04]  /*2e9e0*/  STL [R1+0x36c0], R15 ;  /* 0x0036c00f01007387 */ /* 0x000fe80000100800 */
[----:B---3--:R0:W-:Y:S02]  /*2e9f0*/  STS.U16 [R2+UR5+0x11e80], R0 ;  /* 0x011e800002007988 */ /* 0x0081e40008000405 */
[----:B0-----:R-:W0:Y:S02]  /*2ea00*/  S2R R2, SR_TID.X ;  /* 0x0000000000027919 */ /* 0x001e240000002100 */
[----:B0-----:R-:W-:-:S05]  /*2ea10*/  LOP3.LUT R2, R2, 0x3f, RZ, 0xc0, !PT ;  /* 0x0000003f02027812 */ /* 0x001fca00078ec0ff */
[----:B------:R-:W-:-:S05]  /*2ea20*/  IMAD.SHL.U32 R2, R2, 0x2, RZ ;  /* 0x0000000202027824 */ /* 0x000fca00078e00ff */
[----:B------:R-:W-:Y:S02]  /*2ea30*/  LOP3.LUT R0, R2, 0x30, RZ, 0x3c, !PT ;  /* 0x0000003002007812 */ /* 0x000fe400078e3cff */
[----:B------:R-:W3:Y:S04]  /*2ea40*/  LDL.LU R2, [R1+0x1dc] ;  /* 0x0001dc0001027983 */ /* 0x000ee80000300800 */
[----:B---3--:R0:W-:Y:S04]  /*2ea50*/  STL [R1+0x371c], R2 ;  /* 0x00371c0201007387 */ /* 0x0081e80000100800 */
[----:B0-----:R-:W3:Y:S04]  /*2ea60*/  LDL.LU R2, [R1+0x1ec] ;  /* 0x0001ec0001027983 */ /* 0x001ee80000300800 */
[----:B---3--:R0:W-:Y:S04]  /*2ea70*/  STL [R1+0x3720], R2 ;  /* 0x0037200201007387 */ /* 0x0081e80000100800 */
[----:B0-----:R-:W3:Y:S04]  /*2ea80*/  LDL.LU R2, [R1+0x1fc] ;  /* 0x0001fc0001027983 */ /* 0x001ee80000300800 */
[----:B----4-:R-:W-:Y:S04]  /*2ea90*/  STS.U16 [R15+UR5+0x10100], R14 ;  /* 0x0101000e0f007988 */ /* 0x010fe80008000405 */
        /* <DEDUP_REMOVED lines=16> */
[----:B0-----:R-:W3:Y:S04]  /*2eba0*/  LDL.LU R2, [R1+0x20c] ;  /* 0x00020c0001027983 */ /* 0x001ee80000300800 */
        /* <DEDUP_REMOVED lines=16> */
[----:B------:R0:W-:Y:S04]  /*2ecb0*/  STS.U16 [R0+UR5+0x10180], R28 ;  /* 0x0101801c00007988 */ /* 0x0001e80008000405 */
[----:B------:R-:W4:Y:S04]  /*2ecc0*/  LDL.LU R25, [R1+0x17c] ;  /* 0x00017c0001197983 */ /* 0x000f280000300800 */
[----:B--2---:R1:W-:Y:S04]  /*2ecd0*/  STS.U16 [R0+UR5+0x10380], R29 ;  /* 0x0103801d00007988 */ /* 0x0043e80008000405 */
[----:B------:R2:W-:Y:S04]  /*2ece0*/  STS.U16 [R0+UR5+0x10580], R9 ;  /* 0x0105800900007988 */ /* 0x0005e80008000405 */
[----:B------:R0:W-:Y:S04]  /*2ecf0*/  STS.U16 [R0+UR5+0x10780], R10 ;  /* 0x0107800a00007988 */ /* 0x0001e80008000405 */
[----:B------:R1:W-:Y:S04]  /*2ed00*/  STS.U16 [R0+UR5+0x10980], R11 ;  /* 0x0109800b00007988 */ /* 0x0003e80008000405 */
[----:B------:R2:W-:Y:S04]  /*2ed10*/  STS.U16 [R0+UR5+0x10b80], R12 ;  /* 0x010b800c00007988 */ /* 0x0005e80008000405 */
[----:B0-----:R-:W4:Y:S04]  /*2ed20*/  LDL.LU R28, [R1+0x178] ;  /* 0x00017800011c7983 */ /* 0x001f280000300800 */
[----:B-1----:R-:W4:Y:S04]  /*2ed30*/  LDL.LU R29, [R1+0x174] ;  /* 0x00017400011d7983 */ /* 0x002f280000300800 */
[----:B--2---:R-:W2:Y:S04]  /*2ed40*/  LDL.LU R9, [R1+0x170] ;  /* 0x0001700001097983 */ /* 0x004ea80000300800 */
[----:B------:R-:W2:Y:S04]  /*2ed50*/  LDL.LU R10, [R1+0x16c] ;  /* 0x00016c00010a7983 */ /* 0x000ea80000300800 */
[----:B------:R-:W2:Y:S04]  /*2ed60*/  LDL.LU R11, [R1+0x168] ;  /* 0x00016800010b7983 */ /* 0x000ea80000300800 */
[----:B------:R0:W-:Y:S04]  /*2ed70*/  STS.U16 [R0+UR5+0x10d80], R13 ;  /* 0x010d800d00007988 */ /* 0x0001e80008000405 */
[----:B------:R-:W2:Y:S04]  /*2ed80*/  LDL.LU R12, [R1+0x164] ;  /* 0x00016400010c7983 */ /* 0x000ea80000300800 */
[----:B------:R1:W-:Y:S04]  /*2ed90*/  STS.U16 [R0+UR5+0x10f80], R23 ;  /* 0x010f801700007988 */ /* 0x0003e80008000405 */
[----:B------:R1:W-:Y:S04]  /*2eda0*/  STS.U16 [R0+UR5+0x11180], R26 ;  /* 0x0111801a00007988 */ /* 0x0003e80008000405 */
[----:B------:R1:W-:Y:S04]  /*2edb0*/  STS.U16 [R0+UR5+0x11380], R27 ;  /* 0x0113801b00007988 */ /* 0x0003e80008000405 */
[----:B0-----:R-:W2:Y:S04]  /*2edc0*/  LDL.LU R13, [R1+0x160] ;  /* 0x00016000010d7983 */ /* 0x001ea80000300800 */
[----:B-1----:R-:W2:Y:S04]  /*2edd0*/  LDL.LU R23, [R1+0x15c] ;  /* 0x00015c0001177983 */ /* 0x002ea80000300800 */
[----:B------:R-:W2:Y:S04]  /*2ede0*/  LDL.LU R26, [R1+0x158] ;  /* 0x00015800011a7983 */ /* 0x000ea80000300800 */
[----:B------:R-:W2:Y:S04]  /*2edf0*/  LDL.LU R27, [R1+0x154] ;  /* 0x00015400011b7983 */ /* 0x000ea80000300800 */
[----:B---3--:R0:W-:Y:S04]  /*2ee00*/  STS.U16 [R0+UR5+0x11580], R2 ;  /* 0x0115800200007988 */ /* 0x0081e80008000405 */
[----:B0-----:R-:W3:Y:S04]  /*2ee10*/  LDL.LU R2, [R1+0x3724] ;  /* 0x0037240001027983 */ /* 0x001ee80000300800 */
[----:B---3--:R0:W-:Y:S04]  /*2ee20*/  STS.U16 [R0+UR5+0x11780], R2 ;  /* 0x0117800200007988 */ /* 0x0081e80008000405 */
[----:B0-----:R-:W3:Y:S04]  /*2ee30*/  LDL.LU R2, [R1+0x3720] ;  /* 0x0037200001027983 */ /* 0x001ee80000300800 */
[----:B---3--:R0:W-:Y:S04]  /*2ee40*/  STS.U16 [R0+UR5+0x11980], R2 ;  /* 0x0119800200007988 */ /* 0x0081e80008000405 */
[----:B0-----:R-:W3:Y:S04]  /*2ee50*/  LDL.LU R2, [R1+0x371c] ;  /* 0x00371c0001027983 */ /* 0x001ee80000300800 */
[----:B---3--:R0:W-:Y:S02]  /*2ee60*/  STS.U16 [R0+UR5+0x11b80], R2 ;  /* 0x011b800200007988 */ /* 0x0081e40008000405 */
[----:B0-----:R-:W0:Y:S02]  /*2ee70*/  S2R R2, SR_TID.X ;  /* 0x0000000000027919 */ /* 0x001e240000002100 */
[----:B----4-:R-:W-:Y:S04]  /*2ee80*/  STS.U16 [R0+UR5+0x11d80], R15 ;  /* 0x011d800f00007988 */ /* 0x010fe80008000405 */
[----:B------:R-:W-:Y:S01]  /*2ee90*/  STS.U16 [R0+UR5+0x11f80], R14 ;  /* 0x011f800e00007988 */ /* 0x000fe20008000405 */
[----:B0-----:R-:W-:-:S05]  /*2eea0*/  LOP3.LUT R2, R2, 0x3f, RZ, 0xc0, !PT ;  /* 0x0000003f02027812 */ /* 0x001fca00078ec0ff */
[----:B------:R-:W-:-:S05]  /*2eeb0*/  IMAD.SHL.U32 R2, R2, 0x2, RZ ;  /* 0x0000000202027824 */ /* 0x000fca00078e00ff */
[----:B--2---:R0:W-:Y:S04]  /*2eec0*/  STS.U16 [R2+UR5+0x4080], R9 ;  /* 0x0040800902007988 */ /* 0x0041e80008000405 */
[----:B0-----:R-:W2:Y:S04]  /*2eed0*/  LDL.LU R9, [R1+0x144] ;  /* 0x0001440001097983 */ /* 0x001ea80000300800 */
[----:B--2---:R0:W-:Y:S04]  /*2eee0*/  STL [R1+0x3710], R9 ;  /* 0x0037100901007387 */ /* 0x0041e80000100800 */
[----:B0-----:R-:W2:Y:S04]  /*2eef0*/  LDL.LU R9, [R1+0x148] ;  /* 0x0001480001097983 */ /* 0x001ea80000300800 */
[----:B--2---:R0:W-:Y:S04]  /*2ef00*/  STL [R1+0x3714], R9 ;  /* 0x0037140901007387 */ /* 0x0041e80000100800 */
[----:B0-----:R-:W2:Y:S04]  /*2ef10*/  LDL.LU R9, [R1+0x14c] ;  /* 0x00014c0001097983 */ /* 0x001ea80000300800 */
[----:B------:R-:W-:Y:S04]  /*2ef20*/  STS.U16 [R2+UR5+0x4800], R10 ;  /* 0x0048000a02007988 */ /* 0x000fe80008000405 */
[----:B------:R-:W-:Y:S04]  /*2ef30*/  STS.U16 [R2+UR5+0x4880], R11 ;  /* 0x0048800b02007988 */ /* 0x000fe80008000405 */
[----:B------:R-:W-:Y:S04]  /*2ef40*/  STS.U16 [R2+UR5+0x5000], R12 ;  /* 0x0050000c02007988 */ /* 0x000fe80008000405 */
[----:B------:R-:W-:Y:S04]  /*2ef50*/  STS.U16 [R2+UR5+0x5080], R13 ;  /* 0x0050800d02007988 */ /* 0x000fe80008000405 */
[----:B------:R-:W-:Y:S04]  /*2ef60*/  STS.U16 [R2+UR5+0x5800], R23 ;  /* 0x0058001702007988 */ /* 0x000fe80008000405 */
[----:B------:R-:W-:Y:S04]  /*2ef70*/  STS.U16 [R2+UR5+0x5880], R26 ;  /* 0x0058801a02007988 */ /* 0x000fe80008000405 */
[----:B------:R-:W-:Y:S04]  /*2ef80*/  STS.U16 [R2+UR5+0x6000], R27 ;  /* 0x0060001b02007988 */ /* 0x000fe80008000405 */
[----:B------:R-:W-:Y:S04]  /*2ef90*/  STS.U16 [R2+UR5], R21 ;  /* 0x0000001502007988 */ /* 0x000fe80008000405 */
[----:B------:R-:W-:Y:S04]  /*2efa0*/  STS.U16 [R2+UR5+0x80], R20 ;  /* 0x0000801402007988 */ /* 0x000fe80008000405 */
[----:B------:R-:W-:Y:S04]  /*2efb0*/  STS.U16 [R2+UR5+0x800], R19 ;  /* 0x0008001302007988 */ /* 0x000fe80008000405 */
[----:B------:R-:W-:Y:S04]  /*2efc0*/  STS.U16 [R2+UR5+0x880], R17 ;  /* 0x0008801102007988 */ /* 0x000fe80008000405 */
[----:B------:R-:W-:Y:S04]  /*2efd0*/  STS.U16 [R2+UR5+0x1000], R16 ;  /* 0x0010001002007988 */ /* 0x000fe80008000405 */
[----:B--2---:R0:W-:Y:S04]  /*2efe0*/  STL [R1+0x3718], R9 ;  /* 0x0037180901007387 */ /* 0x0041e80000100800 */
[----:B0-----:R-:W2:Y:S04]  /*2eff0*/  LDL.LU R9, [R1+0x150] ;  /* 0x0001500001097983 */ /* 0x001ea80000300800 */
[----:B------:R-:W3:Y:S04]  /*2f000*/  LDL.LU R10, [R1+0x140] ;  /* 0x00014000010a7983 */ /* 0x000ee80000300800 */
[----:B------:R-:W4:Y:S04]  /*2f010*/  LDL.LU R11, [R1+0x13c] ;  /* 0x00013c00010b7983 */ /* 0x000f280000300800 */
        /* <DEDUP_REMOVED lines=12> */
[----:B------:R0:W-:Y:S04]  /*2f0e0*/  STS.U16 [R2+UR5+0x1080], R18 ;  /* 0x0010801202007988 */ /* 0x0001e80008000405 */
[----:B------:R-:W3:Y:S04]  /*2f0f0*/  LDL.LU R16, [R1+0x108] ;  /* 0x0001080001107983 */ /* 0x000ee80000300800 */
[----:B------:R1:W-:Y:S04]  /*2f100*/  STS.U16 [R2+UR5+0x1800], R22 ;  /* 0x0018001602007988 */ /* 0x0003e80008000405 */
[----:B------:R0:W-:Y:S04]  /*2f110*/  STS.U16 [R2+UR5+0x1880], R3 ;  /* 0x0018800302007988 */ /* 0x0001e80008000405 */
[----:B------:R0:W-:Y:S04]  /*2f120*/  STS.U16 [R2+UR5+0x2000], R4 ;  /* 0x0020000402007988 */ /* 0x0001e80008000405 */
[----:B------:R1:W-:Y:S04]  /*2f130*/  STS.U16 [R2+UR5+0x2080], R5 ;  /* 0x0020800502007988 */ /* 0x0003e80008000405 */
[----:B------:R1:W-:Y:S04]  /*2f140*/  STS.U16 [R2+UR5+0x2800], R6 ;  /* 0x0028000602007988 */ /* 0x0003e80008000405 */
[----:B0-----:R-:W3:Y:S04]  /*2f150*/  LDL.LU R18, [R1+0x104] ;  /* 0x0001040001127983 */ /* 0x001ee80000300800 */
[----:B-1----:R-:W3:Y:S04]  /*2f160*/  LDL.LU R22, [R1+0x100] ;  /* 0x0001000001167983 */ /* 0x002ee80000300800 */
        /* <DEDUP_REMOVED lines=15> */
[----:B------:R-:W3:Y:S04]  /*2f260*/  LDL.LU R29, [R1+0xd8] ;  /* 0x0000d800011d7983 */ /* 0x000ee80000300800 */
[----:B--2---:R0:W-:Y:S04]  /*2f270*/  STS.U16 [R2+UR5+0x6080], R9 ;  /* 0x0060800902007988 */ /* 0x0041e80008000405 */
[----:B0-----:R-:W2:Y:S04]  /*2f280*/  LDL.LU R9, [R1+0x3718] ;  /* 0x0037180001097983 */ /* 0x001ea80000300800 */
[----:B--2---:R0:W-:Y:S04]  /*2f290*/  STS.U16 [R2+UR5+0x6800], R9 ;  /* 0x0068000902007988 */ /* 0x0041e80008000405 */
[----:B0-----:R-:W2:Y:S04]  /*2f2a0*/  LDL.LU R9, [R1+0x3714] ;  /* 0x0037140001097983 */ /* 0x001ea80000300800 */
[----:B--2---:R0:W-:Y:S04]  /*2f2b0*/  STS.U16 [R2+UR5+0x6880], R9 ;  /* 0x0068800902007988 */ /* 0x0041e80008000405 */
[----:B0-----:R-:W2:Y:S04]  /*2f2c0*/  LDL.LU R9, [R1+0x3710] ;  /* 0x0037100001097983 */ /* 0x001ea80000300800 */
[----:B---3--:R-:W-:Y:S04]  /*2f2d0*/  STS.U16 [R2+UR5+0x7080], R10 ;  /* 0x0070800a02007988 */ /* 0x008fe80008000405 */
        /* <DEDUP_REMOVED lines=9> */
[----:B--2---:R0:W-:Y:S04]  /*2f370*/  STS.U16 [R2+UR5+0x7000], R9 ;  /* 0x0070000902007988 */ /* 0x0041e80008000405 */
[----:B0-----:R-:W2:Y:S04]  /*2f380*/  LDL.LU R9, [R1+0x370c] ;  /* 0x00370c0001097983 */ /* 0x001ea80000300800 */
[----:B------:R-:W3:Y:S04]  /*2f390*/  LDL.LU R10, [R1+0x3708] ;  /* 0x00370800010a7983 */ /* 0x000ee80000300800 */
[----:B------:R-:W4:Y:S04]  /*2f3a0*/  LDL.LU R11, [R1+0x3704] ;  /* 0x00370400010b7983 */ /* 0x000f280000300800 */
[----:B------:R-:W2:Y:S04]  /*2f3b0*/  LDL.LU R12, [R1+0x3700] ;  /* 0x00370000010c7983 */ /* 0x000ea80000300800 */
[----:B------:R-:W2:Y:S04]  /*2f3c0*/  LDL.LU R13, [R1+0x36fc] ;  /* 0x0036fc00010d7983 */ /* 0x000ea80000300800 */
[----:B------:R-:W2:Y:S04]  /*2f3d0*/  LDL.LU R23, [R1+0x36f8] ;  /* 0x0036f80001177983 */ /* 0x000ea80000300800 */
[----:B------:R-:W2:Y:S04]  /*2f3e0*/  LDL.LU R26, [R1+0x36f4] ;  /* 0x0036f400011a7983 */ /* 0x000ea80000300800 */
[----:B------:R-:W2:Y:S04]  /*2f3f0*/  LDL.LU R27, [R1+0x36f0] ;  /* 0x0036f000011b7983 */ /* 0x000ea80000300800 */
        /* <DEDUP_REMOVED lines=37> */
[----:B--2---:R-:W-:Y:S04]  /*2f650*/  STS.U16 [R2+UR5+0xe000], R27 ;  /* 0x00e0001b02007988 */ /* 0x004fe80008000405 */
[----:B------:R0:W-:Y:S04]  /*2f660*/  STL [R1+0x36c4], R27 ;  /* 0x0036c41b01007387 */ /* 0x0001e80000100800 */
[----:B------:R-:W-:Y:S04]  /*2f670*/  STS.U16 [R2+UR5+0xe080], R26 ;  /* 0x00e0801a02007988 */ /* 0x000fe80008000405 */
[----:B------:R-:W-:Y:S04]  /*2f680*/  STS.U16 [R2+UR5+0xe800], R23 ;  /* 0x00e8001702007988 */ /* 0x000fe80008000405 */
[----:B0-----:R-:W2:Y:S04]  /*2f690*/  LDL.LU R27, [R1+0xcc] ;  /* 0x0000cc00011b7983 */ /* 0x001ea80000300800 */
[----:B------:R0:W-:Y:S04]  /*2f6a0*/  STL [R1+0x36c8], R26 ;  /* 0x0036c81a01007387 */ /* 0x0001e80000100800 */
[----:B------:R-:W-:Y:S04]  /*2f6b0*/  STS.U16 [R2+UR5+0xf880], R9 ;  /* 0x00f8800902007988 */ /* 0x000fe80008000405 */
[----:B0-----:R-:W2:Y:S04]  /*2f6c0*/  LDL.LU R26, [R1+0xd0] ;  /* 0x0000d000011a7983 */ /* 0x001ea80000300800 */
[----:B------:R0:W-:Y:S04]  /*2f6d0*/  STL [R1+0x36cc], R23 ;  /* 0x0036cc1701007387 */ /* 0x0001e80000100800 */
[----:B0-----:R-:W2:Y:S04]  /*2f6e0*/  LDL.LU R23, [R1+0xd4] ;  /* 0x0000d40001177983 */ /* 0x001ea80000300800 */
[----:B------:R-:W-:Y:S04]  /*2f6f0*/  STL [R1+0x36d0], R13 ;  /* 0x0036d00d01007387 */ /* 0x000fe80000100800 */
[----:B------:R-:W-:Y:S04]  /*2f700*/  STL [R1+0x36d4], R12 ;  /* 0x0036d40c01007387 */ /* 0x000fe80000100800 */
[----:B----4-:R-:W-:Y:S04]  /*2f710*/  STL [R1+0x36d8], R11 ;  /* 0x0036d80b01007387 */ /* 0x010fe80000100800 */
[----:B---3--:R-:W-:Y:S04]  /*2f720*/  STL [R1+0x36dc], R10 ;  /* 0x0036dc0a01007387 */ /* 0x008fe80000100800 */
[----:B------:R0:W-:Y:S04]  /*2f730*/  STL [R1+0x36e0], R9 ;  /* 0x0036e00901007387 */ /* 0x0001e80000100800 */
[----:B0-----:R-:W3:Y:S04]  /*2f740*/  LDL.LU R9, [R1+0x6c] ;  /* 0x00006c0001097983 */ /* 0x001ee80000300800 */
[----:B---3--:R0:W-:Y:S04]  /*2f750*/  STL [R1+0x36e4], R9 ;  /* 0x0036e40901007387 */ /* 0x0081e80000100800 */
[----:B0-----:R-:W3:Y:S04]  /*2f760*/  LDL.LU R9, [R1+0x70] ;  /* 0x0000700001097983 */ /* 0x001ee80000300800 */
[----:B---3--:R0:W-:Y:S04]  /*2f770*/  STL [R1+0x36e8], R9 ;  /* 0x0036e80901007387 */ /* 0x0081e80000100800 */
[----:B0-----:R-:W3:Y:S04]  /*2f780*/  LDL.LU R9, [R1+0x74] ;  /* 0x0000740001097983 */ /* 0x001ee80000300800 */
[----:B------:R0:W-:Y:S02]  /*2f790*/  STS.U16 [R2+UR5+0xe880], R13 ;  /* 0x00e8800d02007988 */ /* 0x0001e40008000405 */
[----:B0-----:R-:W0:Y:S02]  /*2f7a0*/  S2R R13, SR_TID.X ;  /* 0x00000000000d7919 */ /* 0x001e240000002100 */
[----:B------:R-:W-:Y:S04]  /*2f7b0*/  STS.U16 [R2+UR5+0xf000], R12 ;  /* 0x00f0000c02007988 */ /* 0x000fe80008000405 */
[----:B------:R-:W-:Y:S04]  /*2f7c0*/  STS.U16 [R2+UR5+0xf080], R11 ;  /* 0x00f0800b02007988 */ /* 0x000fe80008000405 */
[----:B------:R-:W-:Y:S04]  /*2f7d0*/  STS.U16 [R2+UR5+0xf800], R10 ;  /* 0x00f8000a02007988 */ /* 0x000fe80008000405 */
[----:B---3--:R1:W-:Y:S04]  /*2f7e0*/  STL [R1+0x36ec], R9 ;  /* 0x0036ec0901007387 */ /* 0x0083e80000100800 */
[----:B-1----:R-:W3:Y:S01]  /*2f7f0*/  LDL.LU R9, [R1+0x78] ;  /* 0x0000780001097983 */ /* 0x002ee20000300800 */
[----:B0-----:R-:W-:-:S03]  /*2f800*/  LOP3.LUT R13, R13, 0x3f, RZ, 0xc0, !PT ;  /* 0x0000003f0d0d7812 */ /* 0x001fc600078ec0ff */
[----:B------:R-:W4:Y:S04]  /*2f810*/  LDL.LU R10, [R1+0x68] ;  /* 0x00006800010a7983 */ /* 0x000f280000300800 */
[----:B------:R-:W4:Y:S01]  /*2f820*/  LDL.LU R11, [R1+0x64] ;  /* 0x00006400010b7983 */ /* 0x000f220000300800 */
[----:B------:R-:W-:-:S03]  /*2f830*/  IMAD.SHL.U32 R2, R13, 0x2, RZ ;  /* 0x000000020d027824 */ /* 0x000fc600078e00ff */
[----:B------:R-:W4:Y:S04]  /*2f840*/  LDL.LU R12, [R1+0x60] ;  /* 0x00006000010c7983 */ /* 0x000f280000300800 */
[----:B------:R-:W4:Y:S01]  /*2f850*/  LDL.LU R13, [R1+0x5c] ;  /* 0x00005c00010d7983 */ /* 0x000f220000300800 */
[----:B------:R-:W-:-:S05]  /*2f860*/  LOP3.LUT R2, R2, 0x10, RZ, 0x3c, !PT ;  /* 0x0000001002027812 */ /* 0x000fca00078e3cff */
[----:B--2---:R0:W-:Y:S04]  /*2f870*/  STS.U16 [R2+UR5+0x100], R23 ;  /* 0x0001001702007988 */ /* 0x0041e80008000405 */
[----:B------:R1:W-:Y:S04]  /*2f880*/  STS.U16 [R2+UR5+0x180], R26 ;  /* 0x0001801a02007988 */ /* 0x0003e80008000405 */
        /* <DEDUP_REMOVED lines=14> */
[----:B------:R1:W-:Y:S04]  /*2f970*/  STS.U16 [R2+UR5+0x2900], R16 ;  /* 0x0029001002007988 */ /* 0x0003e80008000405 */
[----:B------:R1:W-:Y:S04]  /*2f980*/  STS.U16 [R2+UR5+0x2980], R18 ;  /* 0x0029801202007988 */ /* 0x0003e80008000405 */
[----:B0-----:R-:W2:Y:S04]  /*2f990*/  LDL.LU R21, [R1+0x40] ;  /* 0x0000400001157983 */ /* 0x001ea80000300800 */
[----:B-1----:R-:W2:Y:S04]  /*2f9a0*/  LDL.LU R20, [R1+0x3c] ;  /* 0x00003c0001147983 */ /* 0x002ea80000300800 */
[----:B------:R-:W2:Y:S04]  /*2f9b0*/  LDL.LU R19, [R1+0x38] ;  /* 0x0000380001137983 */ /* 0x000ea80000300800 */
        /* <DEDUP_REMOVED lines=24> */
[----:B------:R-:W2:Y:S04]  /*2fb40*/  LDL.LU R29, [R1] ;  /* 0x00000000011d7983 */ /* 0x000ea80000300800 */
[----:B---3--:R0:W-:Y:S04]  /*2fb50*/  STS.U16 [R2+UR5+0x5980], R9 ;  /* 0x0059800902007988 */ /* 0x0081e80008000405 */
[----:B0-----:R-:W3:Y:S04]  /*2fb60*/  LDL.LU R9, [R1+0x36ec] ;  /* 0x0036ec0001097983 */ /* 0x001ee80000300800 */
[----:B---3--:R0:W-:Y:S04]  /*2fb70*/  STS.U16 [R2+UR5+0x6100], R9 ;  /* 0x0061000902007988 */ /* 0x0081e80008000405 */
[----:B0-----:R-:W3:Y:S04]  /*2fb80*/  LDL.LU R9, [R1+0x36e8] ;  /* 0x0036e80001097983 */ /* 0x001ee80000300800 */
[----:B---3--:R0:W-:Y:S04]  /*2fb90*/  STS.U16 [R2+UR5+0x6180], R9 ;  /* 0x0061800902007988 */ /* 0x0081e80008000405 */
[----:B0-----:R-:W3:Y:S04]  /*2fba0*/  LDL.LU R9, [R1+0x36e4] ;  /* 0x0036e40001097983 */ /* 0x001ee80000300800 */
[----:B---3--:R0:W-:Y:S04]  /*2fbb0*/  STS.U16 [R2+UR5+0x6900], R9 ;  /* 0x0069000902007988 */ /* 0x0081e80008000405 */
[----:B----4-:R1:W-:Y:S04]  /*2fbc0*/  STS.U16 [R2+UR5+0x6980], R10 ;  /* 0x0069800a02007988 */ /* 0x0103e80008000405 */
[----:B------:R3:W-:Y:S04]  /*2fbd0*/  STS.U16 [R2+UR5+0x7100], R11 ;  /* 0x0071000b02007988 */ /* 0x0007e80008000405 */
[----:B------:R4:W-:Y:S04]  /*2fbe0*/  STS.U16 [R2+UR5+0x7180], R12 ;  /* 0x0071800c02007988 */ /* 0x0009e80008000405 */
[----:B------:R1:W-:Y:S04]  /*2fbf0*/  STS.U16 [R2+UR5+0x7900], R13 ;  /* 0x0079000d02007988 */ /* 0x0003e80008000405 */
[----:B------:R2:W-:Y:S04]  /*2fc00*/  STS.U16 [R2+UR5+0x7980], R23 ;  /* 0x0079801702007988 */ /* 0x0005e80008000405 */
[----:B0-----:R-:W2:Y:S04]  /*2fc10*/  LDL.LU R9, [R1+0x36e0] ;  /* 0x0036e00001097983 */ /* 0x001ea80000300800 */
[----:B-1----:R-:W2:Y:S04]  /*2fc20*/  LDL.LU R10, [R1+0x36dc] ;  /* 0x0036dc00010a7983 */ /* 0x002ea80000300800 */
[----:B---3--:R-:W3:Y:S04]  /*2fc30*/  LDL.LU R11, [R1+0x36d8] ;  /* 0x0036d800010b7983 */ /* 0x008ee80000300800 */
[----:B----4-:R-:W4:Y:S04]  /*2fc40*/  LDL.LU R12, [R1+0x36d4] ;  /* 0x0036d400010c7983 */ /* 0x010f280000300800 */
[----:B------:R-:W3:Y:S04]  /*2fc50*/  LDL.LU R13, [R1+0x36d0] ;  /* 0x0036d000010d7983 */ /* 0x000ee80000300800 */
[----:B--2---:R-:W2:Y:S04]  /*2fc60*/  LDL.LU R23, [R1+0x36cc] ;  /* 0x0036cc0001177983 */ /* 0x004ea80000300800 */
[----:B------:R0:W-:Y:S04]  /*2fc70*/  STS.U16 [R2+UR5+0x8100], R26 ;  /* 0x0081001a02007988 */ /* 0x0001e80008000405 */
        /* <DEDUP_REMOVED lines=10> */
[----:B------:R-:W2:Y:S04]  /*2fd20*/  LDL.LU R21, [R1+0x36b4] ;  /* 0x0036b40001157983 */ /* 0x000ea80000300800 */
        /* <DEDUP_REMOVED lines=32> */
[----:B--2---:R-:W-:Y:S04]  /*2ff30*/  STS.U16 [R2+UR5+0xd900], R29 ;  /* 0x00d9001d02007988 */ /* 0x004fe80008000405 */
[----:B------:R-:W-:Y:S04]  /*2ff40*/  STS.U16 [R2+UR5+0xd980], R28 ;  /* 0x00d9801c02007988 */ /* 0x000fe80008000405 */
[----:B------:R-:W-:Y:S04]  /*2ff50*/  STS.U16 [R2+UR5+0xe100], R25 ;  /* 0x00e1001902007988 */ /* 0x000fe80008000405 */
[----:B------:R-:W-:Y:S04]  /*2ff60*/  STS.U16 [R2+UR5+0xe180], R24 ;  /* 0x00e1801802007988 */ /* 0x000fe80008000405 */
[----:B------:R-:W-:Y:S04]  /*2ff70*/  STS.U16 [R2+UR5+0xe900], R8 ;  /* 0x00e9000802007988 */ /* 0x000fe80008000405 */
[----:B------:R-:W-:Y:S04]  /*2ff80*/  STS.U16 [R2+UR5+0xe980], R7 ;  /* 0x00e9800702007988 */ /* 0x000fe80008000405 */
[----:B------:R-:W-:Y:S04]  /*2ff90*/  STS.U16 [R2+UR5+0xf100], R6 ;  /* 0x00f1000602007988 */ /* 0x000fe80008000405 */
[----:B------:R0:W-:Y:S04]  /*2ffa0*/  STS.U16 [R2+UR5+0xf180], R5 ;  /* 0x00f1800502007988 */ /* 0x0001e80008000405 */
[----:B------:R1:W-:Y:S04]  /*2ffb0*/  STS.U16 [R2+UR5+0xf900], R4 ;  /* 0x00f9000402007988 */ /* 0x0003e80008000405 */
[----:B0-----:R-:W2:Y:S04]  /*2ffc0*/  LDL R5, [R1+0x16bc] ;  /* 0x0016bc0001057983 */ /* 0x001ea80000100800 */
[----:B-1----:R-:W2:Y:S01]  /*2ffd0*/  LDL R4, [R1+0x16b8] ;  /* 0x0016b80001047983 */ /* 0x002ea20000100800 */
[----:B------:R-:W-:-:S02]  /*2ffe0*/  PRMT R14, RZ, 0x7610, R14 ;  /* 0x00007610ff0e7816 */ /* 0x000fc4000000000e */
[----:B--2---:R-:W-:-:S04]  /*2fff0*/  @!P4 LOP3.LUT R5, R5, R4, RZ, 0x3c, !PT ;  /* 0x000000040505c212 */ /* 0x004fc800078e3cff */
[----:B------:R-:W-:-:S04]  /*30000*/  @!P4 LOP3.LUT R4, R5, R4, RZ, 0x3c, !PT ;  /* 0x000000040504c212 */ /* 0x000fc800078e3cff */
[----:B------:R-:W-:-:S05]  /*30010*/  @!P4 LOP3.LUT R5, R5, R4, RZ, 0x3c, !PT ;  /* 0x000000040505c212 */ /* 0x000fca00078e3cff */
[----:B------:R-:W2:Y:S04]  /*30020*/  @!P4 LDG.E.U16 R14, desc[UR8][R4.64] ;  /* 0x00000008040ec981 */ /* 0x000ea8000c1e1500 */
[----:B------:R0:W-:Y:S04]  /*30030*/  STS.U16 [R2+UR5+0xf980], R3 ;  /* 0x00f9800302007988 */ /* 0x0001e80008000405 */
[----:B------:R-:W-:Y:S04]  /*30040*/  STS.U16 [R15+UR5+0x200], R22 ;  /* 0x000200160f007988 */ /* 0x000fe80008000405 */
[----:B------:R-:W-:Y:S04]  /*30050*/  STS.U16 [R15+UR5+0x280], R18 ;  /* 0x000280120f007988 */ /* 0x000fe80008000405 */
[----:B------:R-:W-:Y:S04]  /*30060*/  STS.U16 [R15+UR5+0xa00], R16 ;  /* 0x000a00100f007988 */ /* 0x000fe80008000405 */
[----:B------:R-:W-:Y:S04]  /*30070*/  STS.U16 [R15+UR5+0xa80], R17 ;  /* 0x000a80110f007988 */ /* 0x000fe80008000405 */
[----:B------:R-:W-:Y:S04]  /*30080*/  STS.U16 [R15+UR5+0x1200], R19 ;  /* 0x001200130f007988 */ /* 0x000fe80008000405 */
[----:B------:R-:W-:Y:S04]  /*30090*/  STS.U16 [R15+UR5+0x1280], R20 ;  /* 0x001280140f007988 */ /* 0x000fe80008000405 */
[----:B------:R1:W-:Y:S04]  /*300a0*/  STS.U16 [R15+UR5+0x1a00], R21 ;  /* 0x001a00150f007988 */ /* 0x0003e80008000405 */
[----:B0-----:R-:W3:Y:S04]  /*300b0*/  LDL.LU R2, [R1+0x1778] ;  /* 0x0017780001027983 */ /* 0x001ee80000300800 */
[----:B-1----:R-:W3:Y:S04]  /*300c0*/  LDL.LU R15, [R1+0x3670] ;  /* 0x00367000010f7983 */ /* 0x002ee80000300800 */
        /* <DEDUP_REMOVED lines=9> */
[----:B--2---:R0:W-:Y:S04]  /*30160*/  STL [R1+0x784], R15 ;  /* 0x0007840f01007387 */ /* 0x0041e80000100800 */
        /* <DEDUP_REMOVED lines=2450> */
[----:B------:R-:W3:Y:S02]  /*39a90*/  LDL R5, [R1+0xb24] ;  /* 0x000b240001057983 */ /* 0x000ee40000100800 */
[----:B---3--:R-:W-:-:S02]  /*39aa0*/  @!P1 LOP3.LUT R5, R5, R4, RZ, 0x3c, !PT ;  /* 0x0000000405059212 */ /* 0x008fc400078e3cff */
[----:B--2---:R-:W-:Y:S02]  /*39ab0*/  PRMT R15, RZ, 0x7610, R15 ;  /* 0x00007610ff0f7816 */ /* 0x004fe4000000000f */
        /* <DEDUP_REMOVED lines=371> */
[----:B------:R0:W3:Y:S04]  /*3b1f0*/  @!P4 LDG.E.U16 R0, desc[UR8][R4.64] ;  /* 0x000000080400c981 */ /* 0x0000e8000c1e1500 */
[----:B------:R-:W0:Y:S04]  /*3b200*/  LDL R4, [R1+0x970] ;  /* 0x0009700001047983 */ /* 0x000e280000100800 */
[----:B------:R-:W0:Y:S01]  /*3b210*/  LDL R5, [R1+0x974] ;  /* 0x0009740001057983 */ /* 0x000e220000100800 */
[----:B--2---:R-:W-:Y:S02]  /*3b220*/  PRMT R15, RZ, 0x7610, R15 ;  /* 0x00007610ff0f7816 */ /* 0x004fe4000000000f */
[----:B0-----:R-:W-:-:S04]  /*3b230*/  @!P1 LOP3.LUT R5, R5, R4, RZ, 0x3c, !PT ;  /* 0x0000000405059212 */ /* 0x001fc800078e3cff */
[----:B------:R-:W-:-:S04]  /*3b240*/  @!P1 LOP3.LUT R4, R5, R4, RZ, 0x3c, !PT ;  /* 0x0000000405049212 */ /* 0x000fc800078e3cff */
[----:B------:R-:W-:-:S05]  /*3b250*/  @!P1 LOP3.LUT R5, R5, R4, RZ, 0x3c, !PT ;  /* 0x0000000405059212 */ /* 0x000fca00078e3cff */
[----:B------:R-:W2:Y:S04]  /*3b260*/  @!P1 LDG.E.U16 R15, desc[UR8][R4.64] ;  /* 0x00000008040f9981 */ /* 0x000ea8000c1e1500 */
[----:B---3--:R-:W-:Y:S04]  /*3b270*/  STL [R1+0x3070], R0 ;  /* 0x0030700001007387 */ /* 0x008fe80000100800 */
        /* <DEDUP_REMOVED lines=66> */
[----:B------:R-:W2:Y:S02]  /*3b6a0*/  LDL R5, [R1+0x914] ;  /* 0x0009140001057983 */ /* 0x000ea40000100800 */
[----:B--2---:R-:W-:-:S02]  /*3b6b0*/  @!P1 LOP3.LUT R5, R5, R4, RZ, 0x3c, !PT ;  /* 0x0000000405059212 */ /* 0x004fc400078e3cff */
[----:B---3--:R-:W-:Y:S02]  /*3b6c0*/  PRMT R14, RZ, 0x7610, R14 ;  /* 0x00007610ff0e7816 */ /* 0x008fe4000000000e */
        /* <DEDUP_REMOVED lines=32> */
[----:B------:R-:W3:Y:S01]  /*3b8d0*/  LDL R5, [R1+0x848] ;  /* 0x0008480001057983 */ /* 0x000ee20000100800 */
[----:B------:R-:W-:-:S03]  /*3b8e0*/  @!P4 IMAD.MOV.U32 R4, RZ, RZ, R15 ;  /* 0x000000ffff04c224 */ /* 0x000fc600078e000f */
[----:B------:R-:W4:Y:S01]  /*3b8f0*/  LDL R15, [R1+0x1744] ;  /* 0x00174400010f7983 */ /* 0x000f220000100800 */
[----:B--2---:R-:W-:-:S06]  /*3b900*/  PRMT R14, RZ, 0x7610, R14 ;  /* 0x00007610ff0e7816 */ /* 0x004fcc000000000e */
[----:B---3--:R-:W2:Y:S04]  /*3b910*/  @!P4 LDG.E.U16 R14, desc[UR8][R4.64] ;  /* 0x00000008040ec981 */ /* 0x008ea8000c1e1500 */
        /* <DEDUP_REMOVED lines=29> */
[----:B------:R-:W-:Y:S02]  /*3baf0*/  PRMT R13, RZ, 0x7610, R13 ;  /* 0x00007610ff0d7816 */ /* 0x000fe4000000000d */
[----:B0-----:R-:W-:-:S04]  /*3bb00*/  @!P4 LOP3.LUT R5, R5, R4, RZ, 0x3c, !PT ;  /* 0x000000040505c212 */ /* 0x001fc800078e3cff */
[----:B------:R-:W-:-:S04]  /*3bb10*/  @!P4 LOP3.LUT R4, R5, R4, RZ, 0x3c, !PT ;  /* 0x000000040504c212 */ /* 0x000fc800078e3cff */
[----:B------:R-:W-:Y:S01]  /*3bb20*/  @!P4 LOP3.LUT R5, R5, R4, RZ, 0x3c, !PT ;  /* 0x000000040505c212 */ /* 0x000fe200078e3cff */
[----:B---3--:R-:W-:Y:S04]  /*3bb30*/  STL [R1+0x3110], R26 ;  /* 0x0031101a01007387 */ /* 0x008fe80000100800 */
[----:B------:R0:W3:Y:S04]  /*3bb40*/  @!P4 LDG.E.U16 R13, desc[UR8][R4.64] ;  /* 0x00000008040dc981 */ /* 0x0000e8000c1e1500 */
[----:B------:R-:W2:Y:S01]  /*3bb50*/  LDL R5, [R1+0x1738] ;  /* 0x0017380001057983 */ /* 0x000ea20000100800 */
[----:B----4-:R-:W-:Y:S01]  /*3bb60*/  PRMT R12, RZ, 0x7610, R12 ;  /* 0x00007610ff0c7816 */ /* 0x010fe2000000000c */
[----:B0-----:R-:W-:-:S02]  /*3bb70*/  @!P1 IMAD.MOV.U32 R4, RZ, RZ, R15 ;  /* 0x000000ffff049224 */ /* 0x001fc400078e000f */
[----:B---3--:R-:W-:Y:S01]  /*3bb80*/  STL [R1+0x3114], R13 ;  /* 0x0031140d01007387 */ /* 0x008fe20000100800 */
[----:B--2---:R-:W-:-:S03]  /*3bb90*/  PRMT R14, RZ, 0x7610, R14 ;  /* 0x00007610ff0e7816 */ /* 0x004fc6000000000e */
[----:B------:R-:W2:Y:S04]  /*3bba0*/  LDL R15, [R1+0x83c] ;  /* 0x00083c00010f7983 */ /* 0x000ea80000100800 */
[----:B------:R0:W3:Y:S04]  /*3bbb0*/  @!P1 LDG.E.U16 R12, desc[UR8][R4.64] ;  /* 0x00000008040c9981 */ /* 0x0000e8000c1e1500 */
[----:B------:R-:W0:Y:S04]  /*3bbc0*/  LDL R4, [R1+0x900] ;  /* 0x0009000001047983 */ /* 0x000e280000100800 */
[----:B------:R-:W0:Y:S02]  /*3bbd0*/  LDL R5, [R1+0x904] ;  /* 0x0009040001057983 */ /* 0x000e240000100800 */
[----:B0-----:R-:W-:-:S04]  /*3bbe0*/  @!P1 LOP3.LUT R5, R5, R4, RZ, 0x3c, !PT ;  /* 0x0000000405059212 */ /* 0x001fc800078e3cff */
[----:B------:R-:W-:-:S04]  /*3bbf0*/  @!P1 LOP3.LUT R4, R5, R4, RZ, 0x3c, !PT ;  /* 0x0000000405049212 */ /* 0x000fc800078e3cff */
[----:B------:R-:W-:-:S05]  /*3bc00*/  @!P1 LOP3.LUT R5, R5, R4, RZ, 0x3c, !PT ;  /* 0x0000000405059212 */ /* 0x000fca00078e3cff */
[----:B------:R-:W4:Y:S04]  /*3bc10*/  @!P1 LDG.E.U16 R14, desc[UR8][R4.64] ;  /* 0x00000008040e9981 */ /* 0x000f28000c1e1500 */
[----:B---3--:R-:W-:Y:S04]  /*3bc20*/  STL [R1+0x3118], R12 ;  /* 0x0031180c01007387 */ /* 0x008fe80000100800 */
[----:B----4-:R0:W-:Y:S04]  /*3bc30*/  STL [R1+0x5c], R14 ;  /* 0x00005c0e01007387 */ /* 0x0101e80000100800 */
[----:B0-----:R-:W3:Y:S04]  /*3bc40*/  LDL.LU R14, [R1+0x3148] ;  /* 0x00314800010e7983 */ /* 0x001ee80000300800 */
[----:B------:R-:W4:Y:S04]  /*3bc50*/  LDL R4, [R1+0x8f8] ;  /* 0x0008f80001047983 */ /* 0x000f280000100800 */
[----:B------:R-:W4:Y:S02]  /*3bc60*/  LDL R5, [R1+0x8fc] ;  /* 0x0008fc0001057983 */ /* 0x000f240000100800 */
[----:B----4-:R-:W-:-:S02]  /*3bc70*/  @!P4 LOP3.LUT R5, R5, R4, RZ, 0x3c, !PT ;  /* 0x000000040505c212 */ /* 0x010fc400078e3cff */
[----:B---3--:R-:W-:Y:S02]  /*3bc80*/  PRMT R14, RZ, 0x7610, R14 ;  /* 0x00007610ff0e7816 */ /* 0x008fe4000000000e */
[----:B------:R-:W-:-:S04]  /*3bc90*/  @!P4 LOP3.LUT R4, R5, R4, RZ, 0x3c, !PT ;  /* 0x000000040504c212 */ /* 0x000fc800078e3cff */
[----:B------:R-:W-:-:S05]  /*3bca0*/  @!P4 LOP3.LUT R5, R5, R4, RZ, 0x3c, !PT ;  /* 0x000000040505c212 */ /* 0x000fca00078e3cff */
[----:B------:R-:W3:Y:S04]  /*3bcb0*/  @!P4 LDG.E.U16 R14, desc[UR8][R4.64] ;  /* 0x00000008040ec981 */ /* 0x000ee8000c1e1500 */
[----:B---3--:R0:W-:Y:S04]  /*3bcc0*/  STL [R1+0x58], R14 ;  /* 0x0000580e01007387 */ /* 0x0081e80000100800 */
        /* <DEDUP_REMOVED lines=25> */
[----:B------:R-:W3:Y:S01]  /*3be60*/  @!P1 LDG.E.U16 R14, desc[UR8][R4.64] ;  /* 0x00000008040e9981 */ /* 0x000ee2000c1e1500 */
[----:B------:R-:W-:-:S03]  /*3be70*/  PRMT R12, RZ, 0x7610, R12 ;  /* 0x00007610ff0c7816 */ /* 0x000fc6000000000c */
[----:B---3--:R0:W-:Y:S04]  /*3be80*/  STL [R1+0x44], R14 ;  /* 0x0000440e01007387 */ /* 0x0081e80000100800 */
[----:B0-----:R-:W3:Y:S04]  /*3be90*/  LDL.LU R14, [R1+0x3138] ;  /* 0x00313800010e7983 */ /* 0x001ee80000300800 */
[----:B------:R-:W4:Y:S01]  /*3bea0*/  LDL R5, [R1+0x838] ;  /* 0x0008380001057983 */ /* 0x000f220000100800 */
[----:B--2---:R-:W-:-:S03]  /*3beb0*/  @!P4 IMAD.MOV.U32 R4, RZ, RZ, R15 ;  /* 0x000000ffff04c224 */ /* 0x004fc600078e000f */
[----:B------:R-:W2:Y:S04]  /*3bec0*/  LDL R15, [R1+0x1748] ;  /* 0x00174800010f7983 */ /* 0x000ea80000100800 */
[----:B----4-:R0:W4:Y:S04]  /*3bed0*/  @!P4 LDG.E.U16 R12, desc[UR8][R4.64] ;  /* 0x00000008040cc981 */ /* 0x010128000c1e1500 */
[----:B------:R-:W0:Y:S04]  /*3bee0*/  LDL R4, [R1+0x830] ;  /* 0x0008300001047983 */ /* 0x000e280000100800 */
[----:B------:R-:W0:Y:S01]  /*3bef0*/  LDL R5, [R1+0x834] ;  /* 0x0008340001057983 */ /* 0x000e220000100800 */
[----:B---3--:R-:W-:-:S02]  /*3bf00*/  PRMT R14, RZ, 0x7610, R14 ;  /* 0x00007610ff0e7816 */ /* 0x008fc4000000000e */
[----:B0-----:R-:W-:-:S04]  /*3bf10*/  @!P1 LOP3.LUT R5, R5, R4, RZ, 0x3c, !PT ;  /* 0x0000000405059212 */ /* 0x001fc800078e3cff */
[----:B------:R-:W-:-:S04]  /*3bf20*/  @!P1 LOP3.LUT R4, R5, R4, RZ, 0x3c, !PT ;  /* 0x0000000405049212 */ /* 0x000fc800078e3cff */
[----:B------:R-:W-:-:S05]  /*3bf30*/  @!P1 LOP3.LUT R5, R5, R4, RZ, 0x3c, !PT ;  /* 0x0000000405059212 */ /* 0x000fca00078e3cff */
[----:B------:R-:W3:Y:S04]  /*3bf40*/  @!P1 LDG.E.U16 R14, desc[UR8][R4.64] ;  /* 0x00000008040e9981 */ /* 0x000ee8000c1e1500 */
[----:B----4-:R0:W-:Y:S04]  /*3bf50*/  STL [R1+0x38], R12 ;  /* 0x0000380c01007387 */ /* 0x0101e80000100800 */
[----:B0-----:R-:W4:Y:S04]  /*3bf60*/  LDL R12, [R1+0x1754] ;  /* 0x00175400010c7983 */ /* 0x001f280000100800 */
        /* <DEDUP_REMOVED lines=9> */
[----:B------:R-:W3:Y:S04]  /*3c000*/  LDL R4, [R1+0x7b0] ;  /* 0x0007b00001047983 */ /* 0x000ee80000100800 */
[----:B------:R-:W3:Y:S01]  /*3c010*/  LDL R5, [R1+0x7b4] ;  /* 0x0007b40001057983 */ /* 0x000ee20000100800 */
[----:B------:R-:W-:-:S03]  /*3c020*/  PRMT R22, RZ, 0x7610, R22 ;  /* 0x00007610ff167816 */ /* 0x000fc60000000016 */
[----:B--2---:R0:W-:Y:S04]  /*3c030*/  STL [R1+0x30f0], R24 ;  /* 0x0030f01801007387 */ /* 0x0041e80000100800 */
[----:B0-----:R-:W2:Y:S01]  /*3c040*/  LDL R24, [R1+0x174c] ;  /* 0x00174c0001187983 */ /* 0x001ea20000100800 */
[----:B---3--:R-:W-:-:S04]  /*3c050*/  @!P1 LOP3.LUT R5, R5, R4, RZ, 0x3c, !PT ;  /* 0x0000000405059212 */ /* 0x008fc800078e3cff */
[----:B------:R-:W-:-:S04]  /*3c060*/  @!P1 LOP3.LUT R4, R5, R4, RZ, 0x3c, !PT ;  /* 0x0000000405049212 */ /* 0x000fc800078e3cff */
[----:B------:R-:W-:-:S05]  /*3c070*/  @!P1 LOP3.LUT R5, R5, R4, RZ, 0x3c, !PT ;  /* 0x0000000405059212 */ /* 0x000fca00078e3cff */
[----:B------:R2:W3:Y:S04]  /*3c080*/  @!P1 LDG.E.U16 R22, desc[UR8][R4.64] ;  /* 0x0000000804169981 */ /* 0x0004e8000c1e1500 */
[----:B------:R-:W3:Y:S01]  /*3c090*/  LDL R5, [R1+0x1740] ;  /* 0x0017400001057983 */ /* 0x000ee20000100800 */
[----:B------:R-:W-:Y:S01]  /*3c0a0*/  PRMT R11, RZ, 0x7610, R11 ;  /* 0x00007610ff0b7816 */ /* 0x000fe2000000000b */
[----:B--2---:R-:W-:-:S05]  /*3c0b0*/  @!P4 IMAD.MOV.U32 R4, RZ, RZ, R24 ;  /* 0x000000ffff04c224 */ /* 0x004fca00078e0018 */
[----:B---3--:R4:W2:Y:S01]  /*3c0c0*/  @!P4 LDG.E.U16 R11, desc[UR8][R4.64] ;  /* 0x00000008040bc981 */ /* 0x0088a2000c1e1500 */
[----:B------:R-:W-:-:S03]  /*3c0d0*/  PRMT R10, RZ, 0x7610, R10 ;  /* 0x00007610ff0a7816 */ /* 0x000fc6000000000a */
[----:B------:R-:W-:Y:S04]  /*3c0e0*/  STL [R1+0x30f4], R22 ;  /* 0x0030f41601007387 */ /* 0x000fe80000100800 */
[----:B------:R-:W3:Y:S01]  /*3c0f0*/  LDL R24, [R1+0x894] ;  /* 0x0008940001187983 */ /* 0x000ee20000100800 */
[----:B----4-:R-:W-:Y:S02]  /*3c100*/  @!P1 IMAD.MOV.U32 R4, RZ, RZ, R12 ;  /* 0x000000ffff049224 */ /* 0x010fe400078e000c */
[----:B------:R-:W-:-:S05]  /*3c110*/  @!P1 IMAD.MOV.U32 R5, RZ, RZ, R15 ;  /* 0x000000ffff059224 */ /* 0x000fca00078e000f */
[----:B------:R-:W4:Y:S04]  /*3c120*/  @!P1 LDG.E.U16 R10, desc[UR8][R4.64] ;  /* 0x00000008040a9981 */ /* 0x000f28000c1e1500 */
[----:B--2---:R0:W-:Y:S04]  /*3c130*/  STL [R1+0x30f8], R11 ;  /* 0x0030f80b01007387 */ /* 0x0041e80000100800 */
[----:B------:R-:W2:Y:S04]  /*3c140*/  LDL R4, [R1+0x8a8] ;  /* 0x0008a80001047983 */ /* 0x000ea80000100800 */
[----:B------:R-:W2:Y:S04]  /*3c150*/  LDL R5, [R1+0x8ac] ;  /* 0x0008ac0001057983 */ /* 0x000ea80000100800 */
[----:B------:R-:W3:Y:S04]  /*3c160*/  LDL R15, [R1+0x828] ;  /* 0x00082800010f7983 */ /* 0x000ee80000100800 */
[----:B------:R-:W3:Y:S01]  /*3c170*/  LDL R12, [R1+0x82c] ;  /* 0x00082c00010c7983 */ /* 0x000ee20000100800 */
[----:B0-----:R-:W-:-:S03]  /*3c180*/  PRMT R11, RZ, 0x7610, R11 ;  /* 0x00007610ff0b7816 */ /* 0x001fc6000000000b */
[----:B----4-:R-:W-:Y:S01]  /*3c190*/  STL [R1+0x30fc], R10 ;  /* 0x0030fc0a01007387 */ /* 0x010fe20000100800 */
        /* <DEDUP_REMOVED lines=10> */
[----:B------:R-:W4:Y:S04]  /*3c240*/  @!P1 LDG.E.U16 R14, desc[UR8][R4.64] ;  /* 0x00000008040e9981 */ /* 0x000f28000c1e1500 */
[----:B--2---:R0:W-:Y:S04]  /*3c250*/  STL [R1+0x34], R11 ;  /* 0x0000340b01007387 */ /* 0x0041e80000100800 */
[----:B0-----:R-:W2:Y:S04]  /*3c260*/  LDL R11, [R1+0x824] ;  /* 0x00082400010b7983 */ /* 0x001ea80000100800 */
[----:B----4-:R0:W-:Y:S04]  /*3c270*/  STL [R1+0x30], R14 ;  /* 0x0000300e01007387 */ /* 0x0101e80000100800 */
[----:B0-----:R-:W4:Y:S04]  /*3c280*/  LDL.LU R14, [R1+0x3130] ;  /* 0x00313000010e7983 */ /* 0x001f280000300800 */
[----:B------:R-:W2:Y:S04]  /*3c290*/  LDL R4, [R1+0x898] ;  /* 0x0008980001047983 */ /* 0x000ea80000100800 */
[----:B------:R-:W2:Y:S02]  /*3c2a0*/  LDL R5, [R1+0x89c] ;  /* 0x00089c0001057983 */ /* 0x000ea40000100800 */
[----:B--2---:R-:W-:-:S02]  /*3c2b0*/  @!P4 LOP3.LUT R5, R5, R4, RZ, 0x3c, !PT ;  /* 0x000000040505c212 */ /* 0x004fc400078e3cff */
[----:B----4-:R-:W-:Y:S02]  /*3c2c0*/  PRMT R14, RZ, 0x7610, R14 ;  /* 0x00007610ff0e7816 */ /* 0x010fe4000000000e */
[----:B------:R-:W-:-:S04]  /*3c2d0*/  @!P4 LOP3.LUT R4, R5, R4, RZ, 0x3c, !PT ;  /* 0x000000040504c212 */ /* 0x000fc800078e3cff */
[----:B------:R-:W-:-:S05]  /*3c2e0*/  @!P4 LOP3.LUT R5, R5, R4, RZ, 0x3c, !PT ;  /* 0x000000040505c212 */ /* 0x000fca00078e3cff */
[----:B------:R-:W2:Y:S04]  /*3c2f0*/  @!P4 LDG.E.U16 R14, desc[UR8][R4.64] ;  /* 0x00000008040ec981 */ /* 0x000ea8000c1e1500 */
[----:B--2---:R0:W-:Y:S04]  /*3c300*/  STL [R1+0x2c], R14 ;  /* 0x00002c0e01007387 */ /* 0x0041e80000100800 */
[----:B0-----:R-:W2:Y:S04]  /*3c310*/  LDL.LU R14, [R1+0x312c] ;  /* 0x00312c00010e7983 */ /* 0x001ea80000300800 */
[----:B------:R-:W4:Y:S01]  /*3c320*/  LDL R5, [R1+0x890] ;  /* 0x0008900001057983 */ /* 0x000f220000100800 */
[----:B---3--:R-:W-:-:S03]  /*3c330*/  @!P1 IMAD.MOV.U32 R4, RZ, RZ, R24 ;  /* 0x000000ffff049224 */ /* 0x008fc600078e0018 */
[----:B------:R-:W3:Y:S01]  /*3c340*/  LDL R24, [R1+0x7a4] ;  /* 0x0007a40001187983 */ /* 0x000ee20000100800 */
[----:B--2---:R-:W-:-:S06]  /*3c350*/  PRMT R14, RZ, 0x7610, R14 ;  /* 0x00007610ff0e7816 */ /* 0x004fcc000000000e */
[----:B----4-:R-:W2:Y:S04]  /*3c360*/  @!P1 LDG.E.U16 R14, desc[UR8][R4.64] ;  /* 0x00000008040e9981 */ /* 0x010ea8000c1e1500 */
[----:B--2---:R0:W-:Y:S04]  /*3c370*/  STL [R1+0x28], R14 ;  /* 0x0000280e01007387 */ /* 0x0041e80000100800 */
[----:B0-----:R-:W2:Y:S01]  /*3c380*/  LDL.LU R14, [R1+0x3128] ;  /* 0x00312800010e7983 */ /* 0x001ea20000300800 */
[----:B------:R-:W-:Y:S02]  /*3c390*/  @!P4 IMAD.MOV.U32 R4, RZ, RZ, R12 ;  /* 0x000000ffff04c224 */ /* 0x000fe400078e000c */
[----:B------:R-:W-:Y:S01]  /*3c3a0*/  @!P4 IMAD.MOV.U32 R5, RZ, RZ, R15 ;  /* 0x000000ffff05c224 */ /* 0x000fe200078e000f */
[----:B------:R-:W4:Y:S04]  /*3c3b0*/  LDL R12, [R1+0x175c] ;  /* 0x00175c00010c7983 */ /* 0x000f280000100800 */
[----:B------:R-:W3:Y:S01]  /*3c3c0*/  LDL R15, [R1+0x1750] ;  /* 0x00175000010f7983 */ /* 0x000ee20000100800 */
[----:B--2---:R-:W-:-:S06]  /*3c3d0*/  PRMT R14, RZ, 0x7610, R14 ;  /* 0x00007610ff0e7816 */ /* 0x004fcc000000000e */
        /* <DEDUP_REMOVED lines=9> */
[----:B------:R-:W0:Y:S04]  /*3c470*/  LDL R4, [R1+0x7a8] ;  /* 0x0007a80001047983 */ /* 0x000e280000100800 */
[----:B------:R-:W0:Y:S02]  /*3c480*/  LDL R5, [R1+0x7ac] ;  /* 0x0007ac0001057983 */ /* 0x000e240000100800 */
[----:B0-----:R-:W-:-:S04]  /*3c490*/  @!P4 LOP3.LUT R5, R5, R4, RZ, 0x3c, !PT ;  /* 0x000000040505c212 */ /* 0x001fc800078e3cff */
[----:B------:R-:W-:-:S04]  /*3c4a0*/  @!P4 LOP3.LUT R4, R5, R4, RZ, 0x3c, !PT ;  /* 0x000000040504c212 */ /* 0x000fc800078e3cff */
[----:B------:R-:W-:Y:S01]  /*3c4b0*/  @!P4 LOP3.LUT R5, R5, R4, RZ, 0x3c, !PT ;  /* 0x000000040505c212 */ /* 0x000fe200078e3cff */
[----:B--2---:R0:W-:Y:S04]  /*3c4c0*/  STL [R1+0x1c], R10 ;  /* 0x00001c0a01007387 */ /* 0x0041e80000100800 */
[----:B------:R3:W2:Y:S01]  /*3c4d0*/  @!P4 LDG.E.U16 R20, desc[UR8][R4.64] ;  /* 0x000000080414c981 */ /* 0x0006a2000c1e1500 */
[----:B------:R-:W-:Y:S02]  /*3c4e0*/  PRMT R9, RZ, 0x7610, R9 ;  /* 0x00007610ff097816 */ /* 0x000fe40000000009 */
[----:B------:R-:W-:Y:S01]  /*3c4f0*/  PRMT R8, RZ, 0x7610, R8 ;  /* 0x00007610ff087816 */ /* 0x000fe20000000008 */
[----:B0-----:R-:W2:Y:S04]  /*3c500*/  LDL R10, [R1+0x1764] ;  /* 0x00176400010a7983 */ /* 0x001ea80000100800 */
[----:B------:R-:W2:Y:S01]  /*3c510*/  LDL R5, [R1+0x7a0] ;  /* 0x0007a00001057983 */ /* 0x000ea20000100800 */
[----:B---3--:R-:W-:-:S05]  /*3c520*/  @!P1 IMAD.MOV.U32 R4, RZ, RZ, R24 ;  /* 0x000000ffff049224 */ /* 0x008fca00078e0018 */
[----:B--2---:R4:W2:Y:S02]  /*3c530*/  @!P1 LDG.E.U16 R9, desc[UR8][R4.64] ;  /* 0x0000000804099981 */ /* 0x0048a4000c1e1500 */
[----:B----4-:R-:W-:Y:S02]  /*3c540*/  @!P4 IMAD.MOV.U32 R4, RZ, RZ, R12 ;  /* 0x000000ffff04c224 */ /* 0x010fe400078e000c */
[----:B------:R-:W-:-:S05]  /*3c550*/  @!P4 IMAD.MOV.U32 R5, RZ, RZ, R15 ;  /* 0x000000ffff05c224 */ /* 0x000fca00078e000f */
[----:B------:R0:W3:Y:S04]  /*3c560*/  @!P4 LDG.E.U16 R8, desc[UR8][R4.64] ;  /* 0x000000080408c981 */ /* 0x0000e8000c1e1500 */
[----:B------:R-:W-:Y:S01]  /*3c570*/  STL [R1+0x30d0], R20 ;  /* 0x0030d01401007387 */ /* 0x000fe20000100800 */
[----:B------:R-:W-:Y:S01]  /*3c580*/  PRMT R7, RZ, 0x7610, R7 ;  /* 0x00007610ff077816 */ /* 0x000fe20000000007 */
[----:B0-----:R-:W-:Y:S02]  /*3c590*/  @!P1 IMAD.MOV.U32 R4, RZ, RZ, R10 ;  /* 0x000000ffff049224 */ /* 0x001fe400078e000a */
[----:B------:R-:W-:-:S05]  /*3c5a0*/  @!P1 IMAD.MOV.U32 R5, RZ, RZ, R11 ;  /* 0x000000ffff059224 */ /* 0x000fca00078e000b */
[----:B------:R-:W4:Y:S04]  /*3c5b0*/  @!P1 LDG.E.U16 R7, desc[UR8][R4.64] ;  /* 0x0000000804079981 */ /* 0x000f28000c1e1500 */
[----:B--2---:R0:W-:Y:S04]  /*3c5c0*/  STL [R1+0x30d4], R9 ;  /* 0x0030d40901007387 */ /* 0x0041e80000100800 */
[----:B------:R-:W2:Y:S04]  /*3c5d0*/  LDL R24, [R1+0x880] ;  /* 0x0008800001187983 */ /* 0x000ea80000100800 */
[----:B------:R-:W2:Y:S04]  /*3c5e0*/  LDL R12, [R1+0x884] ;  /* 0x00088400010c7983 */ /* 0x000ea80000100800 */
[----:B0-----:R-:W2:Y:S04]  /*3c5f0*/  LDL R9, [R1+0x88c] ;  /* 0x00088c0001097983 */ /* 0x001ea80000100800 */
[----:B---3--:R0:W-:Y:S01]  /*3c600*/  STL [R1+0x30d8], R8 ;  /* 0x0030d80801007387 */ /* 0x0081e20000100800 */
[----:B------:R-:W-:-:S03]  /*3c610*/  PRMT R26, RZ, 0x7610, R26 ;  /* 0x00007610ff1a7816 */ /* 0x000fc6000000001a */
[----:B------:R-:W3:Y:S04]  /*3c620*/  LDL R11, [R1+0x878] ;  /* 0x00087800010b7983 */ /* 0x000ee80000100800 */
[----:B------:R-:W3:Y:S01]  /*3c630*/  LDL R10, [R1+0x87c] ;  /* 0x00087c00010a7983 */ /* 0x000ee20000100800 */
[----:B------:R-:W-:-:S03]  /*3c640*/  PRMT R0, RZ, 0x7610, R0 ;  /* 0x00007610ff007816 */ /* 0x000fc60000000000 */
[----:B------:R-:W3:Y:S04]  /*3c650*/  LDL R20, [R1+0x870] ;  /* 0x0008700001147983 */ /* 0x000ee80000100800 */
[----:B------:R-:W3:Y:S04]  /*3c660*/  LDL R15, [R1+0x874] ;  /* 0x00087400010f7983 */ /* 0x000ee80000100800 */
[----:B0-----:R-:W3:Y:S04]  /*3c670*/  LDL R8, [R1+0x888] ;  /* 0x0008880001087983 */ /* 0x001ee80000100800 */
[----:B----4-:R0:W-:Y:S04]  /*3c680*/  STL [R1+0x30dc], R7 ;  /* 0x0030dc0701007387 */ /* 0x0101e80000100800 */
[----:B0-----:R-:W4:Y:S01]  /*3c690*/  LDL R7, [R1+0x814] ;  /* 0x0008140001077983 */ /* 0x001f220000100800 */
[----:B--2---:R-:W-:-:S03]  /*3c6a0*/  @!P4 IMAD.MOV.U32 R4, RZ, RZ, R9 ;  /* 0x000000ffff04c224 */ /* 0x004fc600078e0009 */
[----:B------:R-:W2:Y:S01]  /*3c6b0*/  LDL R9, [R1+0x818] ;  /* 0x0008180001097983 */ /* 0x000ea20000100800 */
[----:B---3--:R-:W-:-:S03]  /*3c6c0*/  @!P4 IMAD.MOV.U32 R5, RZ, RZ, R8 ;  /* 0x000000ffff05c224 */ /* 0x008fc600078e0008 */
[----:B------:R-:W3:Y:S04]  /*3c6d0*/  LDL R8, [R1+0x81c] ;  /* 0x00081c0001087983 */ /* 0x000ee80000100800 */
[----:B------:R0:W4:Y:S02]  /*3c6e0*/  @!P4 LDG.E.U16 R26, desc[UR8][R4.64] ;  /* 0x00000008041ac981 */ /* 0x000124000c1e1500 */
[----:B0-----:R-:W-:Y:S02]  /*3c6f0*/  @!P1 IMAD.MOV.U32 R4, RZ, RZ, R12 ;  /* 0x000000ffff049224 */ /* 0x001fe400078e000c */
[----:B------:R-:W-:Y:S01]  /*3c700*/  @!P1 IMAD.MOV.U32 R5, RZ, RZ, R24 ;  /* 0x000000ffff059224 */ /* 0x000fe200078e0018 */
[----:B------:R-:W4:Y:S04]  /*3c710*/  LDL R12, [R1+0x810] ;  /* 0x00081000010c7983 */ /* 0x000f280000100800 */
[----:B------:R0:W4:Y:S01]  /*3c720*/  @!P1 LDG.E.U16 R0, desc[UR8][R4.64] ;  /* 0x0000000804009981 */ /* 0x000122000c1e1500 */
[----:B------:R-:W-:-:S02]  /*3c730*/  PRMT R22, RZ, 0x7610, R22 ;  /* 0x00007610ff167816 */ /* 0x000fc40000000016 */
[----:B------:R-:W-:Y:S01]  /*3c740*/  PRMT R14, RZ, 0x7610, R14 ;  /* 0x00007610ff0e7816 */ /* 0x000fe2000000000e */
[----:B0-----:R-:W-:Y:S02]  /*3c750*/  @!P4 IMAD.MOV.U32 R4, RZ, RZ, R10 ;  /* 0x000000ffff04c224 */ /* 0x001fe400078e000a */
[----:B------:R-:W-:-:S05]  /*3c760*/  @!P4 IMAD.MOV.U32 R5, RZ, RZ, R11 ;  /* 0x000000ffff05c224 */ /* 0x000fca00078e000b */
[----:B------:R0:W4:Y:S01]  /*3c770*/  @!P4 LDG.E.U16 R22, desc[UR8][R4.64] ;  /* 0x000000080416c981 */ /* 0x000122000c1e1500 */
[----:B------:R-:W-:Y:S01]  /*3c780*/  PRMT R13, RZ, 0x7610, R13 ;  /* 0x00007610ff0d7816 */ /* 0x000fe2000000000d */
[----:B0-----:R-:W-:Y:S02]  /*3c790*/  @!P1 IMAD.MOV.U32 R4, RZ, RZ, R15 ;  /* 0x000000ffff049224 */ /* 0x001fe400078e000f */
[----:B------:R-:W-:-:S05]  /*3c7a0*/  @!P1 IMAD.MOV.U32 R5, RZ, RZ, R20 ;  /* 0x000000ffff059224 */ /* 0x000fca00078e0014 */
[----:B------:R2:W4:Y:S02]  /*3c7b0*/  @!P1 LDG.E.U16 R14, desc[UR8][R4.64] ;  /* 0x00000008040e9981 */ /* 0x000524000c1e1500 */
[----:B--2---:R-:W-:Y:S02]  /*3c7c0*/  @!P4 IMAD.MOV.U32 R5, RZ, RZ, R9 ;  /* 0x000000ffff05c224 */ /* 0x004fe400078e0009 */
[----:B---3--:R-:W-:-:S05]  /*3c7d0*/  @!P4 IMAD.MOV.U32 R4, RZ, RZ, R8 ;  /* 0x000000ffff04c224 */ /* 0x008fca00078e0008 */
[----:B------:R0:W2:Y:S04]  /*3c7e0*/  @!P4 LDG.E.U16 R13, desc[UR8][R4.64] ;  /* 0x00000008040dc981 */ /* 0x0000a8000c1e1500 */
[----:B----4-:R1:W-:Y:S04]  /*3c7f0*/  STL [R1+0x3084], R0 ;  /* 0x0030840001007387 */ /* 0x0103e80000100800 */
[----:B------:R-:W3:Y:S04]  /*3c800*/  LDL R11, [R1+0x808] ;  /* 0x00080800010b7983 */ /* 0x000ee80000100800 */
[----:B------:R-:W4:Y:S04]  /*3c810*/  LDL R10, [R1+0x80c] ;  /* 0x00080c00010a7983 */ /* 0x000f280000100800 */
[----:B------:R-:W4:Y:S04]  /*3c820*/  LDL R9, [R1+0x798] ;  /* 0x0007980001097983 */ /* 0x000f280000100800 */
[----:B------:R-:W4:Y:S01]  /*3c830*/  LDL R8, [R1+0x79c] ;  /* 0x00079c0001087983 */ /* 0x000f220000100800 */
[----:B0-----:R-:W-:-:S02]  /*3c840*/  @!P1 IMAD.MOV.U32 R4, RZ, RZ, R7 ;  /* 0x000000ffff049224 */ /* 0x001fc400078e0007 */
[----:B------:R-:W-:Y:S01]  /*3c850*/  @!P1 IMAD.MOV.U32 R5, RZ, RZ, R12 ;  /* 0x000000ffff059224 */ /* 0x000fe200078e000c */
[----:B-1----:R-:W-:-:S06]  /*3c860*/  PRMT R0, RZ, 0x7610, R0 ;  /* 0x00007610ff007816 */ /* 0x002fcc0000000000 */
[----:B------:R3:W4:Y:S01]  /*3c870*/  @!P1 LDG.E.U16 R0, desc[UR8][R4.64] ;  /* 0x0000000804009981 */ /* 0x000722000c1e1500 */
[----:B------:R-:W-:Y:S02]  /*3c880*/  PRMT R28, RZ, 0x7610, R28 ;  /* 0x00007610ff1c7816 */ /* 0x000fe4000000001c */
[----:B------:R-:W-:Y:S01]  /*3c890*/  PRMT R6, RZ, 0x7610, R6 ;  /* 0x00007610ff067816 */ /* 0x000fe20000000006 */
[----:B--2---:R0:W-:Y:S04]  /*3c8a0*/  STL [R1+0x4], R13 ;  /* 0x0000040d01007387 */ /* 0x0041e80000100800 */
[----:B------:R-:W2:Y:S04]  /*3c8b0*/  LDL R7, [R1+0x16f4] ;  /* 0x0016f40001077983 */ /* 0x000ea80000100800 */
[----:B0-----:R-:W2:Y:S01]  /*3c8c0*/  LDL R13, [R1+0x794] ;  /* 0x00079400010d7983 */ /* 0x001ea20000100800 */
[----:B---3--:R-:W-:-:S02]  /*3c8d0*/  @!P4 IMAD.MOV.U32 R5, RZ, RZ, R11 ;  /* 0x000000ffff05c224 */ /* 0x008fc400078e000b */
[----:B----4-:R-:W-:-:S05]  /*3c8e0*/  @!P4 IMAD.MOV.U32 R4, RZ, RZ, R10 ;  /* 0x000000ffff04c224 */ /* 0x010fca00078e000a */
[----:B------:R0:W3:Y:S02]  /*3c8f0*/  @!P4 LDG.E.U16 R28, desc[UR8][R4.64] ;  /* 0x00000008041cc981 */ /* 0x0000e4000c1e1500 */
[----:B0-----:R-:W-:Y:S02]  /*3c900*/  @!P4 IMAD.MOV.U32 R4, RZ, RZ, R8 ;  /* 0x000000ffff04c224 */ /* 0x001fe400078e0008 */
[----:B------:R-:W-:-:S05]  /*3c910*/  @!P4 IMAD.MOV.U32 R5, RZ, RZ, R9 ;  /* 0x000000ffff05c224 */ /* 0x000fca00078e0009 */
[----:B------:R0:W4:Y:S04]  /*3c920*/  @!P4 LDG.E.U16 R6, desc[UR8][R4.64] ;  /* 0x000000080406c981 */ /* 0x000128000c1e1500 */
[----:B------:R1:W-:Y:S04]  /*3c930*/  STL [R1+0x30b4], R0 ;  /* 0x0030b40001007387 */ /* 0x0003e80000100800 */
[----:B------:R-:W4:Y:S04]  /*3c940*/  LDL R12, [R1+0x1760] ;  /* 0x00176000010c7983 */ /* 0x000f280000100800 */
[----:B------:R-:W4:Y:S04]  /*3c950*/  LDL R11, [R1+0x176c] ;  /* 0x00176c00010b7983 */ /* 0x000f280000100800 */
[----:B------:R-:W4:Y:S04]  /*3c960*/  LDL R10, [R1+0x1768] ;  /* 0x00176800010a7983 */ /* 0x000f280000100800 */
[----:B------:R-:W-:Y:S04]  /*3c970*/  STL [R1+0x14], R26 ;  /* 0x0000141a01007387 */ /* 0x000fe80000100800 */
[----:B-1----:R-:W4:Y:S01]  /*3c980*/  LDL R0, [R1+0x1774] ;  /* 0x0017740001007983 */ /* 0x002f220000100800 */
[----:B0-----:R-:W-:-:S02]  /*3c990*/  PRMT R5, RZ, 0x7610, R5 ;  /* 0x00007610ff057816 */ /* 0x001fc40000000005 */
[----:B------:R-:W-:Y:S01]  /*3c9a0*/  PRMT R4, RZ, 0x7610, R4 ;  /* 0x00007610ff047816 */ /* 0x000fe20000000004 */
[----:B--2---:R-:W-:Y:S01]  /*3c9b0*/  @!P1 IMAD.MOV.U32 R15, RZ, RZ, R13 ;  /* 0x000000ffff0f9224 */ /* 0x004fe200078e000d */
[----:B---3--:R-:W-:Y:S04]  /*3c9c0*/  STL [R1+0x3088], R28 ;  /* 0x0030881c01007387 */ /* 0x008fe80000100800 */
[----:B------:R-:W2:Y:S04]  /*3c9d0*/  LDL R9, [R1+0x800] ;  /* 0x0008000001097983 */ /* 0x000ea80000100800 */
[----:B------:R-:W3:Y:S04]  /*3c9e0*/  LDL R8, [R1+0x804] ;  /* 0x0008040001087983 */ /* 0x000ee80000100800 */
[----:B----4-:R0:W-:Y:S04]  /*3c9f0*/  STL [R1+0x30b8], R6 ;  /* 0x0030b80601007387 */ /* 0x0101e80000100800 */
[----:B------:R1:W-:Y:S04]  /*3ca00*/  STL [R1+0x8], R14 ;  /* 0x0000080e01007387 */ /* 0x0003e80000100800 */
[----:B------:R-:W-:Y:S04]  /*3ca10*/  STL [R1+0xc], R22 ;  /* 0x00000c1601007387 */ /* 0x000fe80000100800 */
[----:B0-----:R-:W4:Y:S01]  /*3ca20*/  LDL R6, [R1+0x7fc] ;  /* 0x0007fc0001067983 */ /* 0x001f220000100800 */
[----:B-1----:R-:W-:-:S03]  /*3ca30*/  @!P1 IMAD.MOV.U32 R14, RZ, RZ, R7 ;  /* 0x000000ffff0e9224 */ /* 0x002fc600078e0007 */
[----:B------:R-:W4:Y:S04]  /*3ca40*/  LDL R7, [R1+0x7f8] ;  /* 0x0007f80001077983 */ /* 0x000f280000100800 */
[----:B------:R0:W4:Y:S02]  /*3ca50*/  @!P1 LDG.E.U16 R5, desc[UR8][R14.64] ;  /* 0x000000080e059981 */ /* 0x000124000c1e1500 */
[----:B0-----:R-:W-:Y:S02]  /*3ca60*/  @!P4 IMAD.MOV.U32 R14, RZ, RZ, R11 ;  /* 0x000000ffff0ec224 */ /* 0x001fe400078e000b */
[----:B------:R-:W-:-:S05]  /*3ca70*/  @!P4 IMAD.MOV.U32 R15, RZ, RZ, R12 ;  /* 0x000000ffff0fc224 */ /* 0x000fca00078e000c */
[----:B------:R0:W4:Y:S01]  /*3ca80*/  @!P4 LDG.E.U16 R4, desc[UR8][R14.64] ;  /* 0x000000080e04c981 */ /* 0x000122000c1e1500 */
[----:B------:R-:W-:Y:S02]  /*3ca90*/  PRMT R3, RZ, 0x7610, R3 ;  /* 0x00007610ff037816 */ /* 0x000fe40000000003 */
[----:B------:R-:W-:Y:S01]  /*3caa0*/  PRMT R18, RZ, 0x7610, R18 ;  /* 0x00007610ff127816 */ /* 0x000fe20000000012 */
[----:B0-----:R-:W-:Y:S02]  /*3cab0*/  @!P1 IMAD.MOV.U32 R14, RZ, RZ, R0 ;  /* 0x000000ffff0e9224 */ /* 0x001fe400078e0000 */
[----:B------:R-:W-:-:S05]  /*3cac0*/  @!P1 IMAD.MOV.U32 R15, RZ, RZ, R10 ;  /* 0x000000ffff0f9224 */ /* 0x000fca00078e000a */
[----:B------:R2:W4:Y:S01]  /*3cad0*/  @!P1 LDG.E.U16 R3, desc[UR8][R14.64] ;  /* 0x000000080e039981 */ /* 0x000522000c1e1500 */
[----:B------:R-:W-:Y:S01]  /*3cae0*/  PRMT R16, RZ, 0x7610, R16 ;  /* 0x00007610ff107816 */ /* 0x000fe20000000010 */
[----:B--2---:R-:W-:Y:S02]  /*3caf0*/  @!P1 IMAD.MOV.U32 R15, RZ, RZ, R9 ;  /* 0x000000ffff0f9224 */ /* 0x004fe400078e0009 */
[----:B---3--:R-:W-:-:S05]  /*3cb00*/  @!P1 IMAD.MOV.U32 R14, RZ, RZ, R8 ;  /* 0x000000ffff0e9224 */ /* 0x008fca00078e0008 */
[----:B------:R4:W2:Y:S02]  /*3cb10*/  @!P1 LDG.E.U16 R18, desc[UR8][R14.64] ;  /* 0x000000080e129981 */ /* 0x0008a4000c1e1500 */
[----:B----4-:R-:W-:Y:S02]  /*3cb20*/  @!P4 IMAD.MOV.U32 R14, RZ, RZ, R6 ;  /* 0x000000ffff0ec224 */ /* 0x010fe400078e0006 */
[----:B------:R-:W-:Y:S01]  /*3cb30*/  @!P4 IMAD.MOV.U32 R15, RZ, RZ, R7 ;  /* 0x000000ffff0fc224 */ /* 0x000fe200078e0007 */
[----:B------:R0:W-:Y:S04]  /*3cb40*/  STL [R1+0x30bc], R5 ;  /* 0x0030bc0501007387 */ /* 0x0001e80000100800 */
[----:B------:R-:W3:Y:S04]  /*3cb50*/  @!P4 LDG.E.U16 R16, desc[UR8][R14.64] ;  /* 0x000000080e10c981 */ /* 0x000ee8000c1e1500 */
[----:B------:R1:W-:Y:S04]  /*3cb60*/  STL [R1+0x30c0], R4 ;  /* 0x0030c00401007387 */ /* 0x0003e80000100800 */
[----:B0-----:R-:W4:Y:S04]  /*3cb70*/  LDL R5, [R1+0x7f0] ;  /* 0x0007f00001057983 */ /* 0x001f280000100800 */
[----:B------:R-:W4:Y:S04]  /*3cb80*/  LDL R0, [R1+0x7f4] ;  /* 0x0007f40001007983 */ /* 0x000f280000100800 */
[----:B------:R0:W-:Y:S04]  /*3cb90*/  STL [R1+0x30b0], R3 ;  /* 0x0030b00301007387 */ /* 0x0001e80000100800 */
[----:B------:R-:W4:Y:S04]  /*3cba0*/  LDL R11, [R1+0x16f0] ;  /* 0x0016f000010b7983 */ /* 0x000f280000100800 */
[----:B------:R-:W4:Y:S04]  /*3cbb0*/  LDL R10, [R1+0x16fc] ;  /* 0x0016fc00010a7983 */ /* 0x000f280000100800 */
[----:B--2---:R-:W-:Y:S04]  /*3cbc0*/  STL [R1+0x308c], R18 ;  /* 0x00308c1201007387 */ /* 0x004fe80000100800 */
[----:B------:R-:W2:Y:S04]  /*3cbd0*/  LDL R9, [R1+0x16f8] ;  /* 0x0016f80001097983 */ /* 0x000ea80000100800 */
[----:B------:R-:W2:Y:S04]  /*3cbe0*/  LDL R8, [R1+0x1704] ;  /* 0x0017040001087983 */ /* 0x000ea80000100800 */
[----:B------:R-:W2:Y:S04]  /*3cbf0*/  LDL R7, [R1+0x1700] ;  /* 0x0017000001077983 */ /* 0x000ea80000100800 */
[----:B------:R-:W2:Y:S04]  /*3cc00*/  LDL R6, [R1+0x170c] ;  /* 0x00170c0001067983 */ /* 0x000ea80000100800 */
[----:B-1----:R-:W2:Y:S04]  /*3cc10*/  LDL R4, [R1+0x1714] ;  /* 0x0017140001047983 */ /* 0x002ea80000100800 */
[----:B---3--:R-:W-:Y:S01]  /*3cc20*/  STL [R1+0x3074], R16 ;  /* 0x0030741001007387 */ /* 0x008fe20000100800 */
[----:B------:R-:W-:-:S02]  /*3cc30*/  PRMT R17, RZ, 0x7610, R17 ;  /* 0x00007610ff117816 */ /* 0x000fc40000000011 */
[----:B------:R-:W-:Y:S02]  /*3cc40*/  PRMT R19, RZ, 0x7610, R19 ;  /* 0x00007610ff137816 */ /* 0x000fe40000000013 */
[----:B------:R-:W-:Y:S02]  /*3cc50*/  PRMT R21, RZ, 0x7610, R21 ;  /* 0x00007610ff157816 */ /* 0x000fe40000000015 */
[----:B------:R-:W-:Y:S02]  /*3cc60*/  PRMT R23, RZ, 0x7610, R23 ;  /* 0x00007610ff177816 */ /* 0x000fe40000000017 */
[----:B------:R-:W-:Y:S01]  /*3cc70*/  PRMT R25, RZ, 0x7610, R25 ;  /* 0x00007610ff197816 */ /* 0x000fe20000000019 */
[----:B0-----:R-:W3:Y:S01]  /*3cc80*/  LDL R3, [R1+0x1770] ;  /* 0x0017700001037983 */ /* 0x001ee20000100800 */
[----:B----4-:R-:W-:-:S03]  /*3cc90*/  @!P1 IMAD.MOV.U32 R15, RZ, RZ, R5 ;  /* 0x000000ffff0f9224 */ /* 0x010fc600078e0005 */
[----:B------:R-:W4:Y:S01]  /*3cca0*/  LDL R5, [R1+0x1708] ;  /* 0x0017080001057983 */ /* 0x000f220000100800 */
[----:B------:R-:W-:-:S03]  /*3ccb0*/  @!P1 IMAD.MOV.U32 R14, RZ, RZ, R0 ;  /* 0x000000ffff0e9224 */ /* 0x000fc600078e0000 */
[----:B------:R-:W3:Y:S04]  /*3ccc0*/  LDL R0, [R1+0x177c] ;  /* 0x00177c0001007983 */ /* 0x000ee80000100800 */
[----:B------:R0:W3:Y:S02]  /*3ccd0*/  @!P1 LDG.E.U16 R17, desc[UR8][R14.64] ;  /* 0x000000080e119981 */ /* 0x0000e4000c1e1500 */
[----:B0-----:R-:W-:Y:S02]  /*3cce0*/  @!P4 IMAD.MOV.U32 R14, RZ, RZ, R10 ;  /* 0x000000ffff0ec224 */ /* 0x001fe400078e000a */
[----:B------:R-:W-:-:S05]  /*3ccf0*/  @!P4 IMAD.MOV.U32 R15, RZ, RZ, R11 ;  /* 0x000000ffff0fc224 */ /* 0x000fca00078e000b */
[----:B------:R2:W3:Y:S02]  /*3cd00*/  @!P4 LDG.E.U16 R19, desc[UR8][R14.64] ;  /* 0x000000080e13c981 */ /* 0x0004e4000c1e1500 */
[----:B--2---:R-:W-:Y:S02]  /*3cd10*/  @!P1 IMAD.MOV.U32 R15, RZ, RZ, R9 ;  /* 0x000000ffff0f9224 */ /* 0x004fe400078e0009 */
[----:B------:R-:W-:-:S05]  /*3cd20*/  @!P1 IMAD.MOV.U32 R14, RZ, RZ, R8 ;  /* 0x000000ffff0e9224 */ /* 0x000fca00078e0008 */
[----:B------:R0:W2:Y:S02]  /*3cd30*/  @!P1 LDG.E.U16 R21, desc[UR8][R14.64] ;  /* 0x000000080e159981 */ /* 0x0000a4000c1e1500 */
[----:B0-----:R-:W-:Y:S02]  /*3cd40*/  @!P4 IMAD.MOV.U32 R14, RZ, RZ, R6 ;  /* 0x000000ffff0ec224 */ /* 0x001fe400078e0006 */
[----:B------:R-:W-:-:S05]  /*3cd50*/  @!P4 IMAD.MOV.U32 R15, RZ, RZ, R7 ;  /* 0x000000ffff0fc224 */ /* 0x000fca00078e0007 */
[----:B------:R0:W2:Y:S02]  /*3cd60*/  @!P4 LDG.E.U16 R23, desc[UR8][R14.64] ;  /* 0x000000080e17c981 */ /* 0x0000a4000c1e1500 */
[----:B0-----:R-:W-:Y:S02]  /*3cd70*/  @!P1 IMAD.MOV.U32 R14, RZ, RZ, R4 ;  /* 0x000000ffff0e9224 */ /* 0x001fe400078e0004 */
[----:B----4-:R-:W-:-:S05]  /*3cd80*/  @!P1 IMAD.MOV.U32 R15, RZ, RZ, R5 ;  /* 0x000000ffff0f9224 */ /* 0x010fca00078e0005 */
[----:B------:R0:W4:Y:S04]  /*3cd90*/  @!P1 LDG.E.U16 R25, desc[UR8][R14.64] ;  /* 0x000000080e199981 */ /* 0x000128000c1e1500 */
[----:B---3--:R-:W-:Y:S04]  /*3cda0*/  STL [R1+0x3078], R17 ;  /* 0x0030781101007387 */ /* 0x008fe80000100800 */
[----:B------:R-:W-:Y:S01]  /*3cdb0*/  STL [R1+0x3090], R19 ;  /* 0x0030901301007387 */ /* 0x000fe20000100800 */
[----:B0-----:R-:W-:Y:S02]  /*3cdc0*/  @!P4 IMAD.MOV.U32 R15, RZ, RZ, R3 ;  /* 0x000000ffff0fc224 */ /* 0x001fe400078e0003 */
[----:B------:R-:W-:Y:S01]  /*3cdd0*/  @!P4 IMAD.MOV.U32 R14, RZ, RZ, R0 ;  /* 0x000000ffff0ec224 */ /* 0x000fe200078e0000 */
[----:B------:R-:W-:-:S06]  /*3cde0*/  PRMT R27, RZ, 0x7610, R27 ;  /* 0x00007610ff1b7816 */ /* 0x000fcc000000001b */
[----:B------:R0:W3:Y:S04]  /*3cdf0*/  @!P4 LDG.E.U16 R27, desc[UR8][R14.64] ;  /* 0x000000080e1bc981 */ /* 0x0000e8000c1e1500 */
[----:B--2---:R-:W-:Y:S04]  /*3ce00*/  STL [R1+0x3094], R21 ;  /* 0x0030941501007387 */ /* 0x004fe80000100800 */
[----:B------:R-:W-:Y:S04]  /*3ce10*/  STL [R1+0x307c], R23 ;  /* 0x00307c1701007387 */ /* 0x000fe80000100800 */
[----:B----4-:R1:W-:Y:S04]  /*3ce20*/  STL [R1+0x3080], R25 ;  /* 0x0030801901007387 */ /* 0x0103e80000100800 */
[----:B-1----:R-:W2:Y:S04]  /*3ce30*/  LDL.LU R25, [R1+0x710] ;  /* 0x0007100001197983 */ /* 0x002ea80000300800 */
        /* <DEDUP_REMOVED lines=22> */
[----:B------:R-:W0:Y:S01]  /*3cfa0*/  LDL R15, [R1+0x1784] ;  /* 0x00178400010f7983 */ /* 0x000e220000100800 */
[----:B------:R-:W-:Y:S01]  /*3cfb0*/  PRMT R29, RZ, 0x7610, R29 ;  /* 0x00007610ff1d7816 */ /* 0x000fe2000000001d */
[----:B------:R-:W1:Y:S01]  /*3cfc0*/  S2R R11, SR_TID.X ;  /* 0x00000000000b7919 */ /* 0x000e620000002100 */
[----:B0-----:R-:W-:-:S02]  /*3cfd0*/  @!P1 IMAD.MOV.U32 R14, RZ, RZ, R15 ;  /* 0x000000ffff0e9224 */ /* 0x001fc400078e000f */
[----:B------:R-:W-:-:S05]  /*3cfe0*/  @!P1 IMAD.MOV.U32 R15, RZ, RZ, R2 ;  /* 0x000000ffff0f9224 */ /* 0x000fca00078e0002 */
[----:B------:R-:W3:Y:S01]  /*3cff0*/  @!P1 LDG.E.U16 R29, desc[UR8][R14.64] ;  /* 0x000000080e1d9981 */ /* 0x000ee2000c1e1500 */
[----:B-1----:R-:W-:-:S05]  /*3d000*/  LOP3.LUT R11, R11, 0x3f, RZ, 0xc0, !PT ;  /* 0x0000003f0b0b7812 */ /* 0x002fca00078ec0ff */
[----:B------:R-:W-:-:S05]  /*3d010*/  IMAD.SHL.U32 R11, R11, 0x2, RZ ;  /* 0x000000020b0b7824 */ /* 0x000fca00078e00ff */
[----:B------:R-:W-:-:S05]  /*3d020*/  LOP3.LUT R11, R11, 0x20, RZ, 0x3c, !PT ;  /* 0x000000200b0b7812 */ /* 0x000fca00078e3cff */
[----:B--2---:R-:W-:Y:S04]  /*3d030*/  STS.U16 [R11+UR5+0x1a80], R25 ;  /* 0x001a80190b007988 */ /* 0x004fe80008000405 */
        /* <DEDUP_REMOVED lines=16> */
[----:B---3--:R-:W-:Y:S04]  /*3d140*/  STL [R1+0x3098], R27 ;  /* 0x0030981b01007387 */ /* 0x008fe80000100800 */
[----:B------:R-:W-:Y:S04]  /*3d150*/  STS.U16 [R11+UR5+0x6200], R10 ;  /* 0x0062000a0b007988 */ /* 0x000fe80008000405 */
[----:B------:R-:W-:Y:S04]  /*3d160*/  STL [R1+0x1ab8], R2 ;  /* 0x001ab80201007387 */ /* 0x000fe80000100800 */
[----:B------:R0:W-:Y:S04]  /*3d170*/  STS.U16 [R11+UR5+0x6280], R22 ;  /* 0x006280160b007988 */ /* 0x0001e80008000405 */
[----:B------:R-:W-:Y:S04]  /*3d180*/  STS.U16 [R11+UR5+0x6a00], R24 ;  /* 0x006a00180b007988 */ /* 0x000fe80008000405 */
[----:B------:R1:W-:Y:S04]  /*3d190*/  STS.U16 [R11+UR5+0x6a80], R12 ;  /* 0x006a800c0b007988 */ /* 0x0003e80008000405 */
[----:B------:R-:W-:Y:S04]  /*3d1a0*/  STL [R1+0x309c], R29 ;  /* 0x00309c1d01007387 */ /* 0x000fe80000100800 */
[----:B0-----:R-:W2:Y:S04]  /*3d1b0*/  LDL.LU R22, [R1+0x300] ;  /* 0x0003000001167983 */ /* 0x001ea80000300800 */
[----:B-1----:R-:W3:Y:S04]  /*3d1c0*/  LDL.LU R12, [R1+0x28c] ;  /* 0x00028c00010c7983 */ /* 0x002ee80000300800 */
[----:B---3--:R0:W-:Y:S04]  /*3d1d0*/  STL [R1+0x311c], R12 ;  /* 0x00311c0c01007387 */ /* 0x0081e80000100800 */
[----:B0-----:R-:W3:Y:S04]  /*3d1e0*/  LDL.LU R12, [R1+0x290] ;  /* 0x00029000010c7983 */ /* 0x001ee80000300800 */
        /* <DEDUP_REMOVED lines=29> */
[----:B--2---:R0:W-:Y:S04]  /*3d3c0*/  STS.U16 [R11+UR5+0x7a00], R22 ;  /* 0x007a00160b007988 */ /* 0x0041e80008000405 */
[----:B------:R-:W2:Y:S04]  /*3d3d0*/  LDL.LU R10, [R1+0x3c] ;  /* 0x00003c00010a7983 */ /* 0x000ea80000300800 */
[----:B0-----:R-:W2:Y:S04]  /*3d3e0*/  LDL.LU R22, [R1+0x18] ;  /* 0x0000180001167983 */ /* 0x001ea80000300800 */
        /* <DEDUP_REMOVED lines=8> */
[----:B0-----:R-:W2:Y:S04]  /*3d470*/  LDL.LU R12, [R1+0x3118] ;  /* 0x00311800010c7983 */ /* 0x001ea80000300800 */
[----:B-1----:R-:W2:Y:S04]  /*3d480*/  LDL.LU R13, [R1+0x3114] ;  /* 0x00311400010d7983 */ /* 0x002ea80000300800 */
[----:B---3--:R-:W3:Y:S04]  /*3d490*/  LDL.LU R26, [R1+0x3110] ;  /* 0x00311000011a7983 */ /* 0x008ee80000300800 */
[----:B----4-:R-:W4:Y:S04]  /*3d4a0*/  LDL.LU R29, [R1+0x738] ;  /* 0x00073800011d7983 */ /* 0x010f280000300800 */
        /* <DEDUP_REMOVED lines=18> */
[----:B----4-:R0:W-:Y:S04]  /*3d5d0*/  STL [R1+0x3108], R29 ;  /* 0x0031081d01007387 */ /* 0x0101e80000100800 */
[----:B0-----:R-:W4:Y:S01]  /*3d5e0*/  LDL.LU R29, [R1+0x788] ;  /* 0x00078800011d7983 */ /* 0x001f220000300800 */
[----:B------:R-:W0:Y:S03]  /*3d5f0*/  S2R R24, SR_TID.X ;  /* 0x0000000000187919 */ /* 0x000e260000002100 */
[----:B------:R-:W-:Y:S04]  /*3d600*/  STS.U16 [R11+UR5+0xda80], R7 ;  /* 0x00da80070b007988 */ /* 0x000fe80008000405 */
[----:B------:R-:W-:Y:S04]  /*3d610*/  STS.U16 [R11+UR5+0xe200], R8 ;  /* 0x00e200080b007988 */ /* 0x000fe80008000405 */
[----:B------:R1:W-:Y:S04]  /*3d620*/  STS.U16 [R11+UR5+0xe280], R9 ;  /* 0x00e280090b007988 */ /* 0x0003e80008000405 */
[----:B------:R-:W-:Y:S04]  /*3d630*/  STS.U16 [R11+UR5+0xea00], R20 ;  /* 0x00ea00140b007988 */ /* 0x000fe80008000405 */
[----:B--2---:R-:W-:Y:S04]  /*3d640*/  STS.U16 [R11+UR5+0xea80], R10 ;  /* 0x00ea800a0b007988 */ /* 0x004fe80008000405 */
[----:B------:R-:W-:Y:S01]  /*3d650*/  STS.U16 [R11+UR5+0xf200], R22 ;  /* 0x00f200160b007988 */ /* 0x000fe20008000405 */
[----:B0-----:R-:W-:-:S05]  /*3d660*/  LOP3.LUT R24, R24, 0x3f, RZ, 0xc0, !PT ;  /* 0x0000003f18187812 */ /* 0x001fca00078ec0ff */
[C---:B-1----:R-:W-:Y:S01]  /*3d670*/  IMAD.SHL.U32 R9, R24.reuse, 0x2, RZ ;  /* 0x0000000218097824 */ /* 0x042fe200078e00ff */
[----:B----4-:R0:W-:Y:S04]  /*3d680*/  STL [R1+0x310c], R29 ;  /* 0x00310c1d01007387 */ /* 0x0101e80000100800 */
[----:B------:R-:W2:Y:S04]  /*3d690*/  LDL.LU R14, [R1+0x734] ;  /* 0x00073400010e7983 */ /* 0x000ea80000300800 */
        /* <DEDUP_REMOVED lines=13> */
[----:B0-----:R-:W-:-:S03]  /*3d770*/  IMAD.SHL.U32 R29, R24, 0x2, RZ ;  /* 0x00000002181d7824 */ /* 0x001fc600078e00ff */
[----:B------:R-:W2:Y:S04]  /*3d780*/  LDL.LU R6, [R1+0x5e0] ;  /* 0x0005e00001067983 */ /* 0x000ea80000300800 */
[----:B------:R-:W2:Y:S04]  /*3d790*/  LDL.LU R28, [R1+0x5b4] ;  /* 0x0005b400011c7983 */ /* 0x000ea80000300800 */
[----:B------:R-:W2:Y:S04]  /*3d7a0*/  LDL.LU R0, [R1+0x5b0] ;  /* 0x0005b00001007983 */ /* 0x000ea80000300800 */
[----:B------:R-:W2:Y:S04]  /*3d7b0*/  LDL.LU R7, [R1+0x584] ;  /* 0x0005840001077983 */ /* 0x000ea80000300800 */
[----:B------:R-:W2:Y:S01]  /*3d7c0*/  LDL.LU R8, [R1+0x580] ;  /* 0x0005800001087983 */ /* 0x000ea20000300800 */
[----:B------:R-:W-:-:S03]  /*3d7d0*/  LOP3.LUT R29, R29, 0x20, RZ, 0x3c, !PT ;  /* 0x000000201d1d7812 */ /* 0x000fc600078e3cff */
[----:B------:R-:W2:Y:S04]  /*3d7e0*/  LDL.LU R20, [R1+0x554] ;  /* 0x0005540001147983 */ /* 0x000ea80000300800 */
[----:B------:R-:W2:Y:S04]  /*3d7f0*/  LDL.LU R10, [R1+0x550] ;  /* 0x00055000010a7983 */ /* 0x000ea80000300800 */
[----:B------:R-:W2:Y:S04]  /*3d800*/  LDL.LU R11, [R1+0x524] ;  /* 0x00052400010b7983 */ /* 0x000ea80000300800 */
[----:B------:R-:W2:Y:S04]  /*3d810*/  LDL.LU R22, [R1+0x520] ;  /* 0x0005200001167983 */ /* 0x000ea80000300800 */
[----:B------:R-:W2:Y:S04]  /*3d820*/  LDL.LU R24, [R1+0x328] ;  /* 0x0003280001187983 */ /* 0x000ea80000300800 */
[----:B---3--:R0:W-:Y:S04]  /*3d830*/  STS.U16 [R29+UR5+0xf280], R26 ;  /* 0x00f2801a1d007988 */ /* 0x0081e80008000405 */
[----:B------:R1:W-:Y:S04]  /*3d840*/  STS.U16 [R29+UR5+0xfa00], R13 ;  /* 0x00fa000d1d007988 */ /* 0x0003e80008000405 */
[----:B------:R3:W-:Y:S04]  /*3d850*/  STS.U16 [R29+UR5+0xfa80], R12 ;  /* 0x00fa800c1d007988 */ /* 0x0007e80008000405 */
[----:B0-----:R-:W2:Y:S04]  /*3d860*/  LDL.LU R26, [R1+0x75c] ;  /* 0x00075c00011a7983 */ /* 0x001ea80000300800 */
[----:B-1----:R-:W2:Y:S04]  /*3d870*/  LDL.LU R13, [R1+0x760] ;  /* 0x00076000010d7983 */ /* 0x002ea80000300800 */
[----:B---3--:R-:W3:Y:S01]  /*3d880*/  LDL.LU R29, [R1+0x310c] ;  /* 0x00310c00011d7983 */ /* 0x008ee20000300800 */
[----:B------:R-:W-:-:S03]  /*3d890*/  LOP3.LUT R9, R9, 0x30, RZ, 0x3c, !PT ;  /* 0x0000003009097812 */ /* 0x000fc600078e3cff */
[----:B------:R-:W2:Y:S04]  /*3d8a0*/  LDL.LU R12, [R1+0x784] ;  /* 0x00078400010c7983 */ /* 0x000ea80000300800 */
[----:B---3--:R0:W-:Y:S04]  /*3d8b0*/  STS.U16 [R9+UR5+0x300], R29 ;  /* 0x0003001d09007988 */ /* 0x0081e80008000405 */
[----:B0-----:R-:W3:Y:S04]  /*3d8c0*/  LDL.LU R29, [R1+0x3108] ;  /* 0x00310800011d7983 */ /* 0x001ee80000300800 */
[----:B--2---:R-:W-:Y:S04]  /*3d8d0*/  STS.U16 [R9+UR5+0x380], R12 ;  /* 0x0003800c09007988 */ /* 0x004fe80008000405 */
[----:B------:R-:W-:Y:S04]  /*3d8e0*/  STS.U16 [R9+UR5+0xb00], R13 ;  /* 0x000b000d09007988 */ /* 0x000fe80008000405 */
[----:B------:R-:W-:Y:S04]  /*3d8f0*/  STS.U16 [R9+UR5+0xb80], R26 ;  /* 0x000b801a09007988 */ /* 0x000fe80008000405 */
[----:B---3--:R-:W-:Y:S04]  /*3d900*/  STS.U16 [R9+UR5+0x1300], R29 ;  /* 0x0013001d09007988 */ /* 0x008fe80008000405 */
[----:B------:R-:W-:Y:S04]  /*3d910*/  STS.U16 [R9+UR5+0x1380], R14 ;  /* 0x0013800e09007988 */ /* 0x000fe80008000405 */
        /* <DEDUP_REMOVED lines=17> */
[----:B------:R0:W-:Y:S04]  /*3da30*/  STS.U16 [R9+UR5+0x5b80], R8 ;  /* 0x005b800809007988 */ /* 0x0001e80008000405 */
[----:B------:R-:W-:Y:S04]  /*3da40*/  STS.U16 [R9+UR5+0x6300], R20 ;  /* 0x0063001409007988 */ /* 0x000fe80008000405 */
[----:B------:R1:W-:Y:S04]  /*3da50*/  STS.U16 [R9+UR5+0x6380], R10 ;  /* 0x0063800a09007988 */ /* 0x0003e80008000405 */
[----:B0-----:R-:W2:Y:S04]  /*3da60*/  LDL.LU R8, [R1+0x324] ;  /* 0x0003240001087983 */ /* 0x001ea80000300800 */
[----:B-1----:R-:W3:Y:S04]  /*3da70*/  LDL.LU R10, [R1+0x288] ;  /* 0x00028800010a7983 */ /* 0x002ee80000300800 */
[----:B---3--:R0:W-:Y:S04]  /*3da80*/  STL [R1+0x3100], R10 ;  /* 0x0031000a01007387 */ /* 0x0081e80000100800 */
[----:B0-----:R-:W3:Y:S04]  /*3da90*/  LDL.LU R10, [R1+0x2f4] ;  /* 0x0002f400010a7983 */ /* 0x001ee80000300800 */
        /* <DEDUP_REMOVED lines=68> */
[----:B------:R-:W-:Y:S04]  /*3dee0*/  STS.U16 [R9+UR5+0xeb80], R8 ;  /* 0x00eb800809007988 */ /* 0x000fe80008000405 */
[----:B----4-:R0:W-:Y:S04]  /*3def0*/  STS.U16 [R9+UR5+0xf300], R24 ;  /* 0x00f3001809007988 */ /* 0x0101e80008000405 */
[----:B0-----:R-:W2:Y:S01]  /*3df00*/  LDL.LU R24, [R1+0x730] ;  /* 0x0007300001187983 */ /* 0x001ea20000300800 */
[----:B------:R-:W0:Y:S03]  /*3df10*/  S2R R20, SR_TID.X ;  /* 0x0000000000147919 */ /* 0x000e260000002100 */
[----:B--2---:R1:W-:Y:S04]  /*3df20*/  STL [R1+0x30e8], R24 ;  /* 0x0030e81801007387 */ /* 0x0043e80000100800 */
[----:B-1----:R-:W2:Y:S01]  /*3df30*/  LDL.LU R24, [R1+0x780] ;  /* 0x0007800001187983 */ /* 0x002ea20000300800 */
[----:B0-----:R-:W-:-:S05]  /*3df40*/  LOP3.LUT R20, R20, 0x3f, RZ, 0xc0, !PT ;  /* 0x0000003f14147812 */ /* 0x001fca00078ec0ff */
[C---:B------:R-:W-:Y:S01]  /*3df50*/  IMAD.SHL.U32 R2, R20.reuse, 0x2, RZ ;  /* 0x0000000214027824 */ /* 0x040fe200078e00ff */
[----:B--2---:R0:W-:Y:S04]  /*3df60*/  STL [R1+0x30ec], R24 ;  /* 0x0030ec1801007387 */ /* 0x0041e80000100800 */
        /* <DEDUP_REMOVED lines=136> */
[----:B------:R-:W0:Y:S02]  /*3e7f0*/  S2R R0, SR_TID.X ;  /* 0x0000000000007919 */ /* 0x000e240000002100 */
        /* <DEDUP_REMOVED lines=34> */
[----:B---3--:R-:W3:Y:S04]  /*3ea20*/  LDL.LU R20, [R1+0x30cc] ;  /* 0x0030cc0001147983 */ /* 0x008ee80000300800 */
[----:B------:R-:W2:Y:S01]  /*3ea30*/  LDL.LU R7, [R1+0x778] ;  /* 0x0007780001077983 */ /* 0x000ea20000300800 */
[----:B------:R-:W-:-:S05]  /*3ea40*/  LOP3.LUT R3, R3, 0x50, RZ, 0x3c, !PT ;  /* 0x0000005003037812 */ /* 0x000fca00078e3cff */
        /* <DEDUP_REMOVED lines=26> */
[----:B0-----:R-:W2:Y:S04]  /*3ebf0*/  LDL.LU R28, [R1+0x318] ;  /* 0x00031800011c7983 */ /* 0x001ea80000300800 */
[----:B------:R-:W3:Y:S04]  /*3ec00*/  LDL.LU R4, [R1+0x2e4] ;  /* 0x0002e40001047983 */ /* 0x000ee80000300800 */
        /* <DEDUP_REMOVED lines=46> */
[----:B------:R0:W-:Y:S04]  /*3eef0*/  STS.U16 [R3+UR5+0x8d80], R7 ;  /* 0x008d800703007988 */ /* 0x0001e80008000405 */
        /* <DEDUP_REMOVED lines=21> */
[----:B------:R-:W3:Y:S04]  /*3f050*/  LDL.LU R9, [R1+0x71c] ;  /* 0x00071c0001097983 */ /* 0x000ee80000300800 */
[----:B------:R-:W3:Y:S04]  /*3f060*/  LDL.LU R20, [R1+0x6f0] ;  /* 0x0006f00001147983 */ /* 0x000ee80000300800 */
[----:B------:R-:W3:Y:S04]  /*3f070*/  LDL.LU R10, [R1+0x6ec] ;  /* 0x0006ec00010a7983 */ /* 0x000ee80000300800 */
[----:B------:R-:W3:Y:S04]  /*3f080*/  LDL.LU R11, [R1+0x6bc] ;  /* 0x0006bc00010b7983 */ /* 0x000ee80000300800 */
[----:B------:R-:W3:Y:S04]  /*3f090*/  LDL.LU R22, [R1+0x6b8] ;  /* 0x0006b80001167983 */ /* 0x000ee80000300800 */
[----:B------:R-:W3:Y:S04]  /*3f0a0*/  LDL.LU R24, [R1+0x68c] ;  /* 0x00068c0001187983 */ /* 0x000ee80000300800 */
[----:B------:R-:W3:Y:S01]  /*3f0b0*/  LDL.LU R12, [R1+0x688] ;  /* 0x00068800010c7983 */ /* 0x000ee20000300800 */
[----:B------:R-:W0:Y:S03]  /*3f0c0*/  S2R R18, SR_TID.X ;  /* 0x0000000000127919 */ /* 0x000e260000002100 */
        /* <DEDUP_REMOVED lines=10> */
[----:B------:R-:W3:Y:S04]  /*3f170*/  LDL.LU R21, [R1+0x59c] ;  /* 0x00059c0001157983 */ /* 0x000ee80000300800 */
[----:B--2---:R2:W-:Y:S04]  /*3f180*/  STS.U16 [R3+UR5+0xe580], R16 ;  /* 0x00e5801003007988 */ /* 0x0045e80008000405 */
[----:B------:R2:W-:Y:S04]  /*3f190*/  STS.U16 [R3+UR5+0xed00], R28 ;  /* 0x00ed001c03007988 */ /* 0x0005e80008000405 */
[----:B-1----:R-:W3:Y:S04]  /*3f1a0*/  LDL.LU R19, [R1+0x598] ;  /* 0x0005980001137983 */ /* 0x002ee80000300800 */
[----:B0-----:R-:W3:Y:S01]  /*3f1b0*/  LDL.LU R17, [R1+0x56c] ;  /* 0x00056c0001117983 */ /* 0x001ee20000300800 */
[----:B--2---:R-:W-:-:S03]  /*3f1c0*/  LOP3.LUT R16, R18, 0x3f, RZ, 0xc0, !PT ;  /* 0x0000003f12107812 */ /* 0x004fc600078ec0ff */
[----:B------:R-:W2:Y:S04]  /*3f1d0*/  LDL.LU R18, [R1+0x568] ;  /* 0x0005680001127983 */ /* 0x000ea80000300800 */
[----:B------:R-:W2:Y:S01]  /*3f1e0*/  LDL.LU R28, [R1+0x53c] ;  /* 0x00053c00011c7983 */ /* 0x000ea20000300800 */
[----:B------:R-:W-:-:S03]  /*3f1f0*/  IMAD.SHL.U32 R25, R16, 0x2, RZ ;  /* 0x0000000210197824 */ /* 0x000fc600078e00ff */
[----:B----4-:R0:W-:Y:S04]  /*3f200*/  STS.U16 [R3+UR5+0xed80], R0 ;  /* 0x00ed800003007988 */ /* 0x0101e80008000405 */
[----:B---3--:R1:W-:Y:S04]  /*3f210*/  STS.U16 [R3+UR5+0xf500], R6 ;  /* 0x00f5000603007988 */ /* 0x0083e80008000405 */
[----:B------:R-:W-:Y:S04]  /*3f220*/  STS.U16 [R3+UR5+0xf580], R5 ;  /* 0x00f5800503007988 */ /* 0x000fe80008000405 */
[----:B------:R-:W-:Y:S04]  /*3f230*/  STS.U16 [R3+UR5+0xfd00], R4 ;  /* 0x00fd000403007988 */ /* 0x000fe80008000405 */
[----:B0-----:R-:W3:Y:S04]  /*3f240*/  LDL.LU R0, [R1+0x538] ;  /* 0x0005380001007983 */ /* 0x001ee80000300800 */
[----:B-1----:R-:W4:Y:S04]  /*3f250*/  LDL.LU R6, [R1+0x748] ;  /* 0x0007480001067983 */ /* 0x002f280000300800 */
[----:B------:R0:W-:Y:S04]  /*3f260*/  STL [R1+0x30a0], R16 ;  /* 0x0030a01001007387 */ /* 0x0001e80000100800 */
[----:B0-----:R-:W2:Y:S04]  /*3f270*/  LDL.LU R16, [R1+0x76c] ;  /* 0x00076c0001107983 */ /* 0x001ea80000300800 */
[----:B------:R-:W2:Y:S04]  /*3f280*/  LDL.LU R5, [R1+0x770] ;  /* 0x0007700001057983 */ /* 0x000ea80000300800 */
[----:B------:R-:W2:Y:S01]  /*3f290*/  LDL.LU R3, [R1+0x30b0] ;  /* 0x0030b00001037983 */ /* 0x000ea20000300800 */
[----:B------:R-:W0:Y:S01]  /*3f2a0*/  S2R R4, SR_TID.X ;  /* 0x0000000000047919 */ /* 0x000e220000002100 */
[----:B------:R-:W-:-:S02]  /*3f2b0*/  LOP3.LUT R25, R25, 0x60, RZ, 0x3c, !PT ;  /* 0x0000006019197812 */ /* 0x000fc400078e3cff */
[----:B0-----:R-:W-:-:S05]  /*3f2c0*/  LOP3.LUT R4, R4, 0x3f, RZ, 0xc0, !PT ;  /* 0x0000003f04047812 */ /* 0x001fca00078ec0ff */
[----:B------:R-:W-:-:S05]  /*3f2d0*/  IMAD.SHL.U32 R4, R4, 0x2, RZ ;  /* 0x0000000204047824 */ /* 0x000fca00078e00ff */
[----:B------:R-:W-:-:S05]  /*3f2e0*/  LOP3.LUT R4, R4, 0x50, RZ, 0x3c, !PT ;  /* 0x0000005004047812 */ /* 0x000fca00078e3cff */
[----:B--2---:R-:W-:Y:S04]  /*3f2f0*/  STS.U16 [R4+UR5+0xfd80], R3 ;  /* 0x00fd800304007988 */ /* 0x004fe80008000405 */
[----:B------:R-:W-:Y:S04]  /*3f300*/  STS.U16 [R25+UR5+0x600], R5 ;  /* 0x0006000519007988 */ /* 0x000fe80008000405 */
[----:B------:R0:W-:Y:S04]  /*3f310*/  STS.U16 [R25+UR5+0x680], R16 ;  /* 0x0006801019007988 */ /* 0x0001e80008000405 */
[----:B0-----:R-:W2:Y:S04]  /*3f320*/  LDL.LU R16, [R1+0x30c] ;  /* 0x00030c0001107983 */ /* 0x001ea80000300800 */
[----:B--2---:R0:W-:Y:S04]  /*3f330*/  STL [R1+0x30a4], R16 ;  /* 0x0030a41001007387 */ /* 0x0041e80000100800 */
[----:B0-----:R-:W2:Y:S04]  /*3f340*/  LDL.LU R16, [R1+0x310] ;  /* 0x0003100001107983 */ /* 0x001ea80000300800 */
[----:B--2---:R0:W-:Y:S04]  /*3f350*/  STL [R1+0x30a8], R16 ;  /* 0x0030a81001007387 */ /* 0x0041e80000100800 */
[----:B0-----:R-:W2:Y:S04]  /*3f360*/  LDL.LU R16, [R1+0x33c] ;  /* 0x00033c0001107983 */ /* 0x001ea80000300800 */
        /* <DEDUP_REMOVED lines=22> */
[----:B--2---:R0:W-:Y:S04]  /*3f4d0*/  STL [R1+0x30ac], R16 ;  /* 0x0030ac1001007387 */ /* 0x0041e80000100800 */
[----:B0-----:R-:W2:Y:S04]  /*3f4e0*/  LDL.LU R16, [R1+0x34c] ;  /* 0x00034c0001107983 */ /* 0x001ea80000300800 */
[----:B------:R-:W4:Y:S04]  /*3f4f0*/  LDL.LU R29, [R1+0x2e0] ;  /* 0x0002e000011d7983 */ /* 0x000f280000300800 */
[----:B------:R-:W4:Y:S04]  /*3f500*/  LDL.LU R27, [R1+0x29c] ;  /* 0x00029c00011b7983 */ /* 0x000f280000300800 */
[----:B------:R-:W4:Y:S04]  /*3f510*/  LDL.LU R21, [R1+0x270] ;  /* 0x0002700001157983 */ /* 0x000f280000300800 */
[----:B------:R-:W4:Y:S04]  /*3f520*/  LDL.LU R19, [R1+0x26c] ;  /* 0x00026c0001137983 */ /* 0x000f280000300800 */
[----:B------:R0:W-:Y:S04]  /*3f530*/  STS.U16 [R25+UR5+0x6600], R28 ;  /* 0x0066001c19007988 */ /* 0x0001e80008000405 */
[----:B------:R-:W4:Y:S04]  /*3f540*/  LDL.LU R18, [R1+0x240] ;  /* 0x0002400001127983 */ /* 0x000f280000300800 */
[----:B---3--:R1:W-:Y:S04]  /*3f550*/  STS.U16 [R25+UR5+0x6680], R0 ;  /* 0x0066800019007988 */ /* 0x0083e80008000405 */
        /* <DEDUP_REMOVED lines=28> */
[----:B--2---:R0:W-:Y:S04]  /*3f720*/  STS.U16 [R25+UR5+0x7680], R16 ;  /* 0x0076801019007988 */ /* 0x0041e80008000405 */
[----:B----4-:R1:W-:Y:S04]  /*3f730*/  STS.U16 [R25+UR5+0x7e00], R29 ;  /* 0x007e001d19007988 */ /* 0x0103e80008000405 */
[----:B------:R2:W-:Y:S04]  /*3f740*/  STS.U16 [R25+UR5+0x7e80], R27 ;  /* 0x007e801b19007988 */ /* 0x0005e80008000405 */
[----:B------:R4:W-:Y:S04]  /*3f750*/  STS.U16 [R25+UR5+0x8600], R21 ;  /* 0x0086001519007988 */ /* 0x0009e80008000405 */
[----:B------:R1:W-:Y:S04]  /*3f760*/  STS.U16 [R25+UR5+0x8680], R19 ;  /* 0x0086801319007988 */ /* 0x0003e80008000405 */
[----:B------:R2:W-:Y:S04]  /*3f770*/  STS.U16 [R25+UR5+0x8e00], R18 ;  /* 0x008e001219007988 */ /* 0x0005e80008000405 */
[----:B0-----:R-:W3:Y:S04]  /*3f780*/  LDL.LU R16, [R1+0x30a0] ;  /* 0x0030a00001107983 */ /* 0x001ee80000300800 */
[----:B-1----:R-:W3:Y:S04]  /*3f790*/  LDL.LU R29, [R1+0x309c] ;  /* 0x00309c00011d7983 */ /* 0x002ee80000300800 */
[----:B--2---:R-:W2:Y:S04]  /*3f7a0*/  LDL.LU R27, [R1+0x3098] ;  /* 0x00309800011b7983 */ /* 0x004ea80000300800 */
[----:B----4-:R-:W4:Y:S04]  /*3f7b0*/  LDL.LU R21, [R1+0x3094] ;  /* 0x0030940001157983 */ /* 0x010f280000300800 */
[----:B------:R-:W2:Y:S04]  /*3f7c0*/  LDL.LU R19, [R1+0x3090] ;  /* 0x0030900001137983 */ /* 0x000ea80000300800 */
[----:B------:R-:W2:Y:S04]  /*3f7d0*/  LDL.LU R18, [R1+0x308c] ;  /* 0x00308c0001127983 */ /* 0x000ea80000300800 */
[----:B---3--:R0:W-:Y:S04]  /*3f7e0*/  STS.U16 [R25+UR5+0x8e80], R28 ;  /* 0x008e801c19007988 */ /* 0x0081e80008000405 */
[----:B------:R1:W-:Y:S04]  /*3f7f0*/  STS.U16 [R25+UR5+0x9600], R0 ;  /* 0x0096000019007988 */ /* 0x0003e80008000405 */
[----:B0-----:R-:W3:Y:S04]  /*3f800*/  LDL.LU R28, [R1+0x3088] ;  /* 0x00308800011c7983 */ /* 0x001ee80000300800 */
[----:B-1----:R-:W2:Y:S04]  /*3f810*/  LDL.LU R0, [R1+0x3084] ;  /* 0x0030840001007983 */ /* 0x002ea80000300800 */
        /* <DEDUP_REMOVED lines=21> */
[----:B---3--:R-:W-:Y:S04]  /*3f970*/  STS.U16 [R25+UR5+0xee00], R28 ;  /* 0x00ee001c19007988 */ /* 0x008fe80008000405 */
[----:B------:R-:W-:Y:S04]  /*3f980*/  STS.U16 [R25+UR5+0xee80], R18 ;  /* 0x00ee801219007988 */ /* 0x000fe80008000405 */
[----:B------:R1:W-:Y:S04]  /*3f990*/  STS.U16 [R25+UR5+0xf600], R19 ;  /* 0x00f6001319007988 */ /* 0x0003e80008000405 */
[----:B0-----:R-:W2:Y:S04]  /*3f9a0*/  LDL.LU R0, [R1+0x740] ;  /* 0x0007400001007983 */ /* 0x001ea80000300800 */
[----:B-1----:R-:W3:Y:S04]  /*3f9b0*/  LDL.LU R19, [R1+0x73c] ;  /* 0x00073c0001137983 */ /* 0x002ee80000300800 */
        /* <DEDUP_REMOVED lines=20> */
[----:B------:R-:W-:-:S03]  /*3fb00*/  IMAD.SHL.U32 R2, R16, 0x2, RZ ;  /* 0x0000000210027824 */ /* 0x000fc600078e00ff */
[----:B------:R-:W2:Y:S04]  /*3fb10*/  LDL.LU R17, [R1+0x534] ;  /* 0x0005340001117983 */ /* 0x000ea80000300800 */
[----:B------:R-:W2:Y:S04]  /*3fb20*/  LDL.LU R16, [R1+0x530] ;  /* 0x0005300001107983 */ /* 0x000ea80000300800 */
[----:B----4-:R0:W-:Y:S04]  /*3fb30*/  STS.U16 [R25+UR5+0xf680], R21 ;  /* 0x00f6801519007988 */ /* 0x0101e80008000405 */
[----:B------:R1:W-:Y:S04]  /*3fb40*/  STS.U16 [R25+UR5+0xfe00], R27 ;  /* 0x00fe001b19007988 */ /* 0x0003e80008000405 */
[----:B0-----:R-:W4:Y:S04]  /*3fb50*/  LDL.LU R21, [R1+0x764] ;  /* 0x0007640001157983 */ /* 0x001f280000300800 */
[----:B-1----:R-:W2:Y:S01]  /*3fb60*/  LDL.LU R27, [R1+0x768] ;  /* 0x00076800011b7983 */ /* 0x002ea20000300800 */
[----:B------:R-:W-:-:S03]  /*3fb70*/  LOP3.LUT R2, R2, 0x70, RZ, 0x3c, !PT ;  /* 0x0000007002027812 */ /* 0x000fc600078e3cff */
[----:B------:R0:W-:Y:S04]  /*3fb80*/  STS.U16 [R25+UR5+0xfe80], R29 ;  /* 0x00fe801d19007988 */ /* 0x0001e80008000405 */
[----:B0-----:R-:W3:Y:S04]  /*3fb90*/  LDL.LU R25, [R1+0x3080] ;  /* 0x0030800001197983 */ /* 0x001ee80000300800 */
[----:B--2---:R-:W-:Y:S04]  /*3fba0*/  STS.U16 [R2+UR5+0x700], R27 ;  /* 0x0007001b02007988 */ /* 0x004fe80008000405 */
[----:B----4-:R-:W-:Y:S04]  /*3fbb0*/  STS.U16 [R2+UR5+0x780], R21 ;  /* 0x0007801502007988 */ /* 0x010fe80008000405 */
[----:B------:R0:W-:Y:S04]  /*3fbc0*/  STS.U16 [R2+UR5+0xf00], R0 ;  /* 0x000f000002007988 */ /* 0x0001e80008000405 */
[----:B0-----:R-:W2:Y:S04]  /*3fbd0*/  LDL.LU R0, [R1+0x338] ;  /* 0x0003380001007983 */ /* 0x001ea80000300800 */
[----:B---3--:R-:W-:Y:S04]  /*3fbe0*/  STS.U16 [R2+UR5+0xf80], R19 ;  /* 0x000f801302007988 */ /* 0x008fe80008000405 */
        /* <DEDUP_REMOVED lines=16> */
[----:B------:R3:W-:Y:S04]  /*3fcf0*/  STS.U16 [R2+UR5+0x5700], R14 ;  /* 0x0057000e02007988 */ /* 0x0007e80008000405 */
[----:B------:R-:W-:Y:S04]  /*3fd00*/  STS.U16 [R2+UR5+0x5780], R12 ;  /* 0x0057800c02007988 */ /* 0x000fe80008000405 */
[----:B------:R-:W-:Y:S04]  /*3fd10*/  STS.U16 [R2+UR5+0x5f00], R15 ;  /* 0x005f000f02007988 */ /* 0x000fe80008000405 */
[----:B------:R4:W-:Y:S04]  /*3fd20*/  STS.U16 [R2+UR5+0x5f80], R23 ;  /* 0x005f801702007988 */ /* 0x0009e80008000405 */
[----:B------:R3:W-:Y:S04]  /*3fd30*/  STS.U16 [R2+UR5+0x6700], R17 ;  /* 0x0067001102007988 */ /* 0x0007e80008000405 */
[----:B0-----:R-:W2:Y:S04]  /*3fd40*/  LDL.LU R13, [R1+0x334] ;  /* 0x00033400010d7983 */ /* 0x001ea80000300800 */
[----:B-1----:R-:W2:Y:S04]  /*3fd50*/  LDL.LU R26, [R1+0x308] ;  /* 0x00030800011a7983 */ /* 0x002ea80000300800 */
[----:B---3--:R-:W3:Y:S04]  /*3fd60*/  LDL.LU R14, [R1+0x304] ;  /* 0x00030400010e7983 */ /* 0x008ee80000300800 */
[----:B------:R0:W-:Y:S04]  /*3fd70*/  STS.U16 [R2+UR5+0x6780], R16 ;  /* 0x0067801002007988 */ /* 0x0001e80008000405 */
[----:B----4-:R-:W4:Y:S04]  /*3fd80*/  LDL.LU R23, [R1+0x298] ;  /* 0x0002980001177983 */ /* 0x010f280000300800 */
[----:B------:R-:W4:Y:S04]  /*3fd90*/  LDL.LU R17, [R1+0x294] ;  /* 0x0002940001117983 */ /* 0x000f280000300800 */
[----:B0-----:R-:W4:Y:S04]  /*3fda0*/  LDL.LU R16, [R1+0x268] ;  /* 0x0002680001107983 */ /* 0x001f280000300800 */
[----:B------:R-:W4:Y:S04]  /*3fdb0*/  LDL.LU R15, [R1+0x264] ;  /* 0x00026400010f7983 */ /* 0x000f280000300800 */
[----:B--2---:R0:W-:Y:S04]  /*3fdc0*/  STS.U16 [R2+UR5+0x6f00], R0 ;  /* 0x006f000002007988 */ /* 0x0041e80008000405 */
        /* <DEDUP_REMOVED lines=19> */
[----:B------:R0:W-:Y:S04]  /*3ff00*/  STS.U16 [R2+UR5+0x6f80], R13 ;  /* 0x006f800d02007988 */ /* 0x0001e80008000405 */
[----:B------:R-:W2:Y:S04]  /*3ff10*/  LDL.LU R12, [R1+0x58] ;  /* 0x00005800010c7983 */ /* 0x000ea80000300800 */
[----:B------:R1:W-:Y:S04]  /*3ff20*/  STS.U16 [R2+UR5+0x7700], R26 ;  /* 0x0077001a02007988 */ /* 0x0003e80008000405 */
[----:B---3--:R3:W-:Y:S04]  /*3ff30*/  STS.U16 [R2+UR5+0x7780], R14 ;  /* 0x0077800e02007988 */ /* 0x0087e80008000405 */
[----:B----4-:R4:W-:Y:S04]  /*3ff40*/  STS.U16 [R2+UR5+0x7f00], R23 ;  /* 0x007f001702007988 */ /* 0x0109e80008000405 */
[----:B------:R3:W-:Y:S04]  /*3ff50*/  STS.U16 [R2+UR5+0x7f80], R17 ;  /* 0x007f801102007988 */ /* 0x0007e80008000405 */
[----:B0-----:R-:W2:Y:S04]  /*3ff60*/  LDL.LU R13, [R1+0x54] ;  /* 0x00005400010d7983 */ /* 0x001ea80000300800 */
[----:B-1----:R-:W2:Y:S04]  /*3ff70*/  LDL.LU R26, [R1+0xc] ;  /* 0x00000c00011a7983 */ /* 0x002ea80000300800 */
[----:B---3--:R-:W3:Y:S04]  /*3ff80*/  LDL.LU R14, [R1+0x8] ;  /* 0x00000800010e7983 */ /* 0x008ee80000300800 */
[----:B------:R0:W-:Y:S04]  /*3ff90*/  STS.U16 [R2+UR5+0x8700], R16 ;  /* 0x0087001002007988 */ /* 0x0001e80008000405 */
[----:B----4-:R-:W4:Y:S04]  /*3ffa0*/  LDL.LU R23, [R1+0x307c] ;  /* 0x00307c0001177983 */ /* 0x010f280000300800 */
[----:B------:R-:W3:Y:S04]  /*3ffb0*/  LDL.LU R17, [R1+0x3078] ;  /* 0x0030780001117983 */ /* 0x000ee80000300800 */
[----:B------:R1:W-:Y:S04]  /*3ffc0*/  STS.U16 [R2+UR5+0x8780], R15 ;  /* 0x0087800f02007988 */ /* 0x0003e80008000405 */
[----:B0-----:R-:W3:Y:S04]  /*3ffd0*/  LDL.LU R16, [R1+0x3074] ;  /* 0x0030740001107983 */ /* 0x001ee80000300800 */
[----:B-1----:R-:W3:Y:S04]  /*3ffe0*/  LDL.LU R15, [R1+0x790] ;  /* 0x00079000010f7983 */ /* 0x002ee80000300800 */
[----:B--2---:R0:W-:Y:S04]  /*3fff0*/  STS.U16 [R2+UR5+0x8f00], R0 ;  /* 0x008f000002007988 */ /* 0x0041e80008000405 */
        /* <DEDUP_REMOVED lines=18> */
[----:B0-----:R-:W4:Y:S04]  /*40120*/  LDL R4, [R1+0x708] ;  /* 0x0007080001047983 */ /* 0x001f280000100800 */
[----:B-1----:R-:W4:Y:S04]  /*40130*/  LDL R9, [R1+0x344] ;  /* 0x0003440001097983 */ /* 0x002f280000100800 */
[----:B--2---:R0:W-:Y:S04]  /*40140*/  STS.U16 [R2+UR5+0xd700], R0 ;  /* 0x00d7000002007988 */ /* 0x0041e80008000405 */
[----:B0-----:R-:W2:Y:S04]  /*40150*/  LDL.LU R0, [R1+0x306c] ;  /* 0x00306c0001007983 */ /* 0x001ea80000300800 */
[----:B------:R-:W-:Y:S04]  /*40160*/  STS.U16 [R2+UR5+0xd780], R24 ;  /* 0x00d7801802007988 */ /* 0x000fe80008000405 */
[----:B------:R-:W-:Y:S04]  /*40170*/  STS.U16 [R2+UR5+0xdf00], R12 ;  /* 0x00df000c02007988 */ /* 0x000fe80008000405 */
[----:B------:R-:W-:Y:S04]  /*40180*/  STS.U16 [R2+UR5+0xdf80], R13 ;  /* 0x00df800d02007988 */ /* 0x000fe80008000405 */
[----:B------:R-:W-:Y:S04]  /*40190*/  STS.U16 [R2+UR5+0xe700], R26 ;  /* 0x00e7001a02007988 */ /* 0x000fe80008000405 */
[----:B---3--:R-:W-:Y:S04]  /*401a0*/  STS.U16 [R2+UR5+0xe780], R14 ;  /* 0x00e7800e02007988 */ /* 0x008fe80008000405 */
[----:B------:R-:W-:Y:S04]  /*401b0*/  STS.U16 [R2+UR5+0xef00], R16 ;  /* 0x00ef001002007988 */ /* 0x000fe80008000405 */
[----:B------:R-:W-:Y:S04]  /*401c0*/  STS.U16 [R2+UR5+0xef80], R17 ;  /* 0x00ef801102007988 */ /* 0x000fe80008000405 */
[----:B----4-:R-:W-:Y:S04]  /*401d0*/  STS.U16 [R2+UR5+0xf700], R23 ;  /* 0x00f7001702007988 */ /* 0x010fe80008000405 */
[----:B------:R-:W-:Y:S04]  /*401e0*/  STS.U16 [R2+UR5+0xf780], R25 ;  /* 0x00f7801902007988 */ /* 0x000fe80008000405 */
[----:B------:R-:W-:Y:S04]  /*401f0*/  STS.U16 [R2+UR5+0xff00], R15 ;  /* 0x00ff000f02007988 */ /* 0x000fe80008000405 */
[----:B------:R-:W-:Y:S04]  /*40200*/  STL [R1+0x3008], R4 ;  /* 0x0030080401007387 */ /* 0x000fe80000100800 */
[----:B--2---:R-:W-:Y:S01]  /*40210*/  STS.U16 [R2+UR5+0xff80], R0 ;  /* 0x00ff800002007988 */ /* 0x004fe20008000405 */
[----:B------:R-:W-:Y:S06]  /*40220*/  BAR.SYNC.DEFER_BLOCKING 0x0 ;  /* 0x0000000000007b1d */ /* 0x000fec0000010000 */
[----:B------:R-:W0:Y:S04]  /*40230*/  LDSM.16.M88.4 R12, [R9+UR5] ;  /* 0x00000005090c783b */ /* 0x000e280008000200 */
[----:B------:R-:W1:Y:S04]  /*40240*/  LDSM.16.M88.4 R16, [R9+UR5+0x1000] ;  /* 0x001000050910783b */ /* 0x000e680008000200 */
[----:B------:R-:W-:Y:S04]  /*40250*/  LDSM.16.MT88.4 R24, [R4+UR5+0x10000] ;  /* 0x010000050418783b */ /* 0x000fe80008004200 */
[----:B------:R-:W2:Y:S04]  /*40260*/  LDSM.16.M88.4 R4, [R9+UR5+0x2000] ;  /* 0x002000050904783b */ /* 0x000ea80008000200 */
[----:B------:R-:W-:Y:S04]  /*40270*/  LDSM.16.M88.4 R20, [R9+UR5+0x8000] ;  /* 0x008000050914783b */ /* 0x000fe80008000200 */
[----:B0-----:R0:W-:Y:S04]  /*40280*/  STL.64 [R1+0x90], R12 ;  /* 0x0000900c01007387 */ /* 0x0011e80000100a00 */
[----:B------:R-:W-:Y:S04]  /*40290*/  STL.64 [R1+0x98], R14 ;  /* 0x0000980e01007387 */ /* 0x000fe80000100a00 */
[----:B-1----:R-:W-:Y:S04]  /*402a0*/  STL.64 [R1+0x80], R16 ;  /* 0x0000801001007387 */ /* 0x002fe80000100a00 */
[----:B------:R-:W-:Y:S04]  /*402b0*/  STL.64 [R1+0x88], R18 ;  /* 0x0000881201007387 */ /* 0x000fe80000100a00 */
[----:B--2---:R-:W-:Y:S04]  /*402c0*/  STL.64 [R1+0x70], R4 ;  /* 0x0000700401007387 */ /* 0x004fe80000100a00 */
[----:B------:R-:W1:Y:S04]  /*402d0*/  LDSM.16.M88.4 R16, [R9+UR5+0x3000] ;  /* 0x003000050910783b */ /* 0x000e680008000200 */
[----:B------:R-:W-:Y:S01]  /*402e0*/  STL.64 [R1+0x78], R6 ;  /* 0x0000780601007387 */ /* 0x000fe20000100a00 */
[----:B------:R-:W-:-:S02]  /*402f0*/  IMAD.MOV.U32 R8, RZ, RZ, R5 ;  /* 0x000000ffff087224 */ /* 0x000fc400078e0005 */
[----:B0-----:R-:W-:Y:S02]  /*40300*/  IMAD.MOV.U32 R12, RZ, RZ, R4 ;  /* 0x000000ffff0c7224 */ /* 0x001fe400078e0004 */
[----:B------:R-:W0:Y:S04]  /*40310*/  LDSM.16.M88.4 R4, [R9+UR5+0x4000] ;  /* 0x004000050904783b */ /* 0x000e280008000200 */
[----:B-1----:R-:W-:Y:S04]  /*40320*/  STL.64 [R1+0x60], R16 ;  /* 0x0000601001007387 */ /* 0x002fe80000100a00 */
[----:B------:R-:W-:Y:S04]  /*40330*/  STL.64 [R1+0x68], R18 ;  /* 0x0000681201007387 */ /* 0x000fe80000100a00 */
[----:B------:R-:W1:Y:S04]  /*40340*/  LDSM.16.M88.4 R16, [R9+UR5+0x7000] ;  /* 0x007000050910783b */ /* 0x000e680008000200 */
[----:B0-----:R-:W-:Y:S01]  /*40350*/  STL.64 [R1+0x50], R4 ;  /* 0x0000500401007387 */ /* 0x001fe20000100a00 */
[----:B------:R-:W-:-:S03]  /*40360*/  IMAD.MOV.U32 R2, RZ, RZ, R4 ;  /* 0x000000ffff027224 */ /* 0x000fc600078e0004 */
[----:B------:R-:W-:Y:S01]  /*40370*/  STL.64 [R1+0x58], R6 ;  /* 0x0000580601007387 */ /* 0x000fe20000100a00 */
[----:B------:R-:W-:-:S03]  /*40380*/  IMAD.MOV.U32 R0, RZ, RZ, R5 ;  /* 0x000000ffff007224 */ /* 0x000fc600078e0005 */
[----:B------:R-:W0:Y:S04]  /*40390*/  LDSM.16.M88.4 R4, [R9+UR5+0x5000] ;  /* 0x005000050904783b */ /* 0x000e280008000200 */
[----:B------:R-:W-:Y:S01]  /*403a0*/  STL [R1+0x3068], R2 ;  /* 0x0030680201007387 */ /* 0x000fe20000100800 */
[----:B-1----:R-:W-:Y:S02]  /*403b0*/  IMAD.MOV.U32 R28, RZ, RZ, R16 ;  /* 0x000000ffff1c7224 */ /* 0x002fe400078e0010 */
[----:B------:R-:W-:Y:S01]  /*403c0*/  IMAD.MOV.U32 R3, RZ, RZ, R17 ;  /* 0x000000ffff037224 */ /* 0x000fe200078e0011 */
[----:B0-----:R-:W-:Y:S04]  /*403d0*/  STL.64 [R1+0x40], R4 ;  /* 0x0000400401007387 */ /* 0x001fe80000100a00 */
[----:B------:R-:W-:Y:S04]  /*403e0*/  STL.64 [R1+0x48], R6 ;  /* 0x0000480601007387 */ /* 0x000fe80000100a00 */
[----:B------:R-:W-:Y:S04]  /*403f0*/  STL.64 [R1+0x20], R16 ;  /* 0x0000201001007387 */ /* 0x000fe80000100a00 */
[----:B------:R-:W-:Y:S04]  /*40400*/  STL.64 [R1+0x28], R18 ;  /* 0x0000281201007387 */ /* 0x000fe80000100a00 */
[----:B------:R-:W0:Y:S01]  /*40410*/  LDSM.16.M88.4 R16, [R9+UR5+0x9000] ;  /* 0x009000050910783b */ /* 0x000e220008000200 */
[----:B------:R-:W-:-:S02]  /*40420*/  IMAD.MOV.U32 R11, RZ, RZ, R4 ;  /* 0x000000ffff0b7224 */ /* 0x000fc400078e0004 */
[----:B------:R-:W-:Y:S02]  /*40430*/  IMAD.MOV.U32 R10, RZ, RZ, R5 ;  /* 0x000000ffff0a7224 */ /* 0x000fe400078e0005 */
[----:B------:R-:W1:Y:S04]  /*40440*/  LDSM.16.M88.4 R4, [R9+UR5+0x6000] ;  /* 0x006000050904783b */ /* 0x000e680008000200 */
[----:B------:R-:W-:Y:S04]  /*40450*/  STL.64 [R1+0x10], R20 ;  /* 0x0000101401007387 */ /* 0x000fe80000100a00 */
[----:B------:R-:W-:Y:S04]  /*40460*/  STL.64 [R1+0x18], R22 ;  /* 0x0000181601007387 */ /* 0x000fe80000100a00 */
[----:B------:R-:W2:Y:S04]  /*40470*/  LDSM.16.M88.4 R20, [R9+UR5+0xa000] ;  /* 0x00a000050914783b */ /* 0x000ea80008000200 */
[----:B0-----:R-:W-:Y:S04]  /*40480*/  STL.64 [R1], R16 ;  /* 0x0000001001007387 */ /* 0x001fe80000100a00 */
[----:B------:R-:W-:Y:S04]  /*40490*/  STL.64 [R1+0x8], R18 ;  /* 0x0000081201007387 */ /* 0x000fe80000100a00 */
[----:B-1----:R-:W-:Y:S04]  /*404a0*/  STL.64 [R1+0x30], R4 ;  /* 0x0000300401007387 */ /* 0x002fe80000100a00 */
[----:B------:R0:W-:Y:S02]  /*404b0*/  STL.64 [R1+0x38], R6 ;  /* 0x0000380601007387 */ /* 0x0001e40000100a00 */
[----:B0-----:R-:W-:-:S02]  /*404c0*/  IMAD.MOV.U32 R7, RZ, RZ, R8 ;  /* 0x000000ffff077224 */ /* 0x001fc400078e0008 */
[----:B------:R-:W3:Y:S01]  /*404d0*/  LDL R8, [R1+0x6d0] ;  /* 0x0006d00001087983 */ /* 0x000ee20000100800 */
[----:B------:R-:W-:Y:S02]  /*404e0*/  IMAD.MOV.U32 R2, RZ, RZ, R16 ;  /* 0x000000ffff027224 */ /* 0x000fe400078e0010 */
[----:B------:R-:W-:Y:S02]  /*404f0*/  IMAD.MOV.U32 R29, RZ, RZ, R17 ;  /* 0x000000ffff1d7224 */ /* 0x000fe400078e0011 */
[----:B------:R-:W0:Y:S01]  /*40500*/  LDSM.16.M88.4 R16, [R9+UR5+0xb000] ;  /* 0x00b000050910783b */ /* 0x000e220008000200 */
[----:B------:R-:W-:-:S03]  /*40510*/  IMAD.MOV.U32 R6, RZ, RZ, R12 ;  /* 0x000000ffff067224 */ /* 0x000fc600078e000c */
[----:B------:R-:W1:Y:S04]  /*40520*/  LDSM.16.M88.4 R12, [R9+UR5+0xc000] ;  /* 0x00c00005090c783b */ /* 0x000e680008000200 */
[----:B------:R4:W-:Y:S04]  /*40530*/  STL.64 [R1+0x3020], R4 ;  /* 0x0030200401007387 */ /* 0x0009e80000100a00 */
[----:B----4-:R-:W4:Y:S04]  /*40540*/  LDL.LU.64 R4, [R1+0x90] ;  /* 0x0000900001047983 */ /* 0x010f280000300a00 */
[----:B--2---:R-:W-:Y:S04]  /*40550*/  STL [R1+0x2e44], R22 ;  /* 0x002e441601007387 */ /* 0x004fe80000100800 */
[----:B------:R-:W-:Y:S04]  /*40560*/  STL [R1+0x2e40], R23 ;  /* 0x002e401701007387 */ /* 0x000fe80000100800 */
[----:B0-----:R-:W-:Y:S04]  /*40570*/  STL.64 [R1+0x2fb0], R18 ;  /* 0x002fb01201007387 */ /* 0x001fe80000100a00 */
[----:B------:R-:W-:Y:S04]  /*40580*/  STL.64 [R1+0x2fa8], R16 ;  /* 0x002fa81001007387 */ /* 0x000fe80000100a00 */
[----:B------:R-:W0:Y:S04]  /*40590*/  LDSM.16.M88.4 R16, [R9+UR5+0xd000] ;  /* 0x00d000050910783b */ /* 0x000e280008000200 */
[----:B-1----:R-:W-:Y:S04]  /*405a0*/  STL.64 [R1+0x2fc0], R14 ;  /* 0x002fc00e01007387 */ /* 0x002fe80000100a00 */
[----:B------:R-:W-:Y:S04]  /*405b0*/  STL.64 [R1+0x2fb8], R12 ;  /* 0x002fb80c01007387 */ /* 0x000fe80000100a00 */
[----:B------:R-:W1:Y:S04]  /*405c0*/  LDSM.16.M88.4 R12, [R9+UR5+0xe000] ;  /* 0x00e00005090c783b */ /* 0x000e680008000200 */
[----:B0-----:R0:W-:Y:S04]  /*405d0*/  STL.64 [R1+0xb0], R16 ;  /* 0x0000b01001007387 */ /* 0x0011e80000100a00 */
[----:B------:R-:W-:Y:S04]  /*405e0*/  STL.64 [R1+0xb8], R18 ;  /* 0x0000b81201007387 */ /* 0x000fe80000100a00 */
[----:B-1----:R-:W-:Y:S04]  /*405f0*/  STL.64 [R1+0x170], R12 ;  /* 0x0001700c01007387 */ /* 0x002fe80000100a00 */
[----:B------:R-:W-:Y:S01]  /*40600*/  STL.64 [R1+0x178], R14 ;  /* 0x0001780e01007387 */ /* 0x000fe20000100a00 */
[----:B0-----:R-:W-:-:S02]  /*40610*/  IMAD.MOV.U32 R16, RZ, RZ, R11 ;  /* 0x000000ffff107224 */ /* 0x001fc400078e000b */
[----:B------:R-:W-:-:S05]  /*40620*/  IMAD.MOV.U32 R17, RZ, RZ, R10 ;  /* 0x000000ffff117224 */ /* 0x000fca00078e000a */
[----:B------:R-:W-:Y:S04]  /*40630*/  STL.64 [R1+0x3028], R16 ;  /* 0x0030281001007387 */ /* 0x000fe80000100a00 */
[----:B------:R-:W0:Y:S02]  /*40640*/  LDSM.16.M88.4 R16, [R9+UR5+0xf000] ;  /* 0x00f000050910783b */ /* 0x000e240008000200 */
[----:B0-----:R-:W-:Y:S02]  /*40650*/  IMAD.MOV.U32 R15, RZ, RZ, R16 ;  /* 0x000000ffff0f7224 */ /* 0x001fe400078e0010 */
[----:B------:R-:W-:Y:S02]  /*40660*/  IMAD.MOV.U32 R14, RZ, RZ, R17 ;  /* 0x000000ffff0e7224 */ /* 0x000fe400078e0011 */
[----:B------:R-:W-:-:S02]  /*40670*/  IMAD.MOV.U32 R16, RZ, RZ, R6 ;  /* 0x000000ffff107224 */ /* 0x000fc400078e0006 */
[----:B------:R-:W-:Y:S01]  /*40680*/  IMAD.MOV.U32 R17, RZ, RZ, R7 ;  /* 0x000000ffff117224 */ /* 0x000fe200078e0007 */
[----:B------:R-:W-:Y:S04]  /*40690*/  STL.64 [R1+0x1a8], R18 ;  /* 0x0001a81201007387 */ /* 0x000fe80000100a00 */
[----:B------:R0:W-:Y:S04]  /*406a0*/  STL.64 [R1+0x3050], R16 ;  /* 0x0030501001007387 */ /* 0x0001e80000100a00 */
[----:B0-----:R-:W2:Y:S04]  /*406b0*/  LDL.LU.64 R16, [R1+0x80] ;  /* 0x0000800001107983 */ /* 0x001ea80000300a00 */
[----:B---3--:R-:W0:Y:S04]  /*406c0*/  LDSM.16.MT88.4 R8, [R8+UR5+0x10000] ;  /* 0x010000050808783b */ /* 0x008e280008004200 */
[----:B0-----:R-:W-:Y:S04]  /*406d0*/  STL.64 [R1+0x2f88], R10 ;  /* 0x002f880a01007387 */ /* 0x001fe80000100a00 */
[----:B------:R0:W-:Y:S04]  /*406e0*/  STL.64 [R1+0x2f80], R8 ;  /* 0x002f800801007387 */ /* 0x0001e80000100a00 */
[----:B0-----:R-:W3:Y:S04]  /*406f0*/  LDL.LU.64 R8, [R1+0x500] ;  /* 0x0005000001087983 */ /* 0x001ee80000300a00 */
[----:B------:R-:W3:Y:S01]  /*40700*/  LDL.LU.64 R10, [R1+0x508] ;  /* 0x00050800010a7983 */ /* 0x000ee20000300a00 */
[----:B----4-:R-:W-:-:S02]  /*40710*/  IMAD.MOV.U32 R23, RZ, RZ, R4 ;  /* 0x000000ffff177224 */ /* 0x010fc400078e0004 */
[----:B------:R-:W-:Y:S02]  /*40720*/  IMAD.MOV.U32 R22, RZ, RZ, R5 ;  /* 0x000000ffff167224 */ /* 0x000fe400078e0005 */
[----:B------:R-:W-:Y:S01]  /*40730*/  IMAD.MOV.U32 R12, RZ, RZ, R2 ;  /* 0x000000ffff0c7224 */ /* 0x000fe200078e0002 */
[----:B---3--:R-:W-:-:S15]  /*40740*/  HMMA.16816.F32.BF16 R8, R24, R4, R8 ;  /* 0x000000041808723c */ /* 0x008fde0000041808 */
[----:B------:R-:W-:-:S04]  /*40750*/  NOP ;  /* 0x0000000000007918 */ /* 0x000fc80000000000 */
[----:B------:R0:W-:Y:S04]  /*40760*/  STL.64 [R1+0x290], R8 ;  /* 0x0002900801007387 */ /* 0x0001e80000100a00 */
[----:B------:R1:W-:Y:S04]  /*40770*/  STL.64 [R1+0x298], R10 ;  /* 0x0002980a01007387 */ /* 0x0003e80000100a00 */
[----:B------:R-:W-:Y:S04]  /*40780*/  STL.64 [R1+0x2fd0], R22 ;  /* 0x002fd01601007387 */ /* 0x000fe80000100a00 */
[----:B------:R-:W-:Y:S04]  /*40790*/  STL.64 [R1+0x2fc8], R20 ;  /* 0x002fc81401007387 */ /* 0x000fe80000100a00 */
[----:B------:R-:W3:Y:S04]  /*407a0*/  LDL.LU R2, [R1+0x3068] ;  /* 0x0030680001027983 */ /* 0x000ee80000300800 */
[----:B0-----:R-:W4:Y:S04]  /*407b0*/  LDL.LU.64 R8, [R1+0x4c0] ;  /* 0x0004c00001087983 */ /* 0x001f280000300a00 */
[----:B-1----:R-:W2:Y:S04]  /*407c0*/  LDL.LU.64 R10, [R1+0x4c8] ;  /* 0x0004c800010a7983 */ /* 0x002ea80000300a00 */
[----:B--2---:R-:W-:Y:S04]  /*407d0*/  STL.64 [R1+0x3048], R10 ;  /* 0x0030480a01007387 */ /* 0x004fe80000100a00 */
[----:B----4-:R0:W-:Y:S04]  /*407e0*/  STL.64 [R1+0x3040], R8 ;  /* 0x0030400801007387 */ /* 0x0101e80000100a00 */
[----:B0-----:R-:W2:Y:S04]  /*407f0*/  LDL.LU.64 R8, [R1+0x4d0] ;  /* 0x0004d00001087983 */ /* 0x001ea80000300a00 */
[----:B------:R-:W4:Y:S04]  /*40800*/  LDL.LU.64 R10, [R1+0x4d8] ;  /* 0x0004d800010a7983 */ /* 0x000f280000300a00 */
[----:B----4-:R-:W-:Y:S04]  /*40810*/  STL.64 [R1+0x3060], R10 ;  /* 0x0030600a01007387 */ /* 0x010fe80000100a00 */
[----:B--2---:R0:W-:Y:S04]  /*40820*/  STL.64 [R1+0x3058], R8 ;  /* 0x0030580801007387 */ /* 0x0041e80000100a00 */
[----:B0-----:R-:W2:Y:S04]  /*40830*/  LDL.LU.64 R8, [R1+0x4f0] ;  /* 0x0004f00001087983 */ /* 0x001ea80000300a00 */
[----:B------:R-:W2:Y:S04]  /*40840*/  LDL.LU.64 R10, [R1+0x4f8] ;  /* 0x0004f800010a7983 */ /* 0x000ea80000300a00 */
[----:B------:R-:W4:Y:S04]  /*40850*/  LDL.LU.64 R4, [R1+0x4a0] ;  /* 0x0004a00001047983 */ /* 0x000f280000300a00 */
[----:B------:R-:W2:Y:S01]  /*40860*/  LDL.LU.64 R6, [R1+0x4a8] ;  /* 0x0004a80001067983 */ /* 0x000ea20000300a00 */
[----:B------:R-:W-:-:S03]  /*40870*/  IMAD.MOV.U32 R13, RZ, RZ, R29 ;  /* 0x000000ffff0d7224 */ /* 0x000fc600078e001d */
[----:B--2---:R-:W-:Y:S04]  /*40880*/  STL.64 [R1+0x3038], R6 ;  /* 0x0030380601007387 */ /* 0x004fe80000100a00 */
[----:B----4-:R0:W-:Y:S04]  /*40890*/  STL.64 [R1+0x3030], R4 ;  /* 0x0030300401007387 */ /* 0x0101e80000100a00 */
[----:B0-----:R-:W2:Y:S04]  /*408a0*/  LDL.LU.64 R4, [R1+0x60] ;  /* 0x0000600001047983 */ /* 0x001ea80000300a00 */
[----:B------:R-:W4:Y:S04]  /*408b0*/  LDL.LU.64 R20, [R1+0x490] ;  /* 0x0004900001147983 */ /* 0x000f280000300a00 */
[----:B------:R-:W4:Y:S04]  /*408c0*/  LDL.LU.64 R22, [R1+0x498] ;  /* 0x0004980001167983 */ /* 0x000f280000300a00 */
[----:B------:R0:W-:Y:S04]  /*408d0*/  STL.64 [R1+0x2fd8], R12 ;  /* 0x002fd80c01007387 */ /* 0x0001e80000100a00 */
[----:B0-----:R-:W2:Y:S01]  /*408e0*/  LDL.LU.64 R12, [R1+0x10] ;  /* 0x00001000010c7983 */ /* 0x001ea20000300a00 */
[----:B------:R-:W-:Y:S03]  /*408f0*/  HMMA.16816.F32.BF16 R8, R24, R16, R8 ;  /* 0x000000101808723c */ /* 0x000fe60000041808 */
[----:B--2---:R0:W-:Y:S04]  /*40900*/  STL.64 [R1+0x2ff0], R12 ;  /* 0x002ff00c01007387 */ /* 0x0041e80000100a00 */
[----:B------:R-:W-:Y:S01]  /*40910*/  STL.64 [R1+0x3018], R14 ;  /* 0x0030180e01007387 */ /* 0x000fe20000100a00 */
[----:B0-----:R-:W-:-:S02]  /*40920*/  IMAD.MOV.U32 R12, RZ, RZ, R28 ;  /* 0x000000ffff0c7224 */ /* 0x001fc400078e001c */
[----:B------:R-:W-:Y:S02]  /*40930*/  IMAD.MOV.U32 R13, RZ, RZ, R3 ;  /* 0x000000ffff0d7224 */ /* 0x000fe400078e0003 */
[----:B------:R-:W-:-:S03]  /*40940*/  IMAD.MOV.U32 R3, RZ, RZ, R16 ;  /* 0x000000ffff037224 */ /* 0x000fc600078e0010 */
[----:B------:R0:W-:Y:S04]  /*40950*/  STL.64 [R1+0x3010], R12 ;  /* 0x0030100c01007387 */ /* 0x0001e80000100a00 */
[----:B------:R-:W-:Y:S04]  /*40960*/  STL.64 [R1+0x280], R8 ;  /* 0x0002800801007387 */ /* 0x000fe80000100a00 */
[----:B------:R1:W-:Y:S01]  /*40970*/  STL.64 [R1+0x288], R10 ;  /* 0x0002880a01007387 */ /* 0x0003e20000100a00 */
[----:B0-----:R-:W-:Y:S02]  /*40980*/  IMAD.MOV.U32 R13, RZ, RZ, R0 ;  /* 0x000000ffff0d7224 */ /* 0x001fe400078e0000 */
[----:B------:R-:W-:Y:S01]  /*40990*/  IMAD.MOV.U32 R0, RZ, RZ, R17 ;  /* 0x000000ffff007224 */ /* 0x000fe200078e0011 */
[----:B-1----:R-:W2:Y:S04]  /*409a0*/  LDL.LU.64 R10, [R1+0x3060] ;  /* 0x00306000010a7983 */ /* 0x002ea80000300a00 */
[----:B------:R-:W2:Y:S04]  /*409b0*/  LDL.LU.64 R8, [R1+0x3058] ;  /* 0x0030580001087983 */ /* 0x000ea80000300a00 */
[----:B------:R-:W2:Y:S02]  /*409c0*/  LDL.LU.64 R16, [R1+0x3050] ;  /* 0x0030500001107983 */ /* 0x000ea40000300a00 */
[----:B--2---:R-:W-:Y:S02]  /*409d0*/  HMMA.16816.F32.BF16 R16, R24, R16, R8 ;  /* 0x000000101810723c */ /* 0x004fe40000041808 */
[----:B------:R-:W2:Y:S04]  /*409e0*/  LDL.LU.64 R10, [R1+0x3048] ;  /* 0x00304800010a7983 */ /* 0x000ea80000300a00 */
[----:B------:R-:W2:-:S13]  /*409f0*/  LDL.LU.64 R8, [R1+0x3040] ;  /* 0x0030400001087983 */ /* 0x000e9a0000300a00 */
[----:B------:R-:W-:Y:S04]  /*40a00*/  STL.64 [R1+0x270], R16 ;  /* 0x0002701001007387 */ /* 0x000fe80000100a00 */
[----:B------:R2:W-:Y:S04]  /*40a10*/  STL.64 [R1+0x278], R18 ;  /* 0x0002781201007387 */ /* 0x0005e80000100a00 */
[----:B------:R-:W3:Y:S01]  /*40a20*/  LDL.LU.64 R6, [R1+0x3038] ;  /* 0x0030380001067983 */ /* 0x000ee20000300a00 */
[----:B--2---:R-:W-:Y:S01]  /*40a30*/  HMMA.16816.F32.BF16 R16, R24, R4, R8 ;  /* 0x000000041810723c */ /* 0x004fe20000041808 */
[----:B------:R-:W-:-:S02]  /*40a40*/  IMAD.MOV.U32 R11, RZ, RZ, R4 ;  /* 0x000000ffff0b7224 */ /* 0x000fc400078e0004 */
[----:B------:R-:W-:Y:S02]  /*40a50*/  IMAD.MOV.U32 R10, RZ, RZ, R5 ;  /* 0x000000ffff0a7224 */ /* 0x000fe400078e0005 */
[----:B------:R-:W2:-:S14]  /*40a60*/  LDL.LU.64 R4, [R1+0x3030] ;  /* 0x0030300001047983 */ /* 0x000e9c0000300a00 */
[----:B------:R0:W-:Y:S04]  /*40a70*/  STL.64 [R1+0x260], R16 ;  /* 0x0002601001007387 */ /* 0x0001e80000100a00 */
[----:B------:R-:W-:Y:S04]  /*40a80*/  STL [R1+0x268], R18 ;  /* 0x0002681201007387 */ /* 0x000fe80000100800 */
[----:B0-----:R-:W4:Y:S01]  /*40a90*/  LDL.LU.64 R16, [R1+0x3028] ;  /* 0x0030280001107983 */ /* 0x001f220000300a00 */
[----:B---3--:R-:W-:Y:S02]  /*40aa0*/  IMAD.MOV.U32 R12, RZ, RZ, R2 ;  /* 0x000000ffff0c7224 */ /* 0x008fe400078e0002 */
[----:B------:R-:W-:-:S05]  /*40ab0*/  IMAD.MOV.U32 R2, RZ, RZ, R19 ;  /* 0x000000ffff027224 */ /* 0x000fca00078e0013 */
[----:B------:R-:W-:Y:S01]  /*40ac0*/  STL [R1+0x2ed0], R2 ;  /* 0x002ed00201007387 */ /* 0x000fe20000100800 */
[----:B--2---:R-:W-:Y:S03]  /*40ad0*/  HMMA.16816.F32.BF16 R12, R24, R12, R4 ;  /* 0x0000000c180c723c */ /* 0x004fe60000041804 */
[----:B------:R-:W2:-:S15]  /*40ae0*/  LDL.LU.64 R4, [R1+0x3020] ;  /* 0x0030200001047983 */ /* 0x000e9e0000300a00 */
[----:B------:R-:W-:Y:S01]  /*40af0*/  NOP ;  /* 0x0000000000007918 */ /* 0x000fe20000000000 */
[----:B------:R-:W-:Y:S04]  /*40b00*/  STL.64 [R1+0x250], R12 ;  /* 0x0002500c01007387 */ /* 0x000fe80000100a00 */
[----:B------:R4:W-:Y:S02]  /*40b10*/  STL.64 [R1+0x258], R14 ;  /* 0x0002580e01007387 */ /* 0x0009e40000100a00 */
[----:B----4-:R-:W-:-:S15]  /*40b20*/  HMMA.16816.F32.BF16 R12, R24, R16, R20 ;  /* 0x00000010180c723c */ /* 0x010fde0000041814 */
[----:B------:R-:W-:-:S04]  /*40b30*/  NOP ;  /* 0x0000000000007918 */ /* 0x000fc80000000000 */
[----:B------:R0:W-:Y:S04]  /*40b40*/  STL.64 [R1+0x240], R12 ;  /* 0x0002400c01007387 */ /* 0x0001e80000100a00 */
[----:B------:R1:W-:Y:S01]  /*40b50*/  STL [R1+0x248], R14 ;  /* 0x0002480e01007387 */ /* 0x0003e20000100800 */
[----:B------:R-:W-:-:S03]  /*40b60*/  IMAD.MOV.U32 R2, RZ, RZ, R15 ;  /* 0x000000ffff027224 */ /* 0x000fc600078e000f */
[----:B0-----:R-:W2:Y:S04]  /*40b70*/  LDL.LU.64 R12, [R1+0x460] ;  /* 0x00046000010c7983 */ /* 0x001ea80000300a00 */
[----:B-1----:R-:W2:Y:S04]  /*40b80*/  LDL.LU.64 R14, [R1+0x468] ;  /* 0x00046800010e7983 */ /* 0x002ea80000300a00 */
[----:B------:R-:W3:Y:S04]  /*40b90*/  LDL.LU.64 R20, [R1+0x430] ;  /* 0x0004300001147983 */ /* 0x000ee80000300a00 */
[----:B------:R-:W4:Y:S04]  /*40ba0*/  LDL.LU.64 R22, [R1+0x438] ;  /* 0x0004380001167983 */ /* 0x000f280000300a00 */
[----:B----4-:R-:W-:Y:S04]  /*40bb0*/  STL.64 [R1+0x2fe8], R22 ;  /* 0x002fe81601007387 */ /* 0x010fe80000100a00 */
[----:B---3--:R0:W-:Y:S04]  /*40bc0*/  STL.64 [R1+0x2fe0], R20 ;  /* 0x002fe01401007387 */ /* 0x0081e80000100a00 */
[----:B0-----:R-:W3:Y:S04]  /*40bd0*/  LDL.LU.64 R20, [R1+0x440] ;  /* 0x0004400001147983 */ /* 0x001ee80000300a00 */
[----:B------:R-:W4:Y:S01]  /*40be0*/  LDL.LU.64 R22, [R1+0x448] ;  /* 0x0004480001167983 */ /* 0x000f220000300a00 */
[----:B--2---:R-:W-:Y:S03]  /*40bf0*/  HMMA.16816.F32.BF16 R4, R24, R4, R12 ;  /* 0x000000041804723c */ /* 0x004fe6000004180c */
[----:B----4-:R-:W-:Y:S04]  /*40c00*/  STL.64 [R1+0x3000], R22 ;  /* 0x0030001601007387 */ /* 0x010fe80000100a00 */
[----:B---3--:R0:W-:Y:S04]  /*40c10*/  STL.64 [R1+0x2ff8], R20 ;  /* 0x002ff81401007387 */ /* 0x0081e80000100a00 */
[----:B0-----:R-:W2:Y:S04]  /*40c20*/  LDL.LU.64 R20, [R1+0x480] ;  /* 0x0004800001147983 */ /* 0x001ea80000300a00 */
[----:B------:R-:W2:Y:S04]  /*40c30*/  LDL.LU.64 R22, [R1+0x488] ;  /* 0x0004880001167983 */ /* 0x000ea80000300a00 */
[----:B------:R-:W3:Y:S04]  /*40c40*/  LDL.LU.64 R16, [R1+0x420] ;  /* 0x0004200001107983 */ /* 0x000ee80000300a00 */
[----:B------:R-:W3:Y:S04]  /*40c50*/  LDL.LU.64 R18, [R1+0x428] ;  /* 0x0004280001127983 */ /* 0x000ee80000300a00 */
[----:B------:R-:W4:Y:S04]  /*40c60*/  LDL.64 R8, [R1+0x170] ;  /* 0x0001700001087983 */ /* 0x000f280000100a00 */
[----:B----4-:R0:W-:Y:S04]  /*40c70*/  STL.64 [R1+0x2f90], R8 ;  /* 0x002f900801007387 */ /* 0x0101e80000100a00 */
[----:B0-----:R-:W4:Y:S04]  /*40c80*/  LDL.LU.64 R8, [R1+0xb0] ;  /* 0x0000b00001087983 */ /* 0x001f280000300a00 */
[----:B------:R-:W-:Y:S04]  /*40c90*/  STL [R1+0x2f48], R2 ;  /* 0x002f480201007387 */ /* 0x000fe80000100800 */
[----:B------:R-:W2:Y:S04]  /*40ca0*/  LDL.LU.64 R14, [R1+0x3018] ;  /* 0x00301800010e7983 */ /* 0x000ea80000300a00 */
[----:B------:R-:W2:Y:S04]  /*40cb0*/  LDL.LU.64 R12, [R1+0x3010] ;  /* 0x00301000010c7983 */ /* 0x000ea80000300a00 */
[----:B------:R0:W-:Y:S04]  /*40cc0*/  STL.64 [R1+0x230], R4 ;  /* 0x0002300401007387 */ /* 0x0001e80000100a00 */
[----:B------:R-:W-:Y:S04]  /*40cd0*/  STL.64 [R1+0x238], R6 ;  /* 0x0002380601007387 */ /* 0x000fe80000100a00 */
[----:B0-----:R-:W2:Y:S04]  /*40ce0*/  LDL.LU R4, [R1+0x3008] ;  /* 0x0030080001047983 */ /* 0x001ea80000300800 */
[----:B--2---:R-:W0:Y:S04]  /*40cf0*/  LDSM.16.MT88.4 R4, [R4+UR5+0x10400] ;  /* 0x010400050404783b */ /* 0x004e280008004200 */
[----:B0-----:R-:W-:Y:S04]  /*40d00*/  STL.64 [R1+0x2eb8], R6 ;  /* 0x002eb80601007387 */ /* 0x001fe80000100a00 */
[----:B------:R0:W-:Y:S02]  /*40d10*/  STL.64 [R1+0x2eb0], R4 ;  /* 0x002eb00401007387 */ /* 0x0001e40000100a00 */
[----:B0-----:R-:W-:-:S02]  /*40d20*/  IMAD.MOV.U32 R4, RZ, RZ, R15 ;  /* 0x000000ffff047224 */ /* 0x001fc400078e000f */
[----:B------:R-:W-:Y:S02]  /*40d30*/  IMAD.MOV.U32 R5, RZ, RZ, R14 ;  /* 0x000000ffff057224 */ /* 0x000fe400078e000e */
[----:B------:R-:W-:Y:S01]  /*40d40*/  HMMA.16816.F32.BF16 R12, R24, R12, R20 ;  /* 0x0000000c180c723c */ /* 0x000fe20000041814 */
[----:B------:R-:W2:Y:S04]  /*40d50*/  LDL.LU.64 R22, [R1+0x3000] ;  /* 0x0030000001167983 */ /* 0x000ea80000300a00 */
[----:B------:R-:W2:-:S14]  /*40d60*/  LDL.LU.64 R20, [R1+0x2ff8] ;  /* 0x002ff80001147983 */ /* 0x000e9c0000300a00 */
[----:B------:R0:W-:Y:S04]  /*40d70*/  STL.64 [R1+0x220], R12 ;  /* 0x0002200c01007387 */ /* 0x0001e80000100a00 */
[----:B------:R-:W-:Y:S04]  /*40d80*/  STL.64 [R1+0x228], R14 ;  /* 0x0002280e01007387 */ /* 0x000fe80000100a00 */
[----:B0-----:R-:W2:Y:S02]  /*40d90*/  LDL.LU.64 R12, [R1+0x2ff0] ;  /* 0x002ff000010c7983 */ /* 0x001ea40000300a00 */
[----:B--2---:R-:W-:Y:S01]  /*40da0*/  HMMA.16816.F32.BF16 R20, R24, R12, R20 ;  /* 0x0000000c1814723c */ /* 0x004fe20000041814 */
[----:B------:R-:W-:-:S02]  /*40db0*/  IMAD.MOV.U32 R7, RZ, RZ, R12 ;  /* 0x000000ffff077224 */ /* 0x000fc400078e000c */
[----:B------:R-:W-:-:S15]  /*40dc0*/  IMAD.MOV.U32 R6, RZ, RZ, R13 ;  /* 0x000000ffff067224 */ /* 0x000fde00078e000d */
[----:B------:R-:W-:Y:S01]  /*40dd0*/  NOP ;  /* 0x0000000000007918 */ /* 0x000fe20000000000 */
[----:B------:R-:W-:Y:S04]  /*40de0*/  STL.64 [R1+0x210], R20 ;  /* 0x0002101401007387 */ /* 0x000fe80000100a00 */
[----:B------:R0:W-:Y:S04]  /*40df0*/  STL.64 [R1+0x218], R22 ;  /* 0x0002181601007387 */ /* 0x0001e80000100a00 */
[----:B0-----:R-:W2:Y:S04]  /*40e00*/  LDL.LU.64 R22, [R1+0x2fe8] ;  /* 0x002fe80001167983 */ /* 0x001ea80000300a00 */
[----:B------:R-:W2:Y:S04]  /*40e10*/  LDL.LU.64 R20, [R1+0x2fe0] ;  /* 0x002fe00001147983 */ /* 0x000ea80000300a00 */
[----:B------:R-:W2:Y:S04]  /*40e20*/  LDL.LU.64 R12, [R1+0x2fd8] ;  /* 0x002fd800010c7983 */ /* 0x000ea80000300a00 */
[----:B------:R-:W-:Y:S04]  /*40e30*/  STL.64 [R1+0x2fa0], R6 ;  /* 0x002fa00601007387 */ /* 0x000fe80000100a00 */
[----:B------:R0:W-:Y:S04]  /*40e40*/  STL.64 [R1+0x2f98], R4 ;  /* 0x002f980401007387 */ /* 0x0001e80000100a00 */
[----:B0-----:R-:W3:Y:S04]  /*40e50*/  LDL.LU.64 R4, [R1+0x410] ;  /* 0x0004100001047983 */ /* 0x001ee80000300a00 */
[----:B------:R-:W3:Y:S01]  /*40e60*/  LDL.LU.64 R6, [R1+0x418] ;  /* 0x0004180001067983 */ /* 0x000ee20000300a00 */
[----:B--2---:R-:W-:Y:S03]  /*40e70*/  HMMA.16816.F32.BF16 R12, R24, R12, R20 ;  /* 0x0000000c180c723c */ /* 0x004fe60000041814 */
[----:B------:R-:W2:Y:S04]  /*40e80*/  LDL.LU.64 R22, [R1+0x2fd0] ;  /* 0x002fd00001167983 */ /* 0x000ea80000300a00 */
[----:B------:R-:W3:-:S12]  /*40e90*/  LDL.LU.64 R20, [R1+0x2fc8] ;  /* 0x002fc80001147983 */ /* 0x000ed80000300a00 */
[----:B------:R-:W-:Y:S04]  /*40ea0*/  STL.64 [R1+0x200], R12 ;  /* 0x0002000c01007387 */ /* 0x000fe80000100a00 */
[----:B------:R0:W-:Y:S04]  /*40eb0*/  STL.64 [R1+0x208], R14 ;  /* 0x0002080e01007387 */ /* 0x0001e80000100a00 */
[----:B0-----:R-:W2:Y:S04]  /*40ec0*/  LDL.LU.64 R14, [R1+0x2fc0] ;  /* 0x002fc000010e7983 */ /* 0x001ea80000300a00 */
[----:B------:R-:W2:Y:S01]  /*40ed0*/  LDL.LU.64 R12, [R1+0x2fb8] ;  /* 0x002fb800010c7983 */ /* 0x000ea20000300a00 */
[----:B---3--:R-:W-:-:S15]  /*40ee0*/  HMMA.16816.F32.BF16 R16, R24, R20, R16 ;  /* 0x000000141810723c */ /* 0x008fde0000041810 */
[----:B------:R-:W-:-:S04]  /*40ef0*/  NOP ;  /* 0x0000000000007918 */ /* 0x000fc80000000000 */
[----:B------:R-:W-:Y:S04]  /*40f00*/  STL.64 [R1+0x1f0], R16 ;  /* 0x0001f01001007387 */ /* 0x000fe80000100a00 */
[----:B------:R0:W-:Y:S04]  /*40f10*/  STL.64 [R1+0x1f8], R18 ;  /* 0x0001f81201007387 */ /* 0x0001e80000100a00 */
[----:B0-----:R-:W3:Y:S04]  /*40f20*/  LDL.LU.64 R18, [R1+0x2fb0] ;  /* 0x002fb00001127983 */ /* 0x001ee80000300a00 */
[----:B------:R-:W2:Y:S02]  /*40f30*/  LDL.LU.64 R16, [R1+0x2fa8] ;  /* 0x002fa80001107983 */ /* 0x000ea40000300a00 */
[----:B--2---:R-:W-:-:S15]  /*40f40*/  HMMA.16816.F32.BF16 R4, R24, R16, R4 ;  /* 0x000000101804723c */ /* 0x004fde0000041804 */
[----:B------:R-:W-:-:S04]  /*40f50*/  NOP ;  /* 0x0000000000007918 */ /* 0x000fc80000000000 */
[----:B------:R0:W-:Y:S04]  /*40f60*/  STL.64 [R1+0x1e0], R4 ;  /* 0x0001e00401007387 */ /* 0x0001e80000100a00 */
[----:B------:R1:W-:Y:S04]  /*40f70*/  STL.64 [R1+0x1e8], R6 ;  /* 0x0001e80601007387 */ /* 0x0003e80000100a00 */
[----:B0-----:R-:W2:Y:S04]  /*40f80*/  LDL.LU.64 R4, [R1+0x3d0] ;  /* 0x0003d00001047983 */ /* 0x001ea80000300a00 */
[----:B-1----:R-:W2:Y:S04]  /*40f90*/  LDL.LU.64 R6, [R1+0x3d8] ;  /* 0x0003d80001067983 */ /* 0x002ea80000300a00 */
[----:B---3--:R-:W-:Y:S04]  /*40fa0*/  STL.64 [R1+0x2f08], R18 ;  /* 0x002f081201007387 */ /* 0x008fe80000100a00 */
[----:B------:R0:W-:Y:S04]  /*40fb0*/  STL.64 [R1+0x2f00], R16 ;  /* 0x002f001001007387 */ /* 0x0001e80000100a00 */
[----:B0-----:R-:W3:Y:S04]  /*40fc0*/  LDL.LU.64 R16, [R1+0x3e0] ;  /* 0x0003e00001107983 */ /* 0x001ee80000300a00 */
[----:B------:R-:W3:Y:S01]  /*40fd0*/  LDL.LU.64 R18, [R1+0x3e8] ;  /* 0x0003e80001127983 */ /* 0x000ee20000300a00 */
[----:B----4-:R-:W-:-:S02]  /*40fe0*/  IMAD.MOV.U32 R29, RZ, RZ, R8 ;  /* 0x000000ffff1d7224 */ /* 0x010fc400078e0008 */
[----:B------:R-:W-:Y:S01]  /*40ff0*/  IMAD.MOV.U32 R28, RZ, RZ, R9 ;  /* 0x000000ffff1c7224 */ /* 0x000fe200078e0009 */
[C---:B---3--:R-:W-:Y:S08]  /*41000*/  HMMA.16816.F32.BF16 R16, R24.reuse, R12, R16 ;  /* 0x0000000c1810723c */ /* 0x048ff00000041810 */
[----:B--2---:R-:W-:Y:S11]  /*41010*/  HMMA.16816.F32.BF16 R4, R24, R8, R4 ;  /* 0x000000081804723c */ /* 0x004ff60000041804 */
[----:B------:R-:W-:Y:S04]  /*41020*/  STL.64 [R1+0x1d0], R16 ;  /* 0x0001d01001007387 */ /* 0x000fe80000100a00 */
[----:B------:R0:W-:Y:S04]  /*41030*/  STL.64 [R1+0x1d8], R18 ;  /* 0x0001d81201007387 */ /* 0x0001e80000100a00 */
[----:B0-----:R-:W2:Y:S04]  /*41040*/  LDL R19, [R1+0x6d0] ;  /* 0x0006d00001137983 */ /* 0x001ea80000100800 */
[----:B------:R-:W-:Y:S04]  /*41050*/  STL.64 [R1+0x2ef8], R14 ;  /* 0x002ef80e01007387 */ /* 0x000fe80000100a00 */
[----:B------:R0:W-:Y:S02]  /*41060*/  STL.64 [R1+0x2ef0], R12 ;  /* 0x002ef00c01007387 */ /* 0x0001e40000100a00 */
[----:B0-----:R-:W-:-:S02]  /*41070*/  IMAD.MOV.U32 R12, RZ, RZ, R11 ;  /* 0x000000ffff0c7224 */ /* 0x001fc400078e000b */
[----:B------:R-:W-:-:S05]  /*41080*/  IMAD.MOV.U32 R13, RZ, RZ, R10 ;  /* 0x000000ffff0d7224 */ /* 0x000fca00078e000a */
[----:B------:R0:W-:Y:S02]  /*41090*/  STL.64 [R1+0x2f60], R12 ;  /* 0x002f600c01007387 */ /* 0x0001e40000100a00 */
[----:B0-----:R-:W-:Y:S02]  /*410a0*/  IMAD.MOV.U32 R12, RZ, RZ, R3 ;  /* 0x000000ffff0c7224 */ /* 0x001fe400078e0003 */
[----:B------:R-:W-:-:S05]  /*410b0*/  IMAD.MOV.U32 R13, RZ, RZ, R0 ;  /* 0x000000ffff0d7224 */ /* 0x000fca00078e0000 */
[----:B------:R0:W-:Y:S04]  /*410c0*/  STL.64 [R1+0x2f78], R12 ;  /* 0x002f780c01007387 */ /* 0x0001e80000100a00 */
[----:B0-----:R-:W3:Y:S04]  /*410d0*/  LDL.LU.64 R12, [R1+0x3c0] ;  /* 0x0003c000010c7983 */ /* 0x001ee80000300a00 */
[----:B------:R-:W3:Y:S04]  /*410e0*/  LDL.LU.64 R14, [R1+0x3c8] ;  /* 0x0003c800010e7983 */ /* 0x000ee80000300a00 */
[----:B------:R-:W-:Y:S04]  /*410f0*/  STL.64 [R1+0x1c0], R4 ;  /* 0x0001c00401007387 */ /* 0x000fe80000100a00 */
[----:B------:R0:W-:Y:S04]  /*41100*/  STL.64 [R1+0x1c8], R6 ;  /* 0x0001c80601007387 */ /* 0x0001e80000100a00 */
[----:B0-----:R-:W4:Y:S04]  /*41110*/  LDL.LU.64 R6, [R1+0x2fa0] ;  /* 0x002fa00001067983 */ /* 0x001f280000300a00 */
[----:B------:R-:W2:Y:S04]  /*41120*/  LDL.LU.64 R4, [R1+0x2f98] ;  /* 0x002f980001047983 */ /* 0x000ea80000300a00 */
[----:B------:R-:W3:Y:S01]  /*41130*/  LDL.LU.64 R8, [R1+0x2f90] ;  /* 0x002f900001087983 */ /* 0x000ee20000300a00 */
[----:B------:R-:W-:-:S02]  /*41140*/  IMAD.MOV.U32 R16, RZ, RZ, R23 ;  /* 0x000000ffff107224 */ /* 0x000fc400078e0017 */
[----:B------:R-:W-:Y:S01]  /*41150*/  IMAD.MOV.U32 R17, RZ, RZ, R22 ;  /* 0x000000ffff117224 */ /* 0x000fe200078e0016 */
[----:B------:R-:W2:Y:S01]  /*41160*/  LDL.LU.64 R10, [R1+0x2f88] ;  /* 0x002f8800010a7983 */ /* 0x000ea20000300a00 */
[----:B---3--:R-:W-:Y:S01]  /*41170*/  HMMA.16816.F32.BF16 R12, R24, R8, R12 ;  /* 0x00000008180c723c */ /* 0x008fe2000004180c */
[----:B------:R-:W-:Y:S02]  /*41180*/  IMAD.MOV.U32 R2, RZ, RZ, R9 ;  /* 0x000000ffff027224 */ /* 0x000fe400078e0009 */
[----:B------:R-:W3:-:S15]  /*41190*/  LDL.LU.64 R8, [R1+0x2f80] ;  /* 0x002f800001087983 */ /* 0x000ede0000300a00 */
[----:B------:R-:W-:Y:S01]  /*411a0*/  NOP ;  /* 0x0000000000007918 */ /* 0x000fe20000000000 */
[----:B------:R-:W-:Y:S02]  /*411b0*/  IMAD.MOV.U32 R22, RZ, RZ, R12 ;  /* 0x000000ffff167224 */ /* 0x000fe400078e000c */
[----:B------:R-:W-:Y:S02]  /*411c0*/  IMAD.MOV.U32 R23, RZ, RZ, R13 ;  /* 0x000000ffff177224 */ /* 0x000fe400078e000d */
[----:B------:R-:W-:Y:S02]  /*411d0*/  IMAD.MOV.U32 R3, RZ, RZ, R14 ;  /* 0x000000ffff037224 */ /* 0x000fe400078e000e */
[----:B------:R-:W-:Y:S01]  /*411e0*/  IMAD.MOV.U32 R0, RZ, RZ, R15 ;  /* 0x000000ffff007224 */ /* 0x000fe200078e000f */
[----:B------:R-:W3:Y:S04]  /*411f0*/  LDL.LU.64 R12, [R1+0x4e0] ;  /* 0x0004e000010c7983 */ /* 0x000ee80000300a00 */
[----:B------:R-:W3:Y:S04]  /*41200*/  LDL.LU.64 R14, [R1+0x4e8] ;  /* 0x0004e800010e7983 */ /* 0x000ee80000300a00 */
[----:B------:R-:W-:Y:S04]  /*41210*/  STL.64 [R1+0x2f18], R22 ;  /* 0x002f181601007387 */ /* 0x000fe80000100a00 */
[----:B------:R0:W-:Y:S04]  /*41220*/  STL.64 [R1+0x2f10], R20 ;  /* 0x002f101401007387 */ /* 0x0001e80000100a00 */
[----:B0-----:R-:W2:Y:S04]  /*41230*/  LDL.LU.64 R20, [R1+0x450] ;  /* 0x0004500001147983 */ /* 0x001ea80000300a00 */
[----:B------:R-:W2:Y:S04]  /*41240*/  LDL.LU.64 R22, [R1+0x458] ;  /* 0x0004580001167983 */ /* 0x000ea80000300a00 */
[----:B--2---:R-:W-:Y:S04]  /*41250*/  STL.64 [R1+0x2f70], R22 ;  /* 0x002f701601007387 */ /* 0x004fe80000100a00 */
[----:B------:R0:W-:Y:S04]  /*41260*/  STL.64 [R1+0x2f68], R20 ;  /* 0x002f681401007387 */ /* 0x0001e80000100a00 */
[----:B0-----:R-:W2:Y:S04]  /*41270*/  LDL.LU.64 R20, [R1+0x3a0] ;  /* 0x0003a00001147983 */ /* 0x001ea80000300a00 */
[----:B------:R-:W2:Y:S02]  /*41280*/  LDL.LU.64 R22, [R1+0x3a8] ;  /* 0x0003a80001167983 */ /* 0x000ea40000300a00 */
[----:B--2---:R-:W-:Y:S02]  /*41290*/  HMMA.16816.F32.BF16 R24, R24, R4, R20 ;  /* 0x000000041818723c */ /* 0x004fe40000041814 */
[----:B------:R-:W2:Y:S04]  /*412a0*/  LDL.LU.64 R20, [R1+0x4b0] ;  /* 0x0004b00001147983 */ /* 0x000ea80000300a00 */
[----:B------:R-:W2:-:S13]  /*412b0*/  LDL.LU.64 R22, [R1+0x4b8] ;  /* 0x0004b80001167983 */ /* 0x000e9a0000300a00 */
[----:B------:R-:W-:Y:S04]  /*412c0*/  STL.64 [R1+0x190], R24 ;  /* 0x0001901801007387 */ /* 0x000fe80000100a00 */
[----:B------:R-:W-:Y:S04]  /*412d0*/  STL.64 [R1+0x198], R26 ;  /* 0x0001981a01007387 */ /* 0x000fe80000100a00 */
[----:B------:R3:W0:Y:S02]  /*412e0*/  LDSM.16.MT88.4 R24, [R19+UR5+0x10400] ;  /* 0x010400051318783b */ /* 0x0006240008004200 */
[C---:B---3--:R-:W-:Y:S02]  /*412f0*/  HMMA.16816.F32.BF16 R16, R8.reuse, R16, R12 ;  /* 0x000000100810723c */ /* 0x048fe4000004180c */
[----:B------:R-:W-:Y:S04]  /*41300*/  STL.64 [R1+0x2ed8], R4 ;  /* 0x002ed80401007387 */ /* 0x000fe80000100a00 */
[----:B0-----:R0:W-:Y:S04]  /*41310*/  STL [R1+0x2d74], R24 ;  /* 0x002d741801007387 */ /* 0x0011e80000100800 */
[----:B------:R1:W-:Y:S04]  /*41320*/  STL [R1+0x2d70], R25 ;  /* 0x002d701901007387 */ /* 0x0003e80000100800 */
[----:B------:R-:W-:Y:S04]  /*41330*/  STL [R1+0x2d6c], R26 ;  /* 0x002d6c1a01007387 */ /* 0x000fe80000100800 */
[----:B------:R-:W-:Y:S04]  /*41340*/  STL [R1+0x2d68], R27 ;  /* 0x002d681b01007387 */ /* 0x000fe80000100800 */
[----:B0-----:R-:W3:Y:S04]  /*41350*/  LDL.LU R24, [R1+0x70] ;  /* 0x0000700001187983 */ /* 0x001ee80000300800 */
[----:B-1----:R-:W3:Y:S04]  /*41360*/  LDL.LU R25, [R1+0x74] ;  /* 0x0000740001197983 */ /* 0x002ee80000300800 */
[----:B------:R-:W2:Y:S04]  /*41370*/  LDL.LU.64 R12, [R1+0x2f78] ;  /* 0x002f7800010c7983 */ /* 0x000ea80000300a00 */
[----:B------:R0:W-:Y:S04]  /*41380*/  STL.64 [R1+0x180], R16 ;  /* 0x0001801001007387 */ /* 0x0001e80000100a00 */
[----:B------:R-:W-:Y:S04]  /*41390*/  STL.64 [R1+0x188], R18 ;  /* 0x0001881201007387 */ /* 0x000fe80000100a00 */
[----:B0-----:R-:W2:Y:S04]  /*413a0*/  LDL.LU R16, [R1+0x30] ;  /* 0x0000300001107983 */ /* 0x001ea80000300800 */
[----:B------:R-:W2:Y:S04]  /*413b0*/  LDL.LU R17, [R1+0x34] ;  /* 0x0000340001117983 */ /* 0x000ea80000300800 */
[----:B--2---:R0:W-:Y:S04]  /*413c0*/  STL.64 [R1+0x2f50], R16 ;  /* 0x002f501001007387 */ /* 0x0041e80000100a00 */
[----:B0-----:R-:W2:Y:S04]  /*413d0*/  LDL.LU R16, [R1+0x40] ;  /* 0x0000400001107983 */ /* 0x001ea80000300800 */
[----:B------:R-:W2:Y:S01]  /*413e0*/  LDL.LU R17, [R1+0x44] ;  /* 0x0000440001117983 */ /* 0x000ea20000300800 */
[C---:B------:R-:W-:Y:S03]  /*413f0*/  HMMA.16816.F32.BF16 R12, R8.reuse, R12, R20 ;  /* 0x0000000c080c723c */ /* 0x040fe60000041814 */
[----:B--2---:R0:W-:Y:S04]  /*41400*/  STL.64 [R1+0x2f58], R16 ;  /* 0x002f581001007387 */ /* 0x0041e80000100a00 */
[----:B0-----:R-:W3:Y:S04]  /*41410*/  LDL.LU.64 R16, [R1+0x470] ;  /* 0x0004700001107983 */ /* 0x001ee80000300a00 */
[----:B------:R-:W3:Y:S04]  /*41420*/  LDL.LU.64 R18, [R1+0x478] ;  /* 0x0004780001127983 */ /* 0x000ee80000300a00 */
[----:B------:R-:W2:Y:S04]  /*41430*/  LDL.LU.64 R22, [R1+0x2f70] ;  /* 0x002f700001167983 */ /* 0x000ea80000300a00 */
[----:B------:R-:W2:Y:S04]  /*41440*/  LDL.LU.64 R20, [R1+0x2f68] ;  /* 0x002f680001147983 */ /* 0x000ea80000300a00 */
[----:B------:R0:W-:Y:S04]  /*41450*/  STL.64 [R1+0x160], R12 ;  /* 0x0001600c01007387 */ /* 0x0001e80000100a00 */
[----:B------:R2:W-:Y:S04]  /*41460*/  STL.64 [R1+0x168], R14 ;  /* 0x0001680e01007387 */ /* 0x0005e80000100a00 */
[----:B0-----:R-:W2:Y:S01]  /*41470*/  LDL.LU.64 R12, [R1+0x2f60] ;  /* 0x002f6000010c7983 */ /* 0x001ea20000300a00 */
[C---:B---3--:R-:W-:Y:S08]  /*41480*/  HMMA.16816.F32.BF16 R16, R8.reuse, R24, R16 ;  /* 0x000000180810723c */ /* 0x048ff00000041810 */
[----:B--2---:R-:W-:Y:S11]  /*41490*/  HMMA.16816.F32.BF16 R12, R8, R12, R20 ;  /* 0x0000000c080c723c */ /* 0x004ff60000041814 */
[----:B------:R0:W-:Y:S04]  /*414a0*/  STL.64 [R1+0x150], R16 ;  /* 0x0001501001007387 */ /* 0x0001e80000100a00 */
[----:B------:R1:W-:Y:S04]  /*414b0*/  STL.64 [R1+0x158], R18 ;  /* 0x0001581201007387 */ /* 0x0003e80000100a00 */
[----:B0-----:R-:W2:Y:S04]  /*414c0*/  LDL.LU.64 R16, [R1+0x400] ;  /* 0x0004000001107983 */ /* 0x001ea80000300a00 */
[----:B-1----:R-:W2:Y:S04]  /*414d0*/  LDL.LU.64 R18, [R1+0x408] ;  /* 0x0004080001127983 */ /* 0x002ea80000300a00 */
[----:B------:R-:W3:Y:S04]  /*414e0*/  LDL.LU R20, [R1] ;  /* 0x0000000001147983 */ /* 0x000ee80000300800 */
[----:B------:R-:W3:Y:S04]  /*414f0*/  LDL.LU R21, [R1+0x4] ;  /* 0x0000040001157983 */ /* 0x000ee80000300800 */
[----:B------:R-:W2:Y:S01]  /*41500*/  LDL.LU R4, [R1+0x20] ;  /* 0x0000200001047983 */ /* 0x000ea20000300800 */
[----:B------:R-:W-:-:S02]  /*41510*/  IMAD.MOV.U32 R24, RZ, RZ, R12 ;  /* 0x000000ffff187224 */ /* 0x000fc400078e000c */
[----:B------:R-:W-:Y:S01]  /*41520*/  IMAD.MOV.U32 R25, RZ, RZ, R13 ;  /* 0x000000ffff197224 */ /* 0x000fe200078e000d */
[----:B------:R-:W2:Y:S01]  /*41530*/  LDL.LU R5, [R1+0x24] ;  /* 0x0000240001057983 */ /* 0x000ea20000300800 */
[----:B------:R-:W-:Y:S02]  /*41540*/  IMAD.MOV.U32 R26, RZ, RZ, R14 ;  /* 0x000000ffff1a7224 */ /* 0x000fe400078e000e */
[----:B------:R-:W-:Y:S01]  /*41550*/  IMAD.MOV.U32 R27, RZ, RZ, R15 ;  /* 0x000000ffff1b7224 */ /* 0x000fe200078e000f */
[----:B------:R-:W2:Y:S04]  /*41560*/  LDL.LU.64 R12, [R1+0x3b0] ;  /* 0x0003b000010c7983 */ /* 0x000ea80000300a00 */
[----:B------:R-:W2:Y:S04]  /*41570*/  LDL.LU.64 R14, [R1+0x3b8] ;  /* 0x0003b800010e7983 */ /* 0x000ea80000300a00 */
[----:B---3--:R0:W-:Y:S04]  /*41580*/  STL.64 [R1+0x2f30], R20 ;  /* 0x002f301401007387 */ /* 0x0081e80000100a00 */
[----:B0-----:R-:W2:Y:S04]  /*41590*/  LDL.LU R20, [R1+0x50] ;  /* 0x0000500001147983 */ /* 0x001ea80000300800 */
[----:B------:R-:W2:Y:S04]  /*415a0*/  LDL.LU R21, [R1+0x54] ;  /* 0x0000540001157983 */ /* 0x000ea80000300800 */
[----:B------:R-:W-:Y:S04]  /*415b0*/  STL [R1+0x2d84], R27 ;  /* 0x002d841b01007387 */ /* 0x000fe80000100800 */
[----:B------:R-:W-:Y:S04]  /*415c0*/  STL [R1+0x2d80], R26 ;  /* 0x002d801a01007387 */ /* 0x000fe80000100800 */
[----:B------:R-:W-:Y:S04]  /*415d0*/  STL [R1+0x2d7c], R25 ;  /* 0x002d7c1901007387 */ /* 0x000fe80000100800 */
[----:B------:R0:W-:Y:S04]  /*415e0*/  STL [R1+0x2d78], R24 ;  /* 0x002d781801007387 */ /* 0x0001e80000100800 */
[----:B0-----:R-:W3:Y:S04]  /*415f0*/  LDL.LU.64 R24, [R1+0x3f0] ;  /* 0x0003f00001187983 */ /* 0x001ee80000300a00 */
[----:B------:R-:W3:Y:S01]  /*41600*/  LDL.LU.64 R26, [R1+0x3f8] ;  /* 0x0003f800011a7983 */ /* 0x000ee20000300a00 */
[----:B--2---:R-:W-:Y:S03]  /*41610*/  HMMA.16816.F32.BF16 R20, R8, R20, R16 ;  /* 0x000000140814723c */ /* 0x004fe60000041810 */
[----:B------:R-:W3:-:S15]  /*41620*/  LDL.LU.64 R16, [R1+0x2f58] ;  /* 0x002f580001107983 */ /* 0x000ede0000300a00 */
[----:B------:R-:W-:Y:S01]  /*41630*/  NOP ;  /* 0x0000000000007918 */ /* 0x000fe20000000000 */
[----:B------:R-:W-:Y:S04]  /*41640*/  STL.64 [R1+0x130], R20 ;  /* 0x0001301401007387 */ /* 0x000fe80000100a00 */
[----:B------:R-:W-:Y:S01]  /*41650*/  STL.64 [R1+0x138], R22 ;  /* 0x0001381601007387 */ /* 0x000fe20000100a00 */
[----:B---3--:R-:W-:-:S15]  /*41660*/  HMMA.16816.F32.BF16 R16, R8, R16, R24 ;  /* 0x000000100810723c */ /* 0x008fde0000041818 */
[----:B------:R-:W-:-:S04]  /*41670*/  NOP ;  /* 0x0000000000007918 */ /* 0x000fc80000000000 */
[----:B------:R-:W-:Y:S02]  /*41680*/  IMAD.MOV.U32 R27, RZ, RZ, R16 ;  /* 0x000000ffff1b7224 */ /* 0x000fe400078e0010 */
[----:B------:R-:W-:Y:S02]  /*41690*/  IMAD.MOV.U32 R26, RZ, RZ, R17 ;  /* 0x000000ffff1a7224 */ /* 0x000fe400078e0011 */
[----:B------:R-:W2:Y:S01]  /*416a0*/  LDL.LU.64 R16, [R1+0x2f50] ;  /* 0x002f500001107983 */ /* 0x000ea20000300a00 */
[----:B------:R-:W-:Y:S02]  /*416b0*/  IMAD.MOV.U32 R24, RZ, RZ, R19 ;  /* 0x000000ffff187224 */ /* 0x000fe400078e0013 */
[----:B------:R-:W-:-:S03]  /*416c0*/  IMAD.MOV.U32 R25, RZ, RZ, R18 ;  /* 0x000000ffff197224 */ /* 0x000fc600078e0012 */
[----:B------:R-:W-:Y:S04]  /*416d0*/  STL [R1+0x2d94], R24 ;  /* 0x002d941801007387 */ /* 0x000fe80000100800 */
[----:B------:R0:W-:Y:S04]  /*416e0*/  STL [R1+0x2d90], R25 ;  /* 0x002d901901007387 */ /* 0x0001e80000100800 */
[----:B------:R-:W-:Y:S04]  /*416f0*/  STL [R1+0x2d8c], R26 ;  /* 0x002d8c1a01007387 */ /* 0x000fe80000100800 */
[----:B------:R1:W-:Y:S04]  /*41700*/  STL [R1+0x2d88], R27 ;  /* 0x002d881b01007387 */ /* 0x0003e80000100800 */
[----:B0-----:R-:W3:Y:S04]  /*41710*/  LDL.LU.64 R24, [R1+0x390] ;  /* 0x0003900001187983 */ /* 0x001ee80000300a00 */
[----:B-1----:R-:W3:Y:S01]  /*41720*/  LDL.LU.64 R26, [R1+0x398] ;  /* 0x00039800011a7983 */ /* 0x002ee20000300a00 */
[----:B--2---:R-:W-:Y:S03]  /*41730*/  HMMA.16816.F32.BF16 R12, R8, R16, R12 ;  /* 0x00000010080c723c */ /* 0x004fe6000004180c */
[----:B------:R-:W2:Y:S04]  /*41740*/  LDL.LU.64 R16, [R1+0x360] ;  /* 0x0003600001107983 */ /* 0x000ea80000300a00 */
[----:B------:R-:W2:-:S12]  /*41750*/  LDL.LU.64 R18, [R1+0x368] ;  /* 0x0003680001127983 */ /* 0x000e980000300a00 */
[----:B------:R-:W-:Y:S04]  /*41760*/  STL.64 [R1+0x110], R12 ;  /* 0x0001100c01007387 */ /* 0x000fe80000100a00 */
[----:B------:R-:W-:Y:S04]  /*41770*/  STL.64 [R1+0x118], R14 ;  /* 0x0001180e01007387 */ /* 0x000fe80000100a00 */
[----:B--2---:R-:W-:Y:S04]  /*41780*/  STL.64 [R1+0x2f28], R18 ;  /* 0x002f281201007387 */ /* 0x004fe80000100a00 */
[----:B------:R0:W-:Y:S04]  /*41790*/  STL.64 [R1+0x2f20], R16 ;  /* 0x002f201001007387 */ /* 0x0001e80000100a00 */
[----:B0-----:R-:W2:Y:S04]  /*417a0*/  LDL.LU.64 R16, [R1+0x370] ;  /* 0x0003700001107983 */ /* 0x001ea80000300a00 */
[----:B------:R-:W2:Y:S01]  /*417b0*/  LDL.LU.64 R18, [R1+0x378] ;  /* 0x0003780001127983 */ /* 0x000ea20000300a00 */
[----:B----4-:R-:W-:-:S02]  /*417c0*/  IMAD.MOV.U32 R20, RZ, RZ, R7 ;  /* 0x000000ffff147224 */ /* 0x010fc400078e0007 */
[----:B------:R-:W-:Y:S02]  /*417d0*/  IMAD.MOV.U32 R21, RZ, RZ, R6 ;  /* 0x000000ffff157224 */ /* 0x000fe400078e0006 */
[----:B---3--:R-:W-:-:S15]  /*417e0*/  HMMA.16816.F32.BF16 R4, R8, R4, R24 ;  /* 0x000000040804723c */ /* 0x008fde0000041818 */
[----:B------:R-:W-:-:S04]  /*417f0*/  NOP ;  /* 0x0000000000007918 */ /* 0x000fc80000000000 */
[----:B------:R-:W-:Y:S02]  /*41800*/  IMAD.MOV.U32 R24, RZ, RZ, R6 ;  /* 0x000000ffff187224 */ /* 0x000fe400078e0006 */
[----:B------:R-:W-:Y:S01]  /*41810*/  IMAD.MOV.U32 R25, RZ, RZ, R7 ;  /* 0x000000ffff197224 */ /* 0x000fe200078e0007 */
[----:B--2---:R-:W-:Y:S04]  /*41820*/  STL.64 [R1+0x2f40], R18 ;  /* 0x002f401201007387 */ /* 0x004fe80000100a00 */
[----:B------:R0:W-:Y:S04]  /*41830*/  STL.64 [R1+0x2f38], R16 ;  /* 0x002f381001007387 */ /* 0x0001e80000100a00 */
[----:B0-----:R-:W2:Y:S04]  /*41840*/  LDL.LU.64 R16, [R1+0x380] ;  /* 0x0003800001107983 */ /* 0x001ea80000300a00 */
[----:B------:R-:W2:Y:S04]  /*41850*/  LDL.LU.64 R18, [R1+0x388] ;  /* 0x0003880001127983 */ /* 0x000ea80000300a00 */
[----:B------:R-:W3:Y:S04]  /*41860*/  LDL.LU.64 R12, [R1+0x350] ;  /* 0x00035000010c7983 */ /* 0x000ee80000300a00 */
[----:B------:R-:W3:Y:S04]  /*41870*/  LDL.LU.64 R14, [R1+0x358] ;  /* 0x00035800010e7983 */ /* 0x000ee80000300a00 */
[----:B------:R0:W-:Y:S04]  /*41880*/  STL.64 [R1+0x100], R4 ;  /* 0x0001000401007387 */ /* 0x0001e80000100a00 */
[----:B0-----:R-:W4:Y:S04]  /*41890*/  LDL.LU.64 R4, [R1+0x2a0] ;  /* 0x0002a00001047983 */ /* 0x001f280000300a00 */
[----:B------:R-:W3:Y:S01]  /*418a0*/  LDL.LU.64 R6, [R1+0x2a8] ;  /* 0x0002a80001067983 */ /* 0x000ee20000300a00 */
[----:B--2---:R-:W-:Y:S03]  /*418b0*/  HMMA.16816.F32.BF16 R20, R8, R20, R16 ;  /* 0x000000140814723c */ /* 0x004fe60000041810 */
[----:B---3--:R-:W-:Y:S04]  /*418c0*/  STL.64 [R1+0x2ee8], R6 ;  /* 0x002ee80601007387 */ /* 0x008fe80000100a00 */
[----:B----4-:R0:W-:Y:S04]  /*418d0*/  STL.64 [R1+0x2ee0], R4 ;  /* 0x002ee00401007387 */ /* 0x0101e80000100a00 */
[----:B0-----:R-:W2:Y:S04]  /*418e0*/  LDL.LU.64 R4, [R1+0x2d0] ;  /* 0x0002d00001047983 */ /* 0x001ea80000300a00 */
[----:B------:R-:W2:Y:S04]  /*418f0*/  LDL.LU.64 R6, [R1+0x2d8] ;  /* 0x0002d80001067983 */ /* 0x000ea80000300a00 */
[----:B------:R0:W-:Y:S04]  /*41900*/  STL [R1+0x2da0], R24 ;  /* 0x002da01801007387 */ /* 0x0001e80000100800 */
[----:B------:R1:W-:Y:S04]  /*41910*/  STL [R1+0x2d9c], R25 ;  /* 0x002d9c1901007387 */ /* 0x0003e80000100800 */
[----:B0-----:R-:W3:Y:S01]  /*41920*/  LDL.LU R24, [R1+0x170] ;  /* 0x0001700001187983 */ /* 0x001ee20000300800 */
[----:B-1----:R-:W-:-:S03]  /*41930*/  IMAD.MOV.U32 R25, RZ, RZ, R2 ;  /* 0x000000ffff197224 */ /* 0x002fc600078e0002 */
[----:B------:R-:W4:Y:S04]  /*41940*/  LDL.LU R2, [R1+0x2f48] ;  /* 0x002f480001027983 */ /* 0x000f280000300800 */
[----:B------:R-:W2:Y:S04]  /*41950*/  LDL.LU.64 R18, [R1+0x2f40] ;  /* 0x002f400001127983 */ /* 0x000ea80000300a00 */
[----:B------:R-:W2:Y:S04]  /*41960*/  LDL.LU.64 R16, [R1+0x2f38] ;  /* 0x002f380001107983 */ /* 0x000ea80000300a00 */
[----:B------:R0:W-:Y:S04]  /*41970*/  STL.64 [R1+0xf0], R20 ;  /* 0x0000f01401007387 */ /* 0x0001e80000100a00 */
[----:B------:R2:W-:Y:S04]  /*41980*/  STL.64 [R1+0xf8], R22 ;  /* 0x0000f81601007387 */ /* 0x0005e80000100a00 */
[----:B0-----:R-:W2:Y:S02]  /*41990*/  LDL.LU.64 R20, [R1+0x2f30] ;  /* 0x002f300001147983 */ /* 0x001ea40000300a00 */
[----:B--2---:R-:W-:Y:S02]  /*419a0*/  HMMA.16816.F32.BF16 R20, R8, R20, R16 ;  /* 0x000000140814723c */ /* 0x004fe40000041810 */
[----:B------:R-:W2:Y:S04]  /*419b0*/  LDL.LU.64 R18, [R1+0x2f28] ;  /* 0x002f280001127983 */ /* 0x000ea80000300a00 */
[----:B------:R-:W2:-:S13]  /*419c0*/  LDL.LU.64 R16, [R1+0x2f20] ;  /* 0x002f200001107983 */ /* 0x000e9a0000300a00 */
[----:B------:R-:W-:Y:S04]  /*419d0*/  STL.64 [R1+0xe0], R20 ;  /* 0x0000e01401007387 */ /* 0x000fe80000100a00 */
[----:B------:R0:W-:Y:S04]  /*419e0*/  STL.64 [R1+0xe8], R22 ;  /* 0x0000e81601007387 */ /* 0x0001e80000100a00 */
[----:B0-----:R-:W2:Y:S04]  /*419f0*/  LDL.LU.64 R22, [R1+0x2f18] ;  /* 0x002f180001167983 */ /* 0x001ea80000300a00 */
[----:B------:R-:W2:Y:S02]  /*41a00*/  LDL.LU.64 R20, [R1+0x2f10] ;  /* 0x002f100001147983 */ /* 0x000ea40000300a00 */
[----:B--2---:R-:W-:-:S15]  /*41a10*/  HMMA.16816.F32.BF16 R16, R8, R20, R16 ;  /* 0x000000140810723c */ /* 0x004fde0000041810 */
[----:B------:R-:W-:-:S04]  /*41a20*/  NOP ;  /* 0x0000000000007918 */ /* 0x000fc80000000000 */
        /* <DEDUP_REMOVED lines=12> */
[----:B------:R0:W-:Y:S01]  /*41af0*/  STL.64 [R1+0xa8], R6 ;  /* 0x0000a80601007387 */ /* 0x0001e20000100a00 */
[----:B------:R-:W-:Y:S02]  /*41b00*/  IMAD.MOV.U32 R16, RZ, RZ, R4 ;  /* 0x000000ffff107224 */ /* 0x000fe400078e0004 */
[----:B------:R-:W-:Y:S01]  /*41b10*/  IMAD.MOV.U32 R17, RZ, RZ, R5 ;  /* 0x000000ffff117224 */ /* 0x000fe200078e0005 */
[----:B0-----:R-:W2:Y:S04]  /*41b20*/  LDL.LU.64 R6, [R1+0x2ee8] ;  /* 0x002ee80001067983 */ /* 0x001ea80000300a00 */
[----:B------:R-:W2:Y:S04]  /*41b30*/  LDL.LU.64 R4, [R1+0x2ee0] ;  /* 0x002ee00001047983 */ /* 0x000ea80000300a00 */
[----:B------:R0:W-:Y:S04]  /*41b40*/  STL.64 [R1+0x2e38], R14 ;  /* 0x002e380e01007387 */ /* 0x0001e80000100a00 */
[----:B------:R-:W3:Y:S04]  /*41b50*/  LDL.LU.64 R12, [R1+0x2b0] ;  /* 0x0002b000010c7983 */ /* 0x000ee80000300a00 */
[----:B0-----:R-:W3:Y:S04]  /*41b60*/  LDL.LU.64 R14, [R1+0x2b8] ;  /* 0x0002b800010e7983 */ /* 0x001ee80000300a00 */
[----:B------:R-:W-:Y:S04]  /*41b70*/  STL.64 [R1+0x2e08], R18 ;  /* 0x002e081201007387 */ /* 0x000fe80000100a00 */
[----:B------:R0:W-:Y:S02]  /*41b80*/  STL.64 [R1+0x2e00], R16 ;  /* 0x002e001001007387 */ /* 0x0001e40000100a00 */
[----:B0-----:R-:W-:-:S02]  /*41b90*/  IMAD.MOV.U32 R16, RZ, RZ, R29 ;  /* 0x000000ffff107224 */ /* 0x001fc400078e001d */
[----:B------:R-:W-:-:S07]  /*41ba0*/  IMAD.MOV.U32 R17, RZ, RZ, R28 ;  /* 0x000000ffff117224 */ /* 0x000fce00078e001c */
[C---:B--2---:R-:W-:Y:S01]  /*41bb0*/  HMMA.16816.F32.BF16 R16, R8.reuse, R16, R4 ;  /* 0x000000100810723c */ /* 0x044fe20000041804 */
[----:B------:R-:W2:Y:S07]  /*41bc0*/  LDL.LU.64 R4, [R1+0x2ed8] ;  /* 0x002ed80001047983 */ /* 0x000eae0000300a00 */
[----:B---3--:R-:W-:Y:S11]  /*41bd0*/  HMMA.16816.F32.BF16 R12, R8, R24, R12 ;  /* 0x00000018080c723c */ /* 0x008ff6000004180c */
[----:B------:R0:W-:Y:S04]  /*41be0*/  STL.64 [R1+0x2a0], R16 ;  /* 0x0002a01001007387 */ /* 0x0001e80000100a00 */
[----:B------:R1:W-:Y:S04]  /*41bf0*/  STL.64 [R1+0x2a8], R18 ;  /* 0x0002a81201007387 */ /* 0x0003e80000100a00 */
[----:B------:R-:W-:Y:S04]  /*41c00*/  STL.64 [R1+0x2b0], R12 ;  /* 0x0002b00c01007387 */ /* 0x000fe80000100a00 */
[----:B0-----:R-:W3:Y:S04]  /*41c10*/  LDL.LU R16, [R1+0x230] ;  /* 0x0002300001107983 */ /* 0x001ee80000300800 */
[----:B------:R-:W3:Y:S04]  /*41c20*/  LDL.LU R17, [R1+0x234] ;  /* 0x0002340001117983 */ /* 0x000ee80000300800 */
[----:B-1----:R-:W2:Y:S04]  /*41c30*/  LDL.LU R18, [R1+0x238] ;  /* 0x0002380001127983 */ /* 0x002ea80000300800 */
[----:B------:R-:W2:Y:S04]  /*41c40*/  LDL.LU R19, [R1+0x23c] ;  /* 0x00023c0001137983 */ /* 0x000ea80000300800 */
[----:B------:R-:W2:Y:S04]  /*41c50*/  LDL.LU R24, [R1+0x290] ;  /* 0x0002900001187983 */ /* 0x000ea80000300800 */
[----:B------:R-:W2:Y:S04]  /*41c60*/  LDL.LU R25, [R1+0x294] ;  /* 0x0002940001197983 */ /* 0x000ea80000300800 */
[----:B------:R-:W2:Y:S04]  /*41c70*/  LDL.LU R26, [R1+0x298] ;  /* 0x00029800011a7983 */ /* 0x000ea80000300800 */
[----:B------:R-:W2:Y:S04]  /*41c80*/  LDL.LU R27, [R1+0x29c] ;  /* 0x00029c00011b7983 */ /* 0x000ea80000300800 */
[----:B--2---:R-:W-:Y:S04]  /*41c90*/  STL.64 [R1+0x2ec8], R26 ;  /* 0x002ec81a01007387 */ /* 0x004fe80000100a00 */
[----:B------:R0:W-:Y:S04]  /*41ca0*/  STL.64 [R1+0x2ec0], R24 ;  /* 0x002ec01801007387 */ /* 0x0001e80000100a00 */
[----:B0-----:R-:W2:Y:S04]  /*41cb0*/  LDL.LU.64 R24, [R1+0x2c0] ;  /* 0x0002c00001187983 */ /* 0x001ea80000300a00 */
[----:B------:R-:W2:Y:S04]  /*41cc0*/  LDL.LU.64 R26, [R1+0x2c8] ;  /* 0x0002c800011a7983 */ /* 0x000ea80000300a00 */
[----:B------:R0:W-:Y:S04]  /*41cd0*/  STL.64 [R1+0x2e70], R18 ;  /* 0x002e701201007387 */ /* 0x0001e80000100a00 */
[----:B---3--:R-:W-:Y:S04]  /*41ce0*/  STL.64 [R1+0x2e68], R16 ;  /* 0x002e681001007387 */ /* 0x008fe80000100a00 */
[----:B0-----:R-:W3:Y:S04]  /*41cf0*/  LDL.LU.64 R18, [R1+0x48] ;  /* 0x0000480001127983 */ /* 0x001ee80000300a00 */
[----:B---3--:R0:W-:Y:S04]  /*41d00*/  STL.64 [R1+0x2e78], R18 ;  /* 0x002e781201007387 */ /* 0x0081e80000100a00 */
[----:B0-----:R-:W3:Y:S04]  /*41d10*/  LDL.LU.64 R18, [R1+0x58] ;  /* 0x0000580001127983 */ /* 0x001ee80000300a00 */
[----:B---3--:R0:W-:Y:S04]  /*41d20*/  STL.64 [R1+0x2e80], R18 ;  /* 0x002e801201007387 */ /* 0x0081e80000100a00 */
[----:B0-----:R-:W3:Y:S04]  /*41d30*/  LDL.LU.64 R18, [R1+0x68] ;  /* 0x0000680001127983 */ /* 0x001ee80000300a00 */
[----:B---3--:R0:W-:Y:S04]  /*41d40*/  STL.64 [R1+0x2e88], R18 ;  /* 0x002e881201007387 */ /* 0x0081e80000100a00 */
[----:B------:R-:W3:Y:S04]  /*41d50*/  LDL.LU R16, [R1+0x270] ;  /* 0x0002700001107983 */ /* 0x000ee80000300800 */
[----:B------:R-:W3:Y:S04]  /*41d60*/  LDL.LU R17, [R1+0x274] ;  /* 0x0002740001117983 */ /* 0x000ee80000300800 */
[----:B0-----:R-:W2:Y:S04]  /*41d70*/  LDL.LU R18, [R1+0x278] ;  /* 0x0002780001127983 */ /* 0x001ea80000300800 */
[----:B------:R-:W2:Y:S04]  /*41d80*/  LDL.LU R19, [R1+0x27c] ;  /* 0x00027c0001137983 */ /* 0x000ea80000300800 */
[----:B--2---:R0:W-:Y:S04]  /*41d90*/  STL.64 [R1+0x2e98], R18 ;  /* 0x002e981201007387 */ /* 0x0041e80000100a00 */
[----:B---3--:R-:W-:Y:S04]  /*41da0*/  STL.64 [R1+0x2e90], R16 ;  /* 0x002e901001007387 */ /* 0x008fe80000100a00 */
[----:B0-----:R-:W2:Y:S01]  /*41db0*/  LDL.LU.64 R18, [R1+0x88] ;  /* 0x0000880001127983 */ /* 0x001ea20000300a00 */
[----:B------:R-:W-:-:S02]  /*41dc0*/  IMAD.MOV.U32 R29, RZ, RZ, R14 ;  /* 0x000000ffff1d7224 */ /* 0x000fc400078e000e */
[----:B------:R-:W-:Y:S01]  /*41dd0*/  IMAD.MOV.U32 R28, RZ, RZ, R15 ;  /* 0x000000ffff1c7224 */ /* 0x000fe200078e000f */
[----:B--2---:R0:W-:Y:S04]  /*41de0*/  STL.64 [R1+0x2ea8], R18 ;  /* 0x002ea81201007387 */ /* 0x0041e80000100a00 */
[----:B0-----:R-:W2:Y:S04]  /*41df0*/  LDL.LU.64 R18, [R1+0x98] ;  /* 0x0000980001127983 */ /* 0x001ea80000300a00 */
[----:B------:R-:W3:Y:S01]  /*41e00*/  LDL.LU.64 R14, [R1+0x38] ;  /* 0x00003800010e7983 */ /* 0x000ee20000300a00 */
[----:B------:R-:W-:Y:S03]  /*41e10*/  HMMA.16816.F32.BF16 R4, R8, R4, R24 ;  /* 0x000000040804723c */ /* 0x000fe60000041818 */
[----:B---3--:R0:W-:Y:S04]  /*41e20*/  STL.64 [R1+0x2ea0], R14 ;  /* 0x002ea00e01007387 */ /* 0x0081e80000100a00 */
[----:B------:R-:W3:Y:S04]  /*41e30*/  LDL.LU R12, [R1+0x280] ;  /* 0x00028000010c7983 */ /* 0x000ee80000300800 */
[----:B------:R-:W3:Y:S04]  /*41e40*/  LDL.LU R13, [R1+0x284] ;  /* 0x00028400010d7983 */ /* 0x000ee80000300800 */
[----:B0-----:R-:W3:Y:S04]  /*41e50*/  LDL.LU R14, [R1+0x288] ;  /* 0x00028800010e7983 */ /* 0x001ee80000300800 */
[----:B------:R-:W3:Y:S04]  /*41e60*/  LDL.LU R15, [R1+0x28c] ;  /* 0x00028c00010f7983 */ /* 0x000ee80000300800 */
[----:B------:R-:W-:Y:S04]  /*41e70*/  STL [R1+0x2da4], R28 ;  /* 0x002da41c01007387 */ /* 0x000fe80000100800 */
[----:B------:R-:W-:Y:S04]  /*41e80*/  STL [R1+0x2d98], R29 ;  /* 0x002d981d01007387 */ /* 0x000fe80000100800 */
[----:B------:R-:W2:Y:S04]  /*41e90*/  LDL R21, [R1+0x708] ;  /* 0x0007080001157983 */ /* 0x000ea80000100800 */
[----:B------:R4:W-:Y:S01]  /*41ea0*/  STL.64 [R1+0x2e50], R22 ;  /* 0x002e501601007387 */ /* 0x0009e20000100a00 */
[----:B------:R-:W-:-:S02]  /*41eb0*/  IMAD.MOV.U32 R9, RZ, RZ, R6 ;  /* 0x000000ffff097224 */ /* 0x000fc400078e0006 */
[----:B------:R-:W-:Y:S02]  /*41ec0*/  IMAD.MOV.U32 R8, RZ, RZ, R7 ;  /* 0x000000ffff087224 */ /* 0x000fe400078e0007 */
[----:B------:R-:W-:Y:S02]  /*41ed0*/  IMAD.MOV.U32 R11, RZ, RZ, R4 ;  /* 0x000000ffff0b7224 */ /* 0x000fe400078e0004 */
[----:B------:R-:W-:Y:S02]  /*41ee0*/  IMAD.MOV.U32 R10, RZ, RZ, R5 ;  /* 0x000000ffff0a7224 */ /* 0x000fe400078e0005 */
[----:B----4-:R-:W-:Y:S01]  /*41ef0*/  IMAD.MOV.U32 R23, RZ, RZ, R2 ;  /* 0x000000ffff177224 */ /* 0x010fe200078e0002 */
[----:B--2---:R0:W-:Y:S04]  /*41f00*/  STL [R1+0x2e48], R21 ;  /* 0x002e481501007387 */ /* 0x0041e80000100800 */
[----:B------:R-:W2:Y:S04]  /*41f10*/  LDL.LU R20, [R1+0x240] ;  /* 0x0002400001147983 */ /* 0x000ea80000300800 */
[----:B0-----:R-:W2:Y:S04]  /*41f20*/  LDL.LU R21, [R1+0x244] ;  /* 0x0002440001157983 */ /* 0x001ea80000300800 */
[----:B------:R-:W2:Y:S04]  /*41f30*/  LDL.LU R22, [R1+0x248] ;  /* 0x0002480001167983 */ /* 0x000ea80000300800 */
[----:B------:R-:W4:Y:S04]  /*41f40*/  LDL.LU R2, [R1+0x2ed0] ;  /* 0x002ed00001027983 */ /* 0x000f280000300800 */
[----:B------:R-:W2:Y:S04]  /*41f50*/  LDL.LU.64 R26, [R1+0x2ec8] ;  /* 0x002ec800011a7983 */ /* 0x000ea80000300a00 */
[----:B------:R-:W2:Y:S04]  /*41f60*/  LDL.LU.64 R24, [R1+0x2ec0] ;  /* 0x002ec00001187983 */ /* 0x000ea80000300a00 */
[----:B------:R-:W2:Y:S04]  /*41f70*/  LDL.LU.64 R6, [R1+0x2eb8] ;  /* 0x002eb80001067983 */ /* 0x000ea80000300a00 */
[----:B------:R-:W2:Y:S04]  /*41f80*/  LDL.LU.64 R4, [R1+0x2eb0] ;  /* 0x002eb00001047983 */ /* 0x000ea80000300a00 */
[----:B------:R0:W-:Y:S04]  /*41f90*/  STL.64 [R1+0x2c68], R10 ;  /* 0x002c680a01007387 */ /* 0x0001e80000100a00 */
[----:B------:R-:W-:Y:S04]  /*41fa0*/  STL.64 [R1+0x2c60], R8 ;  /* 0x002c600801007387 */ /* 0x000fe80000100a00 */
[----:B0-----:R-:W3:Y:S04]  /*41fb0*/  LDL.LU R10, [R1+0x78] ;  /* 0x00007800010a7983 */ /* 0x001ee80000300800 */
[----:B------:R-:W3:Y:S01]  /*41fc0*/  LDL.LU R11, [R1+0x7c] ;  /* 0x00007c00010b7983 */ /* 0x000ee20000300800 */
[----:B--2---:R-:W-:-:S15]  /*41fd0*/  HMMA.16816.F32.BF16 R24, R4, R18, R24 ;  /* 0x000000120418723c */ /* 0x004fde0000041818 */
[----:B------:R-:W-:-:S04]  /*41fe0*/  NOP ;  /* 0x0000000000007918 */ /* 0x000fc80000000000 */
[----:B------:R-:W-:Y:S04]  /*41ff0*/  STL.64 [R1+0x290], R24 ;  /* 0x0002901801007387 */ /* 0x000fe80000100a00 */
[----:B------:R0:W-:Y:S02]  /*42000*/  STL.64 [R1+0x298], R26 ;  /* 0x0002981a01007387 */ /* 0x0001e40000100a00 */
[----:B0-----:R-:W-:Y:S02]  /*42010*/  IMAD.MOV.U32 R26, RZ, RZ, R18 ;  /* 0x000000ffff1a7224 */ /* 0x001fe400078e0012 */
[----:B------:R-:W-:Y:S02]  /*42020*/  IMAD.MOV.U32 R27, RZ, RZ, R19 ;  /* 0x000000ffff1b7224 */ /* 0x000fe400078e0013 */
[----:B------:R-:W3:Y:S04]  /*42030*/  LDL.LU.64 R18, [R1+0x2ea8] ;  /* 0x002ea80001127983 */ /* 0x000ee80000300a00 */
[----:B------:R-:W-:Y:S04]  /*42040*/  STL [R1+0x2dac], R27 ;  /* 0x002dac1b01007387 */ /* 0x000fe80000100800 */
[----:B------:R0:W-:Y:S04]  /*42050*/  STL [R1+0x2da8], R26 ;  /* 0x002da81a01007387 */ /* 0x0001e80000100800 */
[----:B------:R-:W2:Y:S04]  /*42060*/  LDL.LU R24, [R1+0x250] ;  /* 0x0002500001187983 */ /* 0x000ea80000300800 */
[----:B------:R-:W2:Y:S04]  /*42070*/  LDL.LU R25, [R1+0x254] ;  /* 0x0002540001197983 */ /* 0x000ea80000300800 */
[----:B0-----:R-:W2:Y:S04]  /*42080*/  LDL.LU R26, [R1+0x258] ;  /* 0x00025800011a7983 */ /* 0x001ea80000300800 */
[----:B------:R-:W2:Y:S01]  /*42090*/  LDL.LU R27, [R1+0x25c] ;  /* 0x00025c00011b7983 */ /* 0x000ea20000300800 */
[----:B---3--:R-:W-:Y:S01]  /*420a0*/  HMMA.16816.F32.BF16 R12, R4, R18, R12 ;  /* 0x00000012040c723c */ /* 0x008fe2000004180c */
[----:B------:R-:W-:-:S02]  /*420b0*/  IMAD.MOV.U32 R9, RZ, RZ, R18 ;  /* 0x000000ffff097224 */ /* 0x000fc400078e0012 */
[----:B------:R-:W-:-:S15]  /*420c0*/  IMAD.MOV.U32 R8, RZ, RZ, R19 ;  /* 0x000000ffff087224 */ /* 0x000fde00078e0013 */
[----:B------:R-:W-:Y:S01]  /*420d0*/  NOP ;  /* 0x0000000000007918 */ /* 0x000fe20000000000 */
[----:B------:R-:W-:Y:S04]  /*420e0*/  STL.64 [R1+0x280], R12 ;  /* 0x0002800c01007387 */ /* 0x000fe80000100a00 */
[----:B------:R0:W-:Y:S04]  /*420f0*/  STL.64 [R1+0x288], R14 ;  /* 0x0002880e01007387 */ /* 0x0001e80000100a00 */
[----:B0-----:R-:W3:Y:S04]  /*42100*/  LDL.LU.64 R14, [R1+0x2ea0] ;  /* 0x002ea000010e7983 */ /* 0x001ee80000300a00 */
[----:B------:R-:W2:Y:S04]  /*42110*/  LDL.LU.64 R18, [R1+0x2e98] ;  /* 0x002e980001127983 */ /* 0x000ea80000300a00 */
[----:B------:R-:W2:Y:S04]  /*42120*/  LDL.LU.64 R16, [R1+0x2e90] ;  /* 0x002e900001107983 */ /* 0x000ea80000300a00 */
[----:B------:R-:W-:Y:S04]  /*42130*/  STL [R1+0x2db4], R8 ;  /* 0x002db40801007387 */ /* 0x000fe80000100800 */
[----:B------:R-:W-:Y:S01]  /*42140*/  STL [R1+0x2db0], R9 ;  /* 0x002db00901007387 */ /* 0x000fe20000100800 */
[----:B--2---:R-:W-:-:S15]  /*42150*/  HMMA.16816.F32.BF16 R16, R4, R10, R16 ;  /* 0x0000000a0410723c */ /* 0x004fde0000041810 */
[----:B------:R-:W-:-:S04]  /*42160*/  NOP ;  /* 0x0000000000007918 */ /* 0x000fc80000000000 */
[----:B------:R-:W-:Y:S04]  /*42170*/  STL.64 [R1+0x270], R16 ;  /* 0x0002701001007387 */ /* 0x000fe80000100a00 */
[----:B------:R0:W-:Y:S04]  /*42180*/  STL.64 [R1+0x278], R18 ;  /* 0x0002781201007387 */ /* 0x0001e80000100a00 */
[----:B0-----:R-:W2:Y:S04]  /*42190*/  LDL.LU.64 R18, [R1+0x2e88] ;  /* 0x002e880001127983 */ /* 0x001ea80000300a00 */
[----:B------:R0:W-:Y:S04]  /*421a0*/  STL.64 [R1+0x2d48], R10 ;  /* 0x002d480a01007387 */ /* 0x0001e80000100a00 */
[----:B------:R-:W2:Y:S04]  /*421b0*/  LDL.LU R8, [R1+0x260] ;  /* 0x0002600001087983 */ /* 0x000ea80000300800 */
[----:B------:R-:W2:Y:S04]  /*421c0*/  LDL.LU R9, [R1+0x264] ;  /* 0x0002640001097983 */ /* 0x000ea80000300800 */
[----:B0-----:R-:W2:Y:S01]  /*421d0*/  LDL.LU R10, [R1+0x268] ;  /* 0x00026800010a7983 */ /* 0x001ea20000300800 */
[----:B----4-:R-:W-:-:S07]  /*421e0*/  IMAD.MOV.U32 R11, RZ, RZ, R2 ;  /* 0x000000ffff0b7224 */ /* 0x010fce00078e0002 */
[----:B--2---:R-:W-:-:S15]  /*421f0*/  HMMA.16816.F32.BF16 R8, R4, R18, R8 ;  /* 0x000000120408723c */ /* 0x004fde0000041808 */
[----:B------:R-:W-:-:S04]  /*42200*/  NOP ;  /* 0x0000000000007918 */ /* 0x000fc80000000000 */
[----:B------:R-:W-:Y:S04]  /*42210*/  STL.64 [R1+0x260], R8 ;  /* 0x0002600801007387 */ /* 0x000fe80000100a00 */
[----:B------:R0:W-:Y:S02]  /*42220*/  STL.64 [R1+0x268], R10 ;  /* 0x0002680a01007387 */ /* 0x0001e40000100a00 */
[----:B0-----:R-:W-:Y:S02]  /*42230*/  IMAD.MOV.U32 R11, RZ, RZ, R18 ;  /* 0x000000ffff0b7224 */ /* 0x001fe400078e0012 */
[----:B------:R-:W-:Y:S02]  /*42240*/  IMAD.MOV.U32 R10, RZ, RZ, R19 ;  /* 0x000000ffff0a7224 */ /* 0x000fe400078e0013 */
[----:B------:R-:W2:Y:S02]  /*42250*/  LDL.LU.64 R18, [R1+0x2e80] ;  /* 0x002e800001127983 */ /* 0x000ea40000300a00 */
[----:B--2---:R-:W-:Y:S01]  /*42260*/  HMMA.16816.F32.BF16 R24, R4, R18, R24 ;  /* 0x000000120418723c */ /* 0x004fe20000041818 */
[----:B------:R-:W-:-:S15]  /*42270*/  IMAD.MOV.U32 R29, RZ, RZ, R19 ;  /* 0x000000ffff1d7224 */ /* 0x000fde00078e0013 */
[----:B------:R-:W-:-:S03]  /*42280*/  NOP ;  /* 0x0000000000007918 */ /* 0x000fc60000000000 */
[----:B------:R0:W-:Y:S04]  /*42290*/  STL.64 [R1+0x250], R24 ;  /* 0x0002501801007387 */ /* 0x0001e80000100a00 */
[----:B------:R3:W-:Y:S01]  /*422a0*/  STL.64 [R1+0x258], R26 ;  /* 0x0002581a01007387 */ /* 0x0007e20000100a00 */
[----:B0-----:R-:W-:-:S03]  /*422b0*/  IMAD.MOV.U32 R25, RZ, RZ, R18 ;  /* 0x000000ffff197224 */ /* 0x001fc600078e0012 */
[----:B------:R-:W2:Y:S02]  /*422c0*/  LDL.LU.64 R18, [R1+0x2e78] ;  /* 0x002e780001127983 */ /* 0x000ea40000300a00 */
[----:B--2---:R-:W-:Y:S01]  /*422d0*/  HMMA.16816.F32.BF16 R20, R4, R18, R20 ;  /* 0x000000120414723c */ /* 0x004fe20000041814 */
[----:B------:R-:W-:Y:S02]  /*422e0*/  IMAD.MOV.U32 R28, RZ, RZ, R18 ;  /* 0x000000ffff1c7224 */ /* 0x000fe400078e0012 */
[----:B------:R-:W-:Y:S02]  /*422f0*/  IMAD.MOV.U32 R24, RZ, RZ, R19 ;  /* 0x000000ffff187224 */ /* 0x000fe400078e0013 */
[----:B------:R-:W2:Y:S04]  /*42300*/  LDL.LU.64 R18, [R1+0x2e70] ;  /* 0x002e700001127983 */ /* 0x000ea80000300a00 */
[----:B------:R-:W2:Y:S01]  /*42310*/  LDL.LU.64 R16, [R1+0x2e68] ;  /* 0x002e680001107983 */ /* 0x000ea20000300a00 */
[----:B---3--:R-:W-:-:S02]  /*42320*/  IMAD.MOV.U32 R27, RZ, RZ, R14 ;  /* 0x000000ffff1b7224 */ /* 0x008fc400078e000e */
[----:B------:R-:W-:-:S07]  /*42330*/  IMAD.MOV.U32 R26, RZ, RZ, R15 ;  /* 0x000000ffff1a7224 */ /* 0x000fce00078e000f */
[----:B------:R-:W-:Y:S01]  /*42340*/  IMAD.MOV.U32 R2, RZ, RZ, R23 ;  /* 0x000000ffff027224 */ /* 0x000fe200078e0017 */
[----:B------:R-:W-:Y:S04]  /*42350*/  STL.64 [R1+0x240], R20 ;  /* 0x0002401401007387 */ /* 0x000fe80000100a00 */
[----:B------:R-:W-:Y:S04]  /*42360*/  STL [R1+0x248], R22 ;  /* 0x0002481601007387 */ /* 0x000fe80000100800 */
[----:B------:R-:W-:Y:S01]  /*42370*/  STL [R1+0x2c58], R2 ;  /* 0x002c580201007387 */ /* 0x000fe20000100800 */
[----:B--2---:R-:W-:-:S15]  /*42380*/  HMMA.16816.F32.BF16 R16, R4, R14, R16 ;  /* 0x0000000e0410723c */ /* 0x004fde0000041810 */
[----:B------:R-:W-:-:S04]  /*42390*/  NOP ;  /* 0x0000000000007918 */ /* 0x000fc80000000000 */
[----:B------:R-:W-:Y:S04]  /*423a0*/  STL.64 [R1+0x230], R16 ;  /* 0x0002301001007387 */ /* 0x000fe80000100a00 */
[----:B------:R-:W-:Y:S04]  /*423b0*/  STL.64 [R1+0x238], R18 ;  /* 0x0002381201007387 */ /* 0x000fe80000100a00 */
[----:B------:R-:W-:Y:S04]  /*423c0*/  STL.64 [R1+0x2dc0], R26 ;  /* 0x002dc01a01007387 */ /* 0x000fe80000100a00 */
[----:B------:R0:W-:Y:S04]  /*423d0*/  STL.64 [R1+0x2db8], R24 ;  /* 0x002db81801007387 */ /* 0x0001e80000100a00 */
[----:B0-----:R-:W2:Y:S04]  /*423e0*/  LDL.LU R24, [R1+0x190] ;  /* 0x0001900001187983 */ /* 0x001ea80000300800 */
[----:B------:R-:W2:Y:S04]  /*423f0*/  LDL.LU R25, [R1+0x194] ;  /* 0x0001940001197983 */ /* 0x000ea80000300800 */
[----:B------:R-:W3:Y:S04]  /*42400*/  LDL.LU R26, [R1+0x198] ;  /* 0x00019800011a7983 */ /* 0x000ee80000300800 */
[----:B------:R-:W3:Y:S04]  /*42410*/  LDL.LU R27, [R1+0x19c] ;  /* 0x00019c00011b7983 */ /* 0x000ee80000300800 */
[----:B------:R-:W4:Y:S04]  /*42420*/  LDL.LU R16, [R1+0x1f0] ;  /* 0x0001f00001107983 */ /* 0x000f280000300800 */
        /* <DEDUP_REMOVED lines=11> */
[----:B--2---:R0:W-:Y:S04]  /*424e0*/  STL.64 [R1+0x2e60], R14 ;  /* 0x002e600e01007387 */ /* 0x0041e80000100a00 */
[----:B------:R-:W-:Y:S04]  /*424f0*/  STL.64 [R1+0x2e58], R12 ;  /* 0x002e580c01007387 */ /* 0x000fe80000100a00 */
[----:B0-----:R-:W2:Y:S04]  /*42500*/  LDL.LU.64 R14, [R1+0x28] ;  /* 0x00002800010e7983 */ /* 0x001ea80000300a00 */
[----:B------:R0:W-:Y:S04]  /*42510*/  STL.64 [R1+0x2e18], R18 ;  /* 0x002e181201007387 */ /* 0x0001e80000100a00 */
[----:B----4-:R-:W-:Y:S04]  /*42520*/  STL.64 [R1+0x2e10], R16 ;  /* 0x002e101001007387 */ /* 0x010fe80000100a00 */
[----:B0-----:R-:W4:Y:S04]  /*42530*/  LDL.LU.64 R18, [R1+0x8] ;  /* 0x0000080001127983 */ /* 0x001f280000300a00 */
[----:B----4-:R0:W-:Y:S04]  /*42540*/  STL.64 [R1+0x2e30], R18 ;  /* 0x002e301201007387 */ /* 0x0101e80000100a00 */
[----:B0-----:R-:W4:Y:S04]  /*42550*/  LDL.LU.64 R18, [R1+0x18] ;  /* 0x0000180001127983 */ /* 0x001f280000300a00 */
[----:B---3--:R0:W-:Y:S04]  /*42560*/  STL.64 [R1+0x2dd0], R26 ;  /* 0x002dd01a01007387 */ /* 0x0081e80000100a00 */
[----:B------:R1:W-:Y:S04]  /*42570*/  STL.64 [R1+0x2dc8], R24 ;  /* 0x002dc81801007387 */ /* 0x0003e80000100a00 */
[----:B0-----:R-:W3:Y:S04]  /*42580*/  LDL.64 R26, [R1+0x178] ;  /* 0x00017800011a7983 */ /* 0x001ee80000100a00 */
[----:B---3--:R0:W-:Y:S04]  /*42590*/  STL.64 [R1+0x2de8], R26 ;  /* 0x002de81a01007387 */ /* 0x0081e80000100a00 */
[----:B-1----:R-:W3:Y:S04]  /*425a0*/  LDL.LU R24, [R1+0x1c0] ;  /* 0x0001c00001187983 */ /* 0x002ee80000300800 */
[----:B------:R-:W3:Y:S04]  /*425b0*/  LDL.LU R25, [R1+0x1c4] ;  /* 0x0001c40001197983 */ /* 0x000ee80000300800 */
[----:B0-----:R-:W2:Y:S04]  /*425c0*/  LDL.LU R26, [R1+0x1c8] ;  /* 0x0001c800011a7983 */ /* 0x001ea80000300800 */
[----:B------:R-:W2:Y:S04]  /*425d0*/  LDL.LU R27, [R1+0x1cc] ;  /* 0x0001cc00011b7983 */ /* 0x000ea80000300800 */
[----:B--2---:R-:W-:Y:S04]  /*425e0*/  STL.64 [R1+0x2df8], R26 ;  /* 0x002df81a01007387 */ /* 0x004fe80000100a00 */
[----:B---3--:R0:W-:Y:S04]  /*425f0*/  STL.64 [R1+0x2df0], R24 ;  /* 0x002df01801007387 */ /* 0x0081e80000100a00 */
[----:B0-----:R-:W2:Y:S04]  /*42600*/  LDL.LU R24, [R1+0x1e0] ;  /* 0x0001e00001187983 */ /* 0x001ea80000300800 */
[----:B------:R-:W2:Y:S04]  /*42610*/  LDL.LU R25, [R1+0x1e4] ;  /* 0x0001e40001197983 */ /* 0x000ea80000300800 */
[----:B------:R-:W3:Y:S04]  /*42620*/  LDL.LU R26, [R1+0x1e8] ;  /* 0x0001e800011a7983 */ /* 0x000ee80000300800 */
[----:B------:R-:W3:Y:S01]  /*42630*/  LDL.LU R27, [R1+0x1ec] ;  /* 0x0001ec00011b7983 */ /* 0x000ee20000300800 */
[----:B------:R-:W-:Y:S01]  /*42640*/  HMMA.16816.F32.BF16 R20, R4, R14, R20 ;  /* 0x0000000e0414723c */ /* 0x000fe20000041814 */
[----:B------:R-:W-:-:S02]  /*42650*/  IMAD.MOV.U32 R8, RZ, RZ, R14 ;  /* 0x000000ffff087224 */ /* 0x000fc400078e000e */
[----:B------:R-:W-:Y:S01]  /*42660*/  IMAD.MOV.U32 R9, RZ, RZ, R15 ;  /* 0x000000ffff097224 */ /* 0x000fe200078e000f */
[----:B---3--:R-:W-:Y:S04]  /*42670*/  STL.64 [R1+0x2e28], R26 ;  /* 0x002e281a01007387 */ /* 0x008fe80000100a00 */
[----:B--2---:R0:W-:Y:S04]  /*42680*/  STL.64 [R1+0x2e20], R24 ;  /* 0x002e201801007387 */ /* 0x0041e80000100a00 */
[----:B0-----:R-:W2:Y:S04]  /*42690*/  LDL.LU R24, [R1+0x200] ;  /* 0x0002000001187983 */ /* 0x001ea80000300800 */
[----:B------:R-:W2:Y:S04]  /*426a0*/  LDL.LU R25, [R1+0x204] ;  /* 0x0002040001197983 */ /* 0x000ea80000300800 */
[----:B------:R-:W2:Y:S04]  /*426b0*/  LDL.LU R26, [R1+0x208] ;  /* 0x00020800011a7983 */ /* 0x000ea80000300800 */
[----:B------:R-:W2:Y:S04]  /*426c0*/  LDL.LU R27, [R1+0x20c] ;  /* 0x00020c00011b7983 */ /* 0x000ea80000300800 */
[----:B------:R-:W3:Y:S04]  /*426d0*/  LDL.LU.64 R14, [R1+0x2e60] ;  /* 0x002e6000010e7983 */ /* 0x000ee80000300a00 */
[----:B------:R-:W3:Y:S04]  /*426e0*/  LDL.LU.64 R12, [R1+0x2e58] ;  /* 0x002e5800010c7983 */ /* 0x000ee80000300a00 */
[----:B------:R0:W-:Y:S04]  /*426f0*/  STL.64 [R1+0x220], R20 ;  /* 0x0002201401007387 */ /* 0x0001e80000100a00 */
[----:B------:R1:W-:Y:S01]  /*42700*/  STL [R1+0x228], R22 ;  /* 0x0002281601007387 */ /* 0x0003e20000100800 */
[----:B0-----:R-:W-:-:S03]  /*42710*/  IMAD.MOV.U32 R20, RZ, RZ, R23 ;  /* 0x000000ffff147224 */ /* 0x001fc600078e0017 */
[----:B-1----:R-:W2:Y:S04]  /*42720*/  LDL.LU.64 R22, [R1+0x2e50] ;  /* 0x002e500001167983 */ /* 0x002ea80000300a00 */
[----:B------:R-:W2:Y:S04]  /*42730*/  LDL.LU R21, [R1+0x2e48] ;  /* 0x002e480001157983 */ /* 0x000ea80000300800 */
[----:B------:R-:W-:Y:S04]  /*42740*/  STL.64 [R1+0x2de0], R10 ;  /* 0x002de00a01007387 */ /* 0x000fe80000100a00 */
[----:B------:R2:W-:Y:S01]  /*42750*/  STL.64 [R1+0x2dd8], R8 ;  /* 0x002dd80801007387 */ /* 0x0005e20000100a00 */
[----:B----4-:R-:W-:Y:S01]  /*42760*/  IMAD.MOV.U32 R2, RZ, RZ, R19 ;  /* 0x000000ffff027224 */ /* 0x010fe200078e0013 */
[----:B---3--:R-:W-:Y:S01]  /*42770*/  HMMA.16816.F32.BF16 R12, R4, R18, R12 ;  /* 0x00000012040c723c */ /* 0x008fe2000004180c */
[----:B--2---:R-:W-:-:S02]  /*42780*/  IMAD.MOV.U32 R8, RZ, RZ, R22 ;  /* 0x000000ffff087224 */ /* 0x004fc400078e0016 */
[----:B------:R-:W-:Y:S01]  /*42790*/  IMAD.MOV.U32 R9, RZ, RZ, R23 ;  /* 0x000000ffff097224 */ /* 0x000fe200078e0017 */
[----:B------:R-:W2:Y:S04]  /*427a0*/  LDL.LU R22, [R1+0x2e44] ;  /* 0x002e440001167983 */ /* 0x000ea80000300800 */
[----:B------:R-:W2:Y:S04]  /*427b0*/  LDL.LU R23, [R1+0x2e40] ;  /* 0x002e400001177983 */ /* 0x000ea80000300800 */
[----:B------:R-:W-:Y:S07]  /*427c0*/  STL [R1+0x2bd8], R20 ;  /* 0x002bd81401007387 */ /* 0x000fee0000100800 */
[----:B------:R0:W-:Y:S04]  /*427d0*/  STL.64 [R1+0x210], R12 ;  /* 0x0002100c01007387 */ /* 0x0001e80000100a00 */
[----:B------:R1:W-:Y:S01]  /*427e0*/  STL.64 [R1+0x218], R14 ;  /* 0x0002180e01007387 */ /* 0x0003e20000100a00 */
[----:B0-----:R-:W-:-:S03]  /*427f0*/  IMAD.MOV.U32 R12, RZ, RZ, R18 ;  /* 0x000000ffff0c7224 */ /* 0x001fc600078e0012 */
[----:B-1----:R-:W3:Y:S04]  /*42800*/  LDL.LU.64 R14, [R1+0x2e38] ;  /* 0x002e3800010e7983 */ /* 0x002ee80000300a00 */
[----:B------:R-:W4:Y:S01]  /*42810*/  LDL.LU.64 R18, [R1+0x2e30] ;  /* 0x002e300001127983 */ /* 0x000f220000300a00 */
[----:B------:R-:W-:Y:S02]  /*42820*/  IMAD.MOV.U32 R10, RZ, RZ, R3 ;  /* 0x000000ffff0a7224 */ /* 0x000fe400078e0003 */
[----:B------:R-:W-:Y:S01]  /*42830*/  IMAD.MOV.U32 R11, RZ, RZ, R0 ;  /* 0x000000ffff0b7224 */ /* 0x000fe200078e0000 */
[----:B----4-:R-:W-:Y:S01]  /*42840*/  HMMA.16816.F32.BF16 R24, R4, R18, R24 ;  /* 0x000000120418723c */ /* 0x010fe20000041818 */
[----:B------:R-:W-:Y:S02]  /*42850*/  IMAD.MOV.U32 R3, RZ, RZ, R18 ;  /* 0x000000ffff037224 */ /* 0x000fe400078e0012 */
[----:B------:R-:W-:-:S15]  /*42860*/  IMAD.MOV.U32 R0, RZ, RZ, R19 ;  /* 0x000000ffff007224 */ /* 0x000fde00078e0013 */
[----:B------:R-:W-:Y:S01]  /*42870*/  NOP ;  /* 0x0000000000007918 */ /* 0x000fe20000000000 */
[----:B------:R-:W-:Y:S04]  /*42880*/  STL.64 [R1+0x200], R24 ;  /* 0x0002001801007387 */ /* 0x000fe80000100a00 */
[----:B------:R0:W-:Y:S04]  /*42890*/  STL.64 [R1+0x208], R26 ;  /* 0x0002081a01007387 */ /* 0x0001e80000100a00 */
[----:B0-----:R-:W4:Y:S04]  /*428a0*/  LDL.LU.64 R26, [R1+0x2e28] ;  /* 0x002e2800011a7983 */ /* 0x001f280000300a00 */
[----:B------:R-:W4:Y:S04]  /*428b0*/  LDL.LU.64 R24, [R1+0x2e20] ;  /* 0x002e200001187983 */ /* 0x000f280000300a00 */
[----:B------:R-:W2:Y:S04]  /*428c0*/  LDL.LU.64 R18, [R1+0x2e18] ;  /* 0x002e180001127983 */ /* 0x000ea80000300a00 */
[----:B------:R-:W2:Y:S02]  /*428d0*/  LDL.LU.64 R16, [R1+0x2e10] ;  /* 0x002e100001107983 */ /* 0x000ea40000300a00 */
[----:B--2---:R-:W-:-:S15]  /*428e0*/  HMMA.16816.F32.BF16 R16, R4, R22, R16 ;  /* 0x000000160410723c */ /* 0x004fde0000041810 */
[----:B------:R-:W-:-:S04]  /*428f0*/  NOP ;  /* 0x0000000000007918 */ /* 0x000fc80000000000 */
[----:B------:R-:W-:Y:S04]  /*42900*/  STL.64 [R1+0x1f0], R16 ;  /* 0x0001f01001007387 */ /* 0x000fe80000100a00 */
[----:B------:R0:W-:Y:S04]  /*42910*/  STL.64 [R1+0x1f8], R18 ;  /* 0x0001f81201007387 */ /* 0x0001e80000100a00 */
[----:B0-----:R-:W4:Y:S04]  /*42920*/  LDL.LU.64 R18, [R1+0x2e08] ;  /* 0x002e080001127983 */ /* 0x001f280000300a00 */
[----:B------:R-:W2:Y:S01]  /*42930*/  LDL.LU.64 R16, [R1+0x2e00] ;  /* 0x002e000001107983 */ /* 0x000ea20000300a00 */
[----:B----4-:R-:W-:-:S15]  /*42940*/  HMMA.16816.F32.BF16 R24, R4, R18, R24 ;  /* 0x000000120418723c */ /* 0x010fde0000041818 */
[----:B------:R-:W-:-:S04]  /*42950*/  NOP ;  /* 0x0000000000007918 */ /* 0x000fc80000000000 */
[----:B------:R-:W-:Y:S04]  /*42960*/  STL.64 [R1+0x1e0], R24 ;  /* 0x0001e01801007387 */ /* 0x000fe80000100a00 */
[----:B------:R0:W-:Y:S04]  /*42970*/  STL.64 [R1+0x1e8], R26 ;  /* 0x0001e81a01007387 */ /* 0x0001e80000100a00 */
[----:B0-----:R-:W4:Y:S04]  /*42980*/  LDL.LU.64 R26, [R1+0x2df8] ;  /* 0x002df800011a7983 */ /* 0x001f280000300a00 */
[----:B------:R-:W4:Y:S04]  /*42990*/  LDL.LU.64 R24, [R1+0x2df0] ;  /* 0x002df00001187983 */ /* 0x000f280000300a00 */
[----:B------:R-:W-:Y:S04]  /*429a0*/  STL.64 [R1+0x2c88], R18 ;  /* 0x002c881201007387 */ /* 0x000fe80000100a00 */
[----:B--2---:R0:W-:Y:S04]  /*429b0*/  STL.64 [R1+0x2c80], R16 ;  /* 0x002c801001007387 */ /* 0x0041e80000100a00 */
[----:B0-----:R-:W3:Y:S04]  /*429c0*/  LDL.LU R16, [R1+0x1d0] ;  /* 0x0001d00001107983 */ /* 0x001ee80000300800 */
[----:B------:R-:W3:Y:S04]  /*429d0*/  LDL.LU R17, [R1+0x1d4] ;  /* 0x0001d40001117983 */ /* 0x000ee80000300800 */
[----:B------:R-:W3:Y:S04]  /*429e0*/  LDL.LU R18, [R1+0x1d8] ;  /* 0x0001d80001127983 */ /* 0x000ee80000300800 */
[----:B------:R-:W3:Y:S02]  /*429f0*/  LDL.LU R19, [R1+0x1dc] ;  /* 0x0001dc0001137983 */ /* 0x000ee40000300800 */
[----:B---3--:R-:W-:-:S15]  /*42a00*/  HMMA.16816.F32.BF16 R16, R4, R14, R16 ;  /* 0x0000000e0410723c */ /* 0x008fde0000041810 */
[----:B------:R-:W-:-:S04]  /*42a10*/  NOP ;  /* 0x0000000000007918 */ /* 0x000fc80000000000 */
[----:B------:R0:W-:Y:S04]  /*42a20*/  STL [R1+0x330], R16 ;  /* 0x0003301001007387 */ /* 0x0001e80000100800 */
[----:B------:R1:W-:Y:S01]  /*42a30*/  STL.64 [R1+0x338], R18 ;  /* 0x0003381201007387 */ /* 0x0003e20000100a00 */
[----:B------:R-:W-:-:S03]  /*42a40*/  IMAD.MOV.U32 R20, RZ, RZ, R17 ;  /* 0x000000ffff147224 */ /* 0x000fc600078e0011 */
[----:B0-----:R-:W2:Y:S04]  /*42a50*/  LDL.LU R16, [R1+0xd0] ;  /* 0x0000d00001107983 */ /* 0x001ea80000300800 */
[----:B------:R-:W2:Y:S04]  /*42a60*/  LDL.LU R17, [R1+0xd4] ;  /* 0x0000d40001117983 */ /* 0x000ea80000300800 */
[----:B-1----:R-:W3:Y:S04]  /*42a70*/  LDL.LU R18, [R1+0xd8] ;  /* 0x0000d80001127983 */ /* 0x002ee80000300800 */
[----:B------:R-:W3:Y:S04]  /*42a80*/  LDL.LU R19, [R1+0xdc] ;  /* 0x0000dc0001137983 */ /* 0x000ee80000300800 */
[----:B---3--:R0:W-:Y:S04]  /*42a90*/  STL.64 [R1+0x2c98], R18 ;  /* 0x002c981201007387 */ /* 0x0081e80000100a00 */
[----:B--2---:R-:W-:Y:S01]  /*42aa0*/  STL.64 [R1+0x2c90], R16 ;  /* 0x002c901001007387 */ /* 0x004fe20000100a00 */
[----:B0-----:R-:W-:-:S02]  /*42ab0*/  IMAD.MOV.U32 R18, RZ, RZ, R3 ;  /* 0x000000ffff127224 */ /* 0x001fc400078e0003 */
[----:B------:R-:W-:-:S05]  /*42ac0*/  IMAD.MOV.U32 R19, RZ, RZ, R0 ;  /* 0x000000ffff137224 */ /* 0x000fca00078e0000 */
[----:B------:R0:W-:Y:S04]  /*42ad0*/  STL.64 [R1+0x2cb0], R18 ;  /* 0x002cb01201007387 */ /* 0x0001e80000100a00 */
[----:B0-----:R-:W4:Y:S04]  /*42ae0*/  LDL.LU.64 R18, [R1+0xb8] ;  /* 0x0000b80001127983 */ /* 0x001f280000300a00 */
[----:B------:R-:W-:Y:S01]  /*42af0*/  STL [R1+0x2bdc], R20 ;  /* 0x002bdc1401007387 */ /* 0x000fe20000100800 */
[----:B----4-:R-:W-:-:S15]  /*42b00*/  HMMA.16816.F32.BF16 R24, R4, R18, R24 ;  /* 0x000000120418723c */ /* 0x010fde0000041818 */
[----:B------:R-:W-:-:S04]  /*42b10*/  NOP ;  /* 0x0000000000007918 */ /* 0x000fc80000000000 */
[----:B------:R-:W-:Y:S04]  /*42b20*/  STL.64 [R1+0x320], R24 ;  /* 0x0003201801007387 */ /* 0x000fe80000100a00 */
[----:B------:R0:W-:Y:S04]  /*42b30*/  STL.64 [R1+0x328], R26 ;  /* 0x0003281a01007387 */ /* 0x0001e80000100a00 */
[----:B0-----:R-:W2:Y:S01]  /*42b40*/  LDL.LU.64 R26, [R1+0x2de8] ;  /* 0x002de800011a7983 */ /* 0x001ea20000300a00 */
[----:B------:R-:W-:Y:S02]  /*42b50*/  IMAD.MOV.U32 R3, RZ, RZ, R18 ;  /* 0x000000ffff037224 */ /* 0x000fe400078e0012 */
[----:B------:R-:W-:-:S02]  /*42b60*/  IMAD.MOV.U32 R0, RZ, RZ, R19 ;  /* 0x000000ffff007224 */ /* 0x000fc400078e0013 */
[----:B------:R-:W-:Y:S02]  /*42b70*/  IMAD.MOV.U32 R18, RZ, RZ, R12 ;  /* 0x000000ffff127224 */ /* 0x000fe400078e000c */
[----:B------:R-:W-:-:S05]  /*42b80*/  IMAD.MOV.U32 R19, RZ, RZ, R2 ;  /* 0x000000ffff137224 */ /* 0x000fca00078e0002 */
[----:B------:R0:W-:Y:S04]  /*42b90*/  STL.64 [R1+0x2cc8], R18 ;  /* 0x002cc81201007387 */ /* 0x0001e80000100a00 */
[----:B0-----:R-:W3:Y:S01]  /*42ba0*/  LDL.LU.64 R18, [R1+0x1a8] ;  /* 0x0001a80001127983 */ /* 0x001ee20000300a00 */
[----:B--2---:R-:W-:Y:S01]  /*42bb0*/  HMMA.16816.F32.BF16 R8, R4, R26, R8 ;  /* 0x0000001a0408723c */ /* 0x004fe20000041808 */
[----:B------:R-:W-:-:S15]  /*42bc0*/  IMAD.MOV.U32 R2, RZ, RZ, R27 ;  /* 0x000000ffff027224 */ /* 0x000fde00078e001b */
[----:B------:R-:W-:-:S03]  /*42bd0*/  NOP ;  /* 0x0000000000007918 */ /* 0x000fc60000000000 */
[----:B------:R-:W-:Y:S04]  /*42be0*/  STL.64 [R1+0x310], R8 ;  /* 0x0003100801007387 */ /* 0x000fe80000100a00 */
[----:B------:R0:W-:Y:S04]  /*42bf0*/  STL.64 [R1+0x318], R10 ;  /* 0x0003180a01007387 */ /* 0x0001e80000100a00 */
[----:B0-----:R-:W2:Y:S04]  /*42c00*/  LDL.LU.64 R10, [R1+0x2de0] ;  /* 0x002de000010a7983 */ /* 0x001ea80000300a00 */
[----:B------:R-:W4:Y:S04]  /*42c10*/  LDL.LU.64 R8, [R1+0x2dd8] ;  /* 0x002dd80001087983 */ /* 0x000f280000300a00 */
[----:B------:R-:W2:Y:S04]  /*42c20*/  LDL.LU.64 R26, [R1+0x2dd0] ;  /* 0x002dd000011a7983 */ /* 0x000ea80000300a00 */
[----:B------:R-:W2:Y:S01]  /*42c30*/  LDL.LU.64 R24, [R1+0x2dc8] ;  /* 0x002dc80001187983 */ /* 0x000ea20000300a00 */
[----:B---3--:R-:W-:-:S02]  /*42c40*/  IMAD.MOV.U32 R13, RZ, RZ, R18 ;  /* 0x000000ffff0d7224 */ /* 0x008fc400078e0012 */
[----:B------:R-:W-:Y:S01]  /*42c50*/  IMAD.MOV.U32 R12, RZ, RZ, R19 ;  /* 0x000000ffff0c7224 */ /* 0x000fe200078e0013 */
[----:B--2---:R-:W-:Y:S01]  /*42c60*/  HMMA.16816.F32.BF16 R4, R4, R18, R24 ;  /* 0x000000120404723c */ /* 0x004fe20000041818 */
[----:B------:R-:W2:Y:S04]  /*42c70*/  LDL.LU.64 R26, [R1+0x2dc0] ;  /* 0x002dc000011a7983 */ /* 0x000ea80000300a00 */
[----:B------:R-:W3:Y:S01]  /*42c80*/  LDL.LU.64 R24, [R1+0x2db8] ;  /* 0x002db80001187983 */ /* 0x000ee20000300a00 */
[----:B----4-:R-:W-:Y:S02]  /*42c90*/  IMAD.MOV.U32 R18, RZ, RZ, R8 ;  /* 0x000000ffff127224 */ /* 0x010fe400078e0008 */
[----:B------:R-:W-:-:S11]  /*42ca0*/  IMAD.MOV.U32 R19, RZ, RZ, R9 ;  /* 0x000000ffff137224 */ /* 0x000fd600078e0009 */
[----:B------:R-:W-:Y:S04]  /*42cb0*/  STL.64 [R1+0x2f0], R4 ;  /* 0x0002f00401007387 */ /* 0x000fe80000100a00 */
[----:B------:R-:W-:Y:S04]  /*42cc0*/  STL [R1+0x2f8], R6 ;  /* 0x0002f80601007387 */ /* 0x000fe80000100800 */
[----:B------:R-:W4:Y:S04]  /*42cd0*/  LDL.LU R8, [R1+0x2db4] ;  /* 0x002db40001087983 */ /* 0x000f280000300800 */
[----:B------:R-:W3:Y:S04]  /*42ce0*/  LDL.LU R9, [R1+0x2db0] ;  /* 0x002db00001097983 */ /* 0x000ee80000300800 */
[----:B------:R2:W-:Y:S01]  /*42cf0*/  STL.64 [R1+0x2ce0], R18 ;  /* 0x002ce01201007387 */ /* 0x0005e20000100a00 */
[----:B------:R-:W-:-:S02]  /*42d00*/  IMAD.MOV.U32 R20, RZ, RZ, R7 ;  /* 0x000000ffff147224 */ /* 0x000fc400078e0007 */
[----:B--2---:R-:W-:Y:S02]  /*42d10*/  IMAD.MOV.U32 R18, RZ, RZ, R27 ;  /* 0x000000ffff127224 */ /* 0x004fe400078e001b */
[----:B------:R-:W-:Y:S01]  /*42d20*/  IMAD.MOV.U32 R19, RZ, RZ, R26 ;  /* 0x000000ffff137224 */ /* 0x000fe200078e001a */
[----:B------:R-:W2:Y:S04]  /*42d30*/  LDL.LU R27, [R1+0x2dac] ;  /* 0x002dac00011b7983 */ /* 0x000ea80000300800 */
[----:B------:R-:W2:Y:S04]  /*42d40*/  LDL.LU R26, [R1+0x2da8] ;  /* 0x002da800011a7983 */ /* 0x000ea80000300800 */
[----:B------:R-:W-:Y:S04]  /*42d50*/  STL.64 [R1+0x2cf8], R18 ;  /* 0x002cf81201007387 */ /* 0x000fe80000100a00 */
[----:B------:R-:W-:Y:S04]  /*42d60*/  STL.64 [R1+0x2ca8], R22 ;  /* 0x002ca81601007387 */ /* 0x000fe80000100a00 */
[----:B------:R0:W-:Y:S04]  /*42d70*/  STL.64 [R1+0x2ca0], R20 ;  /* 0x002ca01401007387 */ /* 0x0001e80000100a00 */
[----:B0-----:R-:W2:Y:S04]  /*42d80*/  LDL.LU R20, [R1+0xe0] ;  /* 0x0000e00001147983 */ /* 0x001ea80000300800 */
[----:B------:R-:W2:Y:S04]  /*42d90*/  LDL.LU R21, [R1+0xe4] ;  /* 0x0000e40001157983 */ /* 0x000ea80000300800 */
[----:B------:R-:W2:Y:S04]  /*42da0*/  LDL.LU R22, [R1+0xe8] ;  /* 0x0000e80001167983 */ /* 0x000ea80000300800 */
[----:B------:R-:W2:Y:S01]  /*42db0*/  LDL.LU R23, [R1+0xec] ;  /* 0x0000ec0001177983 */ /* 0x000ea20000300800 */
[----:B------:R-:W-:-:S02]  /*42dc0*/  IMAD.MOV.U32 R18, RZ, RZ, R28 ;  /* 0x000000ffff127224 */ /* 0x000fc400078e001c */
[----:B---3--:R-:W-:Y:S01]  /*42dd0*/  IMAD.MOV.U32 R19, RZ, RZ, R24 ;  /* 0x000000ffff137224 */ /* 0x008fe200078e0018 */
[----:B------:R-:W3:Y:S04]  /*42de0*/  LDL.LU R28, [R1+0x2da4] ;  /* 0x002da400011c7983 */ /* 0x000ee80000300800 */
[----:B------:R-:W3:Y:S04]  /*42df0*/  LDL.LU R24, [R1+0x2da0] ;  /* 0x002da00001187983 */ /* 0x000ee80000300800 */
[----:B------:R0:W-:Y:S02]  /*42e00*/  STL.64 [R1+0x2d10], R18 ;  /* 0x002d101201007387 */ /* 0x0001e40000100a00 */
[----:B0-----:R-:W-:-:S02]  /*42e10*/  IMAD.MOV.U32 R18, RZ, RZ, R25 ;  /* 0x000000ffff127224 */ /* 0x001fc400078e0019 */
[----:B--2---:R-:W-:Y:S04]  /*42e20*/  STL.64 [R1+0x2cc0], R22 ;  /* 0x002cc01601007387 */ /* 0x004fe80000100a00 */
[----:B------:R0:W-:Y:S04]  /*42e30*/  STL.64 [R1+0x2cb8], R20 ;  /* 0x002cb81401007387 */ /* 0x0001e80000100a00 */
[----:B0-----:R-:W2:Y:S04]  /*42e40*/  LDL.LU R20, [R1+0xf0] ;  /* 0x0000f00001147983 */ /* 0x001ea80000300800 */
[----:B------:R-:W2:Y:S04]  /*42e50*/  LDL.LU R21, [R1+0xf4] ;  /* 0x0000f40001157983 */ /* 0x000ea80000300800 */
[----:B------:R-:W2:Y:S04]  /*42e60*/  LDL.LU R22, [R1+0xf8] ;  /* 0x0000f80001167983 */ /* 0x000ea80000300800 */
[----:B------:R-:W2:Y:S04]  /*42e70*/  LDL.LU R23, [R1+0xfc] ;  /* 0x0000fc0001177983 */ /* 0x000ea80000300800 */
[----:B------:R-:W3:Y:S01]  /*42e80*/  LDL.LU R25, [R1+0x2d9c] ;  /* 0x002d9c0001197983 */ /* 0x000ee20000300800 */
[----:B------:R-:W-:-:S03]  /*42e90*/  IMAD.MOV.U32 R19, RZ, RZ, R29 ;  /* 0x000000ffff137224 */ /* 0x000fc600078e001d */
[----:B------:R-:W3:Y:S04]  /*42ea0*/  LDL.LU R29, [R1+0x2d98] ;  /* 0x002d9800011d7983 */ /* 0x000ee80000300800 */
[----:B------:R0:W-:Y:S02]  /*42eb0*/  STL.64 [R1+0x2d28], R18 ;  /* 0x002d281201007387 */ /* 0x0001e40000100a00 */
[----:B0-----:R-:W-:Y:S02]  /*42ec0*/  IMAD.MOV.U32 R18, RZ, RZ, R11 ;  /* 0x000000ffff127224 */ /* 0x001fe400078e000b */
[----:B------:R-:W-:Y:S01]  /*42ed0*/  IMAD.MOV.U32 R19, RZ, RZ, R10 ;  /* 0x000000ffff137224 */ /* 0x000fe200078e000a */
[----:B--2---:R3:W-:Y:S04]  /*42ee0*/  STL.64 [R1+0x2cd8], R22 ;  /* 0x002cd81601007387 */ /* 0x0047e80000100a00 */
[----:B------:R0:W-:Y:S01]  /*42ef0*/  STL.64 [R1+0x2cd0], R20 ;  /* 0x002cd01401007387 */ /* 0x0001e20000100a00 */
[----:B---3--:R-:W-:-:S03]  /*42f00*/  IMAD.MOV.U32 R22, RZ, RZ, R24 ;  /* 0x000000ffff167224 */ /* 0x008fc600078e0018 */
[----:B0-----:R-:W2:Y:S04]  /*42f10*/  LDL.LU R20, [R1+0x100] ;  /* 0x0001000001147983 */ /* 0x001ea80000300800 */
[----:B------:R-:W2:Y:S04]  /*42f20*/  LDL.LU R21, [R1+0x104] ;  /* 0x0001040001157983 */ /* 0x000ea80000300800 */
[----:B------:R-:W3:Y:S01]  /*42f30*/  LDL.LU R24, [R1+0x2d94] ;  /* 0x002d940001187983 */ /* 0x000ee20000300800 */
[----:B------:R-:W-:-:S03]  /*42f40*/  IMAD.MOV.U32 R23, RZ, RZ, R25 ;  /* 0x000000ffff177224 */ /* 0x000fc600078e0019 */
[----:B------:R-:W2:Y:S04]  /*42f50*/  LDL.LU R25, [R1+0x2d90] ;  /* 0x002d900001197983 */ /* 0x000ea80000300800 */
[----:B------:R0:W-:Y:S04]  /*42f60*/  STL.64 [R1+0x2d40], R18 ;  /* 0x002d401201007387 */ /* 0x0001e80000100a00 */
[----:B------:R-:W2:Y:S04]  /*42f70*/  LDL.LU R16, [R1+0x150] ;  /* 0x0001500001107983 */ /* 0x000ea80000300800 */
[----:B------:R-:W2:Y:S04]  /*42f80*/  LDL.LU R17, [R1+0x154] ;  /* 0x0001540001117983 */ /* 0x000ea80000300800 */
[----:B0-----:R-:W2:Y:S04]  /*42f90*/  LDL.LU R18, [R1+0x158] ;  /* 0x0001580001127983 */ /* 0x001ea80000300800 */
[----:B------:R-:W2:Y:S01]  /*42fa0*/  LDL.LU R19, [R1+0x15c] ;  /* 0x00015c0001137983 */ /* 0x000ea20000300800 */
[----:B------:R-:W-:-:S02]  /*42fb0*/  IMAD.MOV.U32 R6, RZ, RZ, R9 ;  /* 0x000000ffff067224 */ /* 0x000fc400078e0009 */
[----:B----4-:R-:W-:Y:S01]  /*42fc0*/  IMAD.MOV.U32 R7, RZ, RZ, R8 ;  /* 0x000000ffff077224 */ /* 0x010fe200078e0008 */
[----:B--2---:R0:W-:Y:S04]  /*42fd0*/  STL.64 [R1+0x2d58], R18 ;  /* 0x002d581201007387 */ /* 0x0041e80000100a00 */
[----:B------:R-:W-:Y:S04]  /*42fe0*/  STL.64 [R1+0x2d50], R16 ;  /* 0x002d501001007387 */ /* 0x000fe80000100a00 */
[----:B------:R1:W-:Y:S04]  /*42ff0*/  STL.64 [R1+0x2d60], R6 ;  /* 0x002d600601007387 */ /* 0x0003e80000100a00 */
[----:B------:R-:W2:Y:S04]  /*43000*/  LDL.LU R8, [R1+0x160] ;  /* 0x0001600001087983 */ /* 0x000ea80000300800 */
[----:B------:R-:W2:Y:S04]  /*43010*/  LDL.LU R9, [R1+0x164] ;  /* 0x0001640001097983 */ /* 0x000ea80000300800 */
[----:B------:R-:W2:Y:S04]  /*43020*/  LDL.LU R10, [R1+0x168] ;  /* 0x00016800010a7983 */ /* 0x000ea80000300800 */
[----:B------:R-:W2:Y:S01]  /*43030*/  LDL.LU R11, [R1+0x16c] ;  /* 0x00016c00010b7983 */ /* 0x000ea20000300800 */
[----:B0-----:R-:W-:-:S02]  /*43040*/  IMAD.MOV.U32 R18, RZ, RZ, R26 ;  /* 0x000000ffff127224 */ /* 0x001fc400078e001a */
[----:B------:R-:W-:Y:S01]  /*43050*/  IMAD.MOV.U32 R19, RZ, RZ, R27 ;  /* 0x000000ffff137224 */ /* 0x000fe200078e001b */
[----:B------:R-:W4:Y:S04]  /*43060*/  LDL.LU R26, [R1+0x2d8c] ;  /* 0x002d8c00011a7983 */ /* 0x000f280000300800 */
[----:B------:R-:W2:Y:S04]  /*43070*/  LDL.LU R27, [R1+0x2d88] ;  /* 0x002d8800011b7983 */ /* 0x000ea80000300800 */
[----:B------:R-:W2:Y:S04]  /*43080*/  LDL.LU R4, [R1+0x180] ;  /* 0x0001800001047983 */ /* 0x000ea80000300800 */
[----:B------:R-:W2:Y:S04]  /*43090*/  LDL.LU R5, [R1+0x184] ;  /* 0x0001840001057983 */ /* 0x000ea80000300800 */
[----:B-1----:R-:W2:Y:S04]  /*430a0*/  LDL.LU R6, [R1+0x188] ;  /* 0x0001880001067983 */ /* 0x002ea80000300800 */
[----:B------:R-:W2:Y:S04]  /*430b0*/  LDL.LU R7, [R1+0x18c] ;  /* 0x00018c0001077983 */ /* 0x000ea80000300800 */
[----:B------:R-:W-:Y:S04]  /*430c0*/  STL.64 [R1+0x2cf0], R22 ;  /* 0x002cf01601007387 */ /* 0x000fe80000100a00 */
[----:B------:R0:W-:Y:S04]  /*430d0*/  STL.64 [R1+0x2ce8], R20 ;  /* 0x002ce81401007387 */ /* 0x0001e80000100a00 */
[----:B0-----:R-:W2:Y:S04]  /*430e0*/  LDL.LU R20, [R1+0x110] ;  /* 0x0001100001147983 */ /* 0x001ea80000300800 */
[----:B------:R-:W2:Y:S04]  /*430f0*/  LDL.LU R21, [R1+0x114] ;  /* 0x0001140001157983 */ /* 0x000ea80000300800 */
[----:B------:R-:W2:Y:S04]  /*43100*/  LDL.LU R22, [R1+0x118] ;  /* 0x0001180001167983 */ /* 0x000ea80000300800 */
[----:B------:R-:W2:Y:S04]  /*43110*/  LDL.LU R23, [R1+0x11c] ;  /* 0x00011c0001177983 */ /* 0x000ea80000300800 */
[----:B--2---:R0:W-:Y:S04]  /*43120*/  STL.64 [R1+0x2d08], R22 ;  /* 0x002d081601007387 */ /* 0x0041e80000100a00 */
[----:B------:R1:W-:Y:S01]  /*43130*/  STL.64 [R1+0x2d00], R20 ;  /* 0x002d001401007387 */ /* 0x0003e20000100a00 */
[----:B0-----:R-:W-:-:S02]  /*43140*/  IMAD.MOV.U32 R22, RZ, RZ, R25 ;  /* 0x000000ffff167224 */ /* 0x001fc400078e0019 */
[----:B-1----:R-:W-:Y:S02]  /*43150*/  IMAD.MOV.U32 R20, RZ, RZ, R27 ;  /* 0x000000ffff147224 */ /* 0x002fe400078e001b */
[----:B---3--:R-:W-:Y:S01]  /*43160*/  IMAD.MOV.U32 R23, RZ, RZ, R24 ;  /* 0x000000ffff177224 */ /* 0x008fe200078e0018 */
[----:B------:R-:W2:Y:S01]  /*43170*/  LDL.LU R27, [R1+0x2d84] ;  /* 0x002d8400011b7983 */ /* 0x000ea20000300800 */
[----:B----4-:R-:W-:-:S03]  /*43180*/  IMAD.MOV.U32 R21, RZ, RZ, R26 ;  /* 0x000000ffff157224 */ /* 0x010fc600078e001a */
[----:B------:R-:W3:Y:S04]  /*43190*/  LDL.LU R26, [R1+0x2d80] ;  /* 0x002d8000011a7983 */ /* 0x000ee80000300800 */
[----:B------:R-:W4:Y:S04]  /*431a0*/  LDL.LU R25, [R1+0x2d7c] ;  /* 0x002d7c0001197983 */ /* 0x000f280000300800 */
[----:B------:R-:W2:Y:S04]  /*431b0*/  LDL.LU R24, [R1+0x2d78] ;  /* 0x002d780001187983 */ /* 0x000ea80000300800 */
[----:B------:R-:W-:Y:S04]  /*431c0*/  STL.64 [R1+0x2d20], R22 ;  /* 0x002d201601007387 */ /* 0x000fe80000100a00 */
[----:B------:R0:W-:Y:S04]  /*431d0*/  STL.64 [R1+0x2d18], R20 ;  /* 0x002d181401007387 */ /* 0x0001e80000100a00 */
[----:B0-----:R-:W2:Y:S04]  /*431e0*/  LDL.LU R20, [R1+0x130] ;  /* 0x0001300001147983 */ /* 0x001ea80000300800 */
[----:B------:R-:W2:Y:S04]  /*431f0*/  LDL.LU R21, [R1+0x134] ;  /* 0x0001340001157983 */ /* 0x000ea80000300800 */
[----:B------:R-:W2:Y:S04]  /*43200*/  LDL.LU R22, [R1+0x138] ;  /* 0x0001380001167983 */ /* 0x000ea80000300800 */
[----:B------:R-:W2:Y:S04]  /*43210*/  LDL.LU R23, [R1+0x13c] ;  /* 0x00013c0001177983 */ /* 0x000ea80000300800 */
[----:B--2---:R-:W-:Y:S04]  /*43220*/  STL.64 [R1+0x2d38], R22 ;  /* 0x002d381601007387 */ /* 0x004fe80000100a00 */
[----:B------:R0:W-:Y:S02]  /*43230*/  STL.64 [R1+0x2d30], R20 ;  /* 0x002d301401007387 */ /* 0x0001e40000100a00 */
[----:B0-----:R-:W-:-:S02]  /*43240*/  IMAD.MOV.U32 R20, RZ, RZ, R24 ;  /* 0x000000ffff147224 */ /* 0x001fc400078e0018 */
[----:B----4-:R-:W-:Y:S01]  /*43250*/  IMAD.MOV.U32 R21, RZ, RZ, R25 ;  /* 0x000000ffff157224 */ /* 0x010fe200078e0019 */
[----:B------:R-:W2:Y:S04]  /*43260*/  LDL.LU R24, [R1+0x2d74] ;  /* 0x002d740001187983 */ /* 0x000ea80000300800 */
[----:B------:R-:W2:Y:S01]  /*43270*/  LDL.LU R25, [R1+0x2d70] ;  /* 0x002d700001197983 */ /* 0x000ea20000300800 */
[----:B---3--:R-:W-:Y:S02]  /*43280*/  IMAD.MOV.U32 R22, RZ, RZ, R26 ;  /* 0x000000ffff167224 */ /* 0x008fe400078e001a */
[----:B------:R-:W-:Y:S01]  /*43290*/  IMAD.MOV.U32 R23, RZ, RZ, R27 ;  /* 0x000000ffff177224 */ /* 0x000fe200078e001b */
[----:B------:R-:W2:Y:S04]  /*432a0*/  LDL.LU R26, [R1+0x2d6c] ;  /* 0x002d6c00011a7983 */ /* 0x000ea80000300800 */
[----:B------:R-:W2:Y:S04]  /*432b0*/  LDL.LU R27, [R1+0x2d68] ;  /* 0x002d6800011b7983 */ /* 0x000ea80000300800 */
[----:B------:R-:W-:Y:S04]  /*432c0*/  STL.64 [R1+0x2c78], R14 ;  /* 0x002c780e01007387 */ /* 0x000fe80000100a00 */
[----:B------:R0:W-:Y:S04]  /*432d0*/  STL.64 [R1+0x2c70], R12 ;  /* 0x002c700c01007387 */ /* 0x0001e80000100a00 */
[----:B0-----:R-:W3:Y:S04]  /*432e0*/  LDL.LU R12, [R1+0xc0] ;  /* 0x0000c000010c7983 */ /* 0x001ee80000300800 */
[----:B------:R-:W3:Y:S04]  /*432f0*/  LDL.LU R13, [R1+0xc4] ;  /* 0x0000c400010d7983 */ /* 0x000ee80000300800 */
[----:B------:R-:W3:Y:S04]  /*43300*/  LDL.LU R14, [R1+0xc8] ;  /* 0x0000c800010e7983 */ /* 0x000ee80000300800 */
[----:B------:R-:W3:Y:S01]  /*43310*/  LDL.LU R15, [R1+0xcc] ;  /* 0x0000cc00010f7983 */ /* 0x000ee20000300800 */
[----:B--2---:R-:W-:Y:S03]  /*43320*/  HMMA.16816.F32.BF16 R16, R24, R18, R4 ;  /* 0x000000121810723c */ /* 0x004fe60000041804 */
[----:B------:R-:W2:-:S15]  /*43330*/  LDL.LU.64 R6, [R1+0x2d60] ;  /* 0x002d600001067983 */ /* 0x000e9e0000300a00 */
[----:B------:R-:W-:Y:S01]  /*43340*/  NOP ;  /* 0x0000000000007918 */ /* 0x000fe20000000000 */
[----:B------:R-:W-:Y:S04]  /*43350*/  STL.64 [R1+0x2e0], R16 ;  /* 0x0002e01001007387 */ /* 0x000fe80000100a00 */
[----:B------:R0:W-:Y:S04]  /*43360*/  STL.64 [R1+0x2e8], R18 ;  /* 0x0002e81201007387 */ /* 0x0001e80000100a00 */
[----:B0-----:R-:W4:Y:S04]  /*43370*/  LDL.LU.64 R18, [R1+0x2d58] ;  /* 0x002d580001127983 */ /* 0x001f280000300a00 */
[----:B------:R-:W4:Y:S01]  /*43380*/  LDL.LU.64 R16, [R1+0x2d50] ;  /* 0x002d500001107983 */ /* 0x000f220000300a00 */
[----:B--2---:R-:W-:Y:S03]  /*43390*/  HMMA.16816.F32.BF16 R4, R24, R6, R8 ;  /* 0x000000061804723c */ /* 0x004fe60000041808 */
[----:B------:R-:W4:-:S15]  /*433a0*/  LDL.LU.64 R10, [R1+0x2d48] ;  /* 0x002d4800010a7983 */ /* 0x000f1e0000300a00 */
[----:B------:R-:W-:Y:S01]  /*433b0*/  NOP ;  /* 0x0000000000007918 */ /* 0x000fe20000000000 */
[----:B------:R0:W-:Y:S04]  /*433c0*/  STL.64 [R1+0x160], R4 ;  /* 0x0001600401007387 */ /* 0x0001e80000100a00 */
[----:B------:R-:W-:Y:S04]  /*433d0*/  STL.64 [R1+0x168], R6 ;  /* 0x0001680601007387 */ /* 0x000fe80000100a00 */
[----:B0-----:R-:W2:Y:S01]  /*433e0*/  LDL R4, [R1+0x19b0] ;  /* 0x0019b00001047983 */ /* 0x001ea20000100800 */
[----:B----4-:R-:W-:Y:S03]  /*433f0*/  HMMA.16816.F32.BF16 R8, R24, R10, R16 ;  /* 0x0000000a1808723c */ /* 0x010fe60000041810 */
[----:B------:R-:W4:-:S15]  /*43400*/  LDL.LU.64 R18, [R1+0x2d40] ;  /* 0x002d400001127983 */ /* 0x000f1e0000300a00 */
[----:B------:R-:W-:Y:S01]  /*43410*/  NOP ;  /* 0x0000000000007918 */ /* 0x000fe20000000000 */
[----:B------:R0:W-:Y:S04]  /*43420*/  STL.64 [R1+0x150], R8 ;  /* 0x0001500801007387 */ /* 0x0001e80000100a00 */
[----:B------:R1:W-:Y:S04]  /*43430*/  STL.64 [R1+0x158], R10 ;  /* 0x0001580a01007387 */ /* 0x0003e80000100a00 */
[----:B0-----:R-:W2:Y:S04]  /*43440*/  LDL.LU R8, [R1+0x2a0] ;  /* 0x0002a00001087983 */ /* 0x001ea80000300800 */
[----:B------:R-:W2:Y:S04]  /*43450*/  LDL.LU R9, [R1+0x2a4] ;  /* 0x0002a40001097983 */ /* 0x000ea80000300800 */
[----:B-1----:R-:W2:Y:S04]  /*43460*/  LDL.LU R10, [R1+0x2a8] ;  /* 0x0002a800010a7983 */ /* 0x002ea80000300800 */
[----:B------:R-:W2:Y:S01]  /*43470*/  LDL.LU R11, [R1+0x2ac] ;  /* 0x0002ac00010b7983 */ /* 0x000ea20000300800 */
[----:B----4-:R-:W-:Y:S03]  /*43480*/  HMMA.16816.F32.BF16 R16, R24, R18, R20 ;  /* 0x000000121810723c */ /* 0x010fe60000041814 */
[----:B------:R-:W4:Y:S04]  /*43490*/  LDL.LU.64 R22, [R1+0x2d38] ;  /* 0x002d380001167983 */ /* 0x000f280000300a00 */
[----:B------:R-:W4:-:S12]  /*434a0*/  LDL.LU.64 R20, [R1+0x2d30] ;  /* 0x002d300001147983 */ /* 0x000f180000300a00 */
[----:B------:R-:W-:Y:S04]  /*434b0*/  STL.64 [R1+0x140], R16 ;  /* 0x0001401001007387 */ /* 0x000fe80000100a00 */
[----:B------:R0:W-:Y:S04]  /*434c0*/  STL.64 [R1+0x148], R18 ;  /* 0x0001481201007387 */ /* 0x0001e80000100a00 */
[----:B0-----:R-:W4:Y:S02]  /*434d0*/  LDL.LU.64 R18, [R1+0x2d28] ;  /* 0x002d280001127983 */ /* 0x001f240000300a00 */
[----:B----4-:R-:W-:Y:S02]  /*434e0*/  HMMA.16816.F32.BF16 R16, R24, R18, R20 ;  /* 0x000000121810723c */ /* 0x010fe40000041814 */
[----:B------:R-:W4:Y:S04]  /*434f0*/  LDL.LU.64 R22, [R1+0x2d20] ;  /* 0x002d200001167983 */ /* 0x000f280000300a00 */
[----:B------:R-:W4:-:S13]  /*43500*/  LDL.LU.64 R20, [R1+0x2d18] ;  /* 0x002d180001147983 */ /* 0x000f1a0000300a00 */
        /* <DEDUP_REMOVED lines=29> */
[----:B------:R-:W2:-:S13]  /*436e0*/  LDL.LU.64 R20, [R1+0x2ca0] ;  /* 0x002ca00001147983 */ /* 0x000e9a0000300a00 */
[----:B------:R-:W-:Y:S04]  /*436f0*/  STL.64 [R1+0xe0], R16 ;  /* 0x0000e01001007387 */ /* 0x000fe80000100a00 */
[----:B------:R0:W-:Y:S04]  /*43700*/  STL.64 [R1+0xe8], R18 ;  /* 0x0000e81201007387 */ /* 0x0001e80000100a00 */
[----:B0-----:R-:W4:Y:S04]  /*43710*/  LDL.LU.64 R18, [R1+0x2c98] ;  /* 0x002c980001127983 */ /* 0x001f280000300a00 */
[----:B------:R-:W4:Y:S02]  /*43720*/  LDL.LU.64 R16, [R1+0x2c90] ;  /* 0x002c900001107983 */ /* 0x000f240000300a00 */
[----:B----4-:R-:W-:-:S15]  /*43730*/  HMMA.16816.F32.BF16 R16, R24, R22, R16 ;  /* 0x000000161810723c */ /* 0x010fde0000041810 */
[----:B------:R-:W-:-:S04]  /*43740*/  NOP ;  /* 0x0000000000007918 */ /* 0x000fc80000000000 */
[----:B------:R-:W-:Y:S04]  /*43750*/  STL.64 [R1+0xd0], R16 ;  /* 0x0000d01001007387 */ /* 0x000fe80000100a00 */
[----:B------:R0:W-:Y:S04]  /*43760*/  STL.64 [R1+0xd8], R18 ;  /* 0x0000d81201007387 */ /* 0x0001e80000100a00 */
[----:B0-----:R-:W3:Y:S04]  /*43770*/  LDL.LU.64 R18, [R1+0x2c88] ;  /* 0x002c880001127983 */ /* 0x001ee80000300a00 */
[----:B------:R-:W4:Y:S01]  /*43780*/  LDL.LU.64 R16, [R1+0x2c80] ;  /* 0x002c800001107983 */ /* 0x000f220000300a00 */
[----:B---3--:R-:W-:-:S15]  /*43790*/  HMMA.16816.F32.BF16 R12, R24, R18, R12 ;  /* 0x00000012180c723c */ /* 0x008fde000004180c */
[----:B------:R-:W-:-:S04]  /*437a0*/  NOP ;  /* 0x0000000000007918 */ /* 0x000fc80000000000 */
[----:B------:R-:W-:Y:S04]  /*437b0*/  STL.64 [R1+0xc0], R12 ;  /* 0x0000c00c01007387 */ /* 0x000fe80000100a00 */
[----:B------:R0:W-:Y:S04]  /*437c0*/  STL.64 [R1+0xc8], R14 ;  /* 0x0000c80e01007387 */ /* 0x0001e80000100a00 */
[----:B0-----:R-:W4:Y:S04]  /*437d0*/  LDL.LU.64 R14, [R1+0x2c78] ;  /* 0x002c7800010e7983 */ /* 0x001f280000300a00 */
[----:B------:R-:W3:Y:S04]  /*437e0*/  LDL.LU.64 R12, [R1+0x2c70] ;  /* 0x002c7000010c7983 */ /* 0x000ee80000300a00 */
[----:B------:R-:W4:Y:S04]  /*437f0*/  LDL.LU R18, [R1+0xa8] ;  /* 0x0000a80001127983 */ /* 0x000f280000300800 */
[----:B------:R-:W4:Y:S02]  /*43800*/  LDL.LU R19, [R1+0xac] ;  /* 0x0000ac0001137983 */ /* 0x000f240000300800 */
[----:B----4-:R-:W-:-:S15]  /*43810*/  HMMA.16816.F32.BF16 R16, R24, R14, R16 ;  /* 0x0000000e1810723c */ /* 0x010fde0000041810 */
[----:B------:R-:W-:-:S04]  /*43820*/  NOP ;  /* 0x0000000000007918 */ /* 0x000fc80000000000 */
[----:B------:R-:W-:Y:S04]  /*43830*/  STL.64 [R1+0x2d0], R16 ;  /* 0x0002d01001007387 */ /* 0x000fe80000100a00 */
[----:B------:R-:W-:Y:S04]  /*43840*/  STL.64 [R1+0x2d8], R18 ;  /* 0x0002d81201007387 */ /* 0x000fe80000100a00 */
[----:B--2---:R-:W0:Y:S04]  /*43850*/  LDSM.16.MT88.4 R16, [R21+UR5+0x10800] ;  /* 0x010800051510783b */ /* 0x004e280008004200 */
[----:B0-----:R-:W-:Y:S04]  /*43860*/  STL.64 [R1+0x2c40], R18 ;  /* 0x002c401201007387 */ /* 0x001fe80000100a00 */
[----:B------:R-:W-:Y:S04]  /*43870*/  STL.64 [R1+0x2c38], R16 ;  /* 0x002c381001007387 */ /* 0x000fe80000100a00 */
[----:B------:R-:W0:Y:S04]  /*43880*/  LDSM.16.M88.4 R16, [R4+UR5] ;  /* 0x000000050410783b */ /* 0x000e280008000200 */
[----:B------:R-:W-:Y:S04]  /*43890*/  STL.64 [R1+0x2be0], R20 ;  /* 0x002be01401007387 */ /* 0x000fe80000100a00 */
[----:B------:R-:W1:Y:S04]  /*438a0*/  LDSM.16.M88.4 R20, [R4+UR5+0x1000] ;  /* 0x001000050414783b */ /* 0x000e680008000200 */
[----:B0-----:R-:W-:Y:S04]  /*438b0*/  STL.64 [R1+0xa0], R16 ;  /* 0x0000a01001007387 */ /* 0x001fe80000100a00 */
[----:B------:R-:W-:Y:S04]  /*438c0*/  STL.64 [R1+0xa8], R18 ;  /* 0x0000a81201007387 */ /* 0x000fe80000100a00 */
[----:B------:R-:W0:Y:S04]  /*438d0*/  LDSM.16.M88.4 R16, [R4+UR5+0x2000] ;  /* 0x002000050410783b */ /* 0x000e280008000200 */
[----:B-1----:R-:W-:Y:S04]  /*438e0*/  STL.64 [R1+0x90], R20 ;  /* 0x0000901401007387 */ /* 0x002fe80000100a00 */
[----:B------:R-:W-:Y:S04]  /*438f0*/  STL.64 [R1+0x98], R22 ;  /* 0x0000981601007387 */ /* 0x000fe80000100a00 */
[----:B------:R-:W1:Y:S04]  /*43900*/  LDSM.16.M88.4 R20, [R4+UR5+0x3000] ;  /* 0x003000050414783b */ /* 0x000e680008000200 */
[----:B0-----:R-:W-:Y:S04]  /*43910*/  STL.64 [R1+0x80], R16 ;  /* 0x0000801001007387 */ /* 0x001fe80000100a00 */
[----:B------:R-:W-:Y:S04]  /*43920*/  STL.64 [R1+0x88], R18 ;  /* 0x0000881201007387 */ /* 0x000fe80000100a00 */
[----:B------:R-:W0:Y:S04]  /*43930*/  LDSM.16.M88.4 R16, [R4+UR5+0x4000] ;  /* 0x004000050410783b */ /* 0x000e280008000200 */
[----:B-1----:R-:W-:Y:S04]  /*43940*/  STL.64 [R1+0x70], R20 ;  /* 0x0000701401007387 */ /* 0x002fe80000100a00 */
[----:B------:R-:W-:Y:S04]  /*43950*/  STL.64 [R1+0x78], R22 ;  /* 0x0000781601007387 */ /* 0x000fe80000100a00 */
[----:B------:R-:W-:Y:S04]  /*43960*/  LDSM.16.M88.4 R20, [R4+UR5+0x5000] ;  /* 0x005000050414783b */ /* 0x000fe80008000200 */
[----:B0-----:R-:W-:Y:S04]  /*43970*/  STL.64 [R1+0x60], R16 ;  /* 0x0000601001007387 */ /* 0x001fe80000100a00 */
[----:B------:R-:W-:Y:S04]  /*43980*/  STL.64 [R1+0x68], R18 ;  /* 0x0000681201007387 */ /* 0x000fe80000100a00 */
[----:B------:R-:W0:Y:S04]  /*43990*/  LDSM.16.M88.4 R16, [R4+UR5+0x6000] ;  /* 0x006000050410783b */ /* 0x000e280008000200 */
[----:B0-----:R0:W-:Y:S04]  /*439a0*/  STL.64 [R1+0x40], R16 ;  /* 0x0000401001007387 */ /* 0x0011e80000100a00 */
[----:B------:R1:W-:Y:S04]  /*439b0*/  STL.64 [R1+0x48], R18 ;  /* 0x0000481201007387 */ /* 0x0003e80000100a00 */
[----:B0-----:R-:W2:Y:S04]  /*439c0*/  LDL.LU R16, [R1+0x2b0] ;  /* 0x0002b00001107983 */ /* 0x001ea80000300800 */
[----:B------:R-:W2:Y:S01]  /*439d0*/  LDL.LU R17, [R1+0x2b4] ;  /* 0x0002b40001117983 */ /* 0x000ea20000300800 */
[----:B-1----:R-:W-:-:S02]  /*439e0*/  IMAD.MOV.U32 R18, RZ, RZ, R29 ;  /* 0x000000ffff127224 */ /* 0x002fc400078e001d */
[----:B------:R-:W-:-:S05]  /*439f0*/  IMAD.MOV.U32 R19, RZ, RZ, R28 ;  /* 0x000000ffff137224 */ /* 0x000fca00078e001c */
[----:B------:R0:W-:Y:S02]  /*43a00*/  STL.64 [R1+0x2c50], R18 ;  /* 0x002c501201007387 */ /* 0x0001e40000100a00 */
[----:B0-----:R-:W-:Y:S02]  /*43a10*/  IMAD.MOV.U32 R18, RZ, RZ, R3 ;  /* 0x000000ffff127224 */ /* 0x001fe400078e0003 */
[----:B------:R-:W-:Y:S01]  /*43a20*/  IMAD.MOV.U32 R19, RZ, RZ, R0 ;  /* 0x000000ffff137224 */ /* 0x000fe200078e0000 */
[----:B--2---:R0:W-:Y:S04]  /*43a30*/  STL.64 [R1+0x2c48], R16 ;  /* 0x002c481001007387 */ /* 0x0041e80000100a00 */
[----:B------:R-:W2:Y:S02]  /*43a40*/  LDL R7, [R1+0x6d0] ;  /* 0x0006d00001077983 */ /* 0x000ea40000100800 */
[----:B0-----:R-:W-:Y:S02]  /*43a50*/  HMMA.16816.F32.BF16 R16, R24, R18, R8 ;  /* 0x000000121810723c */ /* 0x001fe40000041808 */
[----:B------:R-:W4:Y:S04]  /*43a60*/  LDL.LU.64 R10, [R1+0x2c68] ;  /* 0x002c6800010a7983 */ /* 0x000f280000300a00 */
[----:B------:R-:W2:Y:S04]  /*43a70*/  LDL.LU.64 R8, [R1+0x2c60] ;  /* 0x002c600001087983 */ /* 0x000ea80000300a00 */
[----:B------:R3:W-:Y:S02]  /*43a80*/  STL.64 [R1+0x58], R22 ;  /* 0x0000581601007387 */ /* 0x0007e40000100a00 */
[----:B---3--:R-:W-:-:S02]  /*43a90*/  IMAD.MOV.U32 R22, RZ, RZ, R13 ;  /* 0x000000ffff167224 */ /* 0x008fc400078e000d */
[----:B------:R-:W-:Y:S02]  /*43aa0*/  IMAD.MOV.U32 R23, RZ, RZ, R12 ;  /* 0x000000ffff177224 */ /* 0x000fe400078e000c */
[----:B------:R-:W0:Y:S03]  /*43ab0*/  LDSM.16.M88.4 R12, [R4+UR5+0x7000] ;  /* 0x00700005040c783b */ /* 0x000e260008000200 */
[----:B------:R-:W-:Y:S02]  /*43ac0*/  IMAD.MOV.U32 R0, RZ, RZ, R19 ;  /* 0x000000ffff007224 */ /* 0x000fe400078e0013 */
[----:B------:R-:W-:Y:S02]  /*43ad0*/  IMAD.MOV.U32 R28, RZ, RZ, R17 ;  /* 0x000000ffff1c7224 */ /* 0x000fe400078e0011 */
[----:B------:R-:W-:Y:S02]  /*43ae0*/  IMAD.MOV.U32 R29, RZ, RZ, R16 ;  /* 0x000000ffff1d7224 */ /* 0x000fe400078e0010 */
[----:B------:R-:W-:Y:S01]  /*43af0*/  IMAD.MOV.U32 R3, RZ, RZ, R18 ;  /* 0x000000ffff037224 */ /* 0x000fe200078e0012 */
[----:B------:R-:W-:Y:S04]  /*43b00*/  STL.64 [R1+0x2be8], R20 ;  /* 0x002be81401007387 */ /* 0x000fe80000100a00 */
[----:B------:R-:W-:Y:S04]  /*43b10*/  STL [R1+0x2ae4], R0 ;  /* 0x002ae40001007387 */ /* 0x000fe80000100800 */
[----:B------:R-:W-:Y:S04]  /*43b20*/  STL [R1+0x2ae0], R28 ;  /* 0x002ae01c01007387 */ /* 0x000fe80000100800 */
[----:B------:R-:W-:Y:S04]  /*43b30*/  STL [R1+0x2adc], R29 ;  /* 0x002adc1d01007387 */ /* 0x000fe80000100800 */
[----:B------:R-:W-:Y:S04]  /*43b40*/  STL [R1+0x2ad8], R3 ;  /* 0x002ad80301007387 */ /* 0x000fe80000100800 */
        /* <DEDUP_REMOVED lines=10> */
[----:B0-----:R-:W-:Y:S04]  /*43bf0*/  STL.64 [R1+0x2b88], R14 ;  /* 0x002b880e01007387 */ /* 0x001fe80000100a00 */
[----:B------:R-:W-:Y:S04]  /*43c00*/  STL.64 [R1], R16 ;  /* 0x0000001001007387 */ /* 0x000fe80000100a00 */
[----:B------:R-:W-:Y:S04]  /*43c10*/  STL.64 [R1+0x8], R18 ;  /* 0x0000081201007387 */ /* 0x000fe80000100a00 */
[----:B------:R4:W-:Y:S04]  /*43c20*/  STL.64 [R1+0x2b80], R12 ;  /* 0x002b800c01007387 */ /* 0x0009e80000100a00 */
[----:B------:R-:W-:Y:S01]  /*43c30*/  LDSM.16.M88.4 R16, [R4+UR5+0xd000] ;  /* 0x00d000050410783b */ /* 0x000fe20008000200 */
[----:B----4-:R-:W-:-:S02]  /*43c40*/  IMAD.MOV.U32 R12, RZ, RZ, R11 ;  /* 0x000000ffff0c7224 */ /* 0x010fc400078e000b */
[----:B------:R-:W-:Y:S02]  /*43c50*/  IMAD.MOV.U32 R13, RZ, RZ, R10 ;  /* 0x000000ffff0d7224 */ /* 0x000fe400078e000a */
[----:B--2---:R-:W-:Y:S02]  /*43c60*/  IMAD.MOV.U32 R14, RZ, RZ, R9 ;  /* 0x000000ffff0e7224 */ /* 0x004fe400078e0009 */
[----:B------:R-:W-:Y:S02]  /*43c70*/  IMAD.MOV.U32 R15, RZ, RZ, R8 ;  /* 0x000000ffff0f7224 */ /* 0x000fe400078e0008 */
[----:B------:R-:W0:Y:S04]  /*43c80*/  LDSM.16.M88.4 R8, [R4+UR5+0xc000] ;  /* 0x00c000050408783b */ /* 0x000e280008000200 */
[----:B0-----:R0:W-:Y:S04]  /*43c90*/  STL.64 [R1+0x2b78], R10 ;  /* 0x002b780a01007387 */ /* 0x0011e80000100a00 */
[----:B------:R-:W-:Y:S04]  /*43ca0*/  STL.64 [R1+0x2b70], R8 ;  /* 0x002b700801007387 */ /* 0x000fe80000100a00 */
[----:B0-----:R-:W2:Y:S01]  /*43cb0*/  LDL.LU R10, [R1+0x178] ;  /* 0x00017800010a7983 */ /* 0x001ea20000300800 */
[----:B------:R-:W-:-:S03]  /*43cc0*/  IMAD.MOV.U32 R11, RZ, RZ, R2 ;  /* 0x000000ffff0b7224 */ /* 0x000fc600078e0002 */
[----:B------:R-:W3:Y:S04]  /*43cd0*/  LDL.LU R2, [R1+0x2c58] ;  /* 0x002c580001027983 */ /* 0x000ee80000300800 */
[----:B------:R-:W-:Y:S04]  /*43ce0*/  STL.64 [R1+0xb0], R16 ;  /* 0x0000b01001007387 */ /* 0x000fe80000100a00 */
[----:B------:R-:W-:Y:S04]  /*43cf0*/  STL.64 [R1+0xb8], R18 ;  /* 0x0000b81201007387 */ /* 0x000fe80000100a00 */
[----:B------:R-:W0:Y:S04]  /*43d00*/  LDSM.16.M88.4 R16, [R4+UR5+0xe000] ;  /* 0x00e000050410783b */ /* 0x000e280008000200 */
[----:B0-----:R-:W-:Y:S04]  /*43d10*/  STL.64 [R1+0x1b0], R16 ;  /* 0x0001b01001007387 */ /* 0x001fe80000100a00 */
[----:B------:R-:W-:Y:S04]  /*43d20*/  STL.64 [R1+0x1b8], R18 ;  /* 0x0001b81201007387 */ /* 0x000fe80000100a00 */
[----:B------:R-:W0:Y:S04]  /*43d30*/  LDSM.16.M88.4 R16, [R4+UR5+0xf000] ;  /* 0x00f000050410783b */ /* 0x000e280008000200 */
[----:B------:R-:W1:Y:S04]  /*43d40*/  LDSM.16.MT88.4 R4, [R7+UR5+0x10800] ;  /* 0x010800050704783b */ /* 0x000e680008004200 */
[----:B0-----:R-:W-:Y:S04]  /*43d50*/  STL.64 [R1+0x1d0], R16 ;  /* 0x0001d01001007387 */ /* 0x001fe80000100a00 */
[----:B------:R0:W-:Y:S04]  /*43d60*/  STL.64 [R1+0x1d8], R18 ;  /* 0x0001d81201007387 */ /* 0x0001e80000100a00 */
[----:B0-----:R-:W2:Y:S04]  /*43d70*/  LDL.LU.64 R18, [R1+0x2c50] ;  /* 0x002c500001127983 */ /* 0x001ea80000300a00 */
[----:B------:R-:W2:Y:S02]  /*43d80*/  LDL.LU.64 R16, [R1+0x2c48] ;  /* 0x002c480001107983 */ /* 0x000ea40000300a00 */
[----:B--2---:R-:W-:Y:S02]  /*43d90*/  HMMA.16816.F32.BF16 R8, R24, R10, R16 ;  /* 0x0000000a1808723c */ /* 0x004fe40000041810 */
[----:B------:R-:W2:Y:S04]  /*43da0*/  LDL.LU.64 R18, [R1+0x2c40] ;  /* 0x002c400001127983 */ /* 0x000ea80000300a00 */
[----:B------:R-:W2:-:S13]  /*43db0*/  LDL.LU.64 R16, [R1+0x2c38] ;  /* 0x002c380001107983 */ /* 0x000e9a0000300a00 */
[----:B------:R-:W-:Y:S01]  /*43dc0*/  IMAD.MOV.U32 R3, RZ, RZ, R8 ;  /* 0x000000ffff037224 */ /* 0x000fe200078e0008 */
[----:B------:R-:W-:Y:S04]  /*43dd0*/  STL [R1+0x2b4], R9 ;  /* 0x0002b40901007387 */ /* 0x000fe80000100800 */
[----:B------:R-:W-:Y:S04]  /*43de0*/  STL.64 [R1+0x2b8], R10 ;  /* 0x0002b80a01007387 */ /* 0x000fe80000100a00 */
[----:B------:R-:W-:Y:S04]  /*43df0*/  STL [R1+0x2ae8], R3 ;  /* 0x002ae80301007387 */ /* 0x000fe80000100800 */
[----:B-1----:R0:W-:Y:S04]  /*43e00*/  STL [R1+0x2af8], R4 ;  /* 0x002af80401007387 */ /* 0x0021e80000100800 */
[----:B------:R1:W-:Y:S04]  /*43e10*/  STL [R1+0x2af4], R5 ;  /* 0x002af40501007387 */ /* 0x0003e80000100800 */
[----:B------:R4:W-:Y:S04]  /*43e20*/  STL [R1+0x2af0], R6 ;  /* 0x002af00601007387 */ /* 0x0009e80000100800 */
[----:B------:R3:W-:Y:S04]  /*43e30*/  STL [R1+0x2aec], R7 ;  /* 0x002aec0701007387 */ /* 0x0007e80000100800 */
[----:B0-----:R-:W2:Y:S04]  /*43e40*/  LDL.LU R4, [R1+0x270] ;  /* 0x0002700001047983 */ /* 0x001ea80000300800 */
[----:B-1----:R-:W2:Y:S04]  /*43e50*/  LDL.LU R5, [R1+0x274] ;  /* 0x0002740001057983 */ /* 0x002ea80000300800 */
[----:B----4-:R-:W4:Y:S04]  /*43e60*/  LDL.LU R6, [R1+0x278] ;  /* 0x0002780001067983 */ /* 0x010f280000300800 */
[----:B---3--:R-:W4:Y:S01]  /*43e70*/  LDL.LU R7, [R1+0x27c] ;  /* 0x00027c0001077983 */ /* 0x008f220000300800 */
[----:B------:R-:W-:Y:S03]  /*43e80*/  HMMA.16816.F32.BF16 R8, R24, R22, R12 ;  /* 0x000000161808723c */ /* 0x000fe6000004180c */
[----:B----4-:R-:W-:Y:S04]  /*43e90*/  STL.64 [R1+0x2c10], R6 ;  /* 0x002c100601007387 */ /* 0x010fe80000100a00 */
[----:B--2---:R0:W-:Y:S04]  /*43ea0*/  STL.64 [R1+0x2c08], R4 ;  /* 0x002c080401007387 */ /* 0x0041e80000100a00 */
[----:B0-----:R-:W2:Y:S08]  /*43eb0*/  LDL.LU.64 R4, [R1+0x90] ;  /* 0x0000900001047983 */ /* 0x001eb00000300a00 */
[----:B------:R-:W-:-:S02]  /*43ec0*/  IMAD.MOV.U32 R27, RZ, RZ, R8 ;  /* 0x000000ffff1b7224 */ /* 0x000fc400078e0008 */
[----:B------:R-:W-:Y:S02]  /*43ed0*/  IMAD.MOV.U32 R26, RZ, RZ, R9 ;  /* 0x000000ffff1a7224 */ /* 0x000fe400078e0009 */
[----:B------:R-:W-:Y:S02]  /*43ee0*/  IMAD.MOV.U32 R25, RZ, RZ, R10 ;  /* 0x000000ffff197224 */ /* 0x000fe400078e000a */
[----:B------:R-:W-:Y:S01]  /*43ef0*/  IMAD.MOV.U32 R24, RZ, RZ, R11 ;  /* 0x000000ffff187224 */ /* 0x000fe200078e000b */
[----:B--2---:R0:W-:Y:S04]  /*43f00*/  STL.64 [R1+0x2c20], R4 ;  /* 0x002c200401007387 */ /* 0x0041e80000100a00 */
[----:B0-----:R-:W2:Y:S04]  /*43f10*/  LDL.LU R4, [R1+0x290] ;  /* 0x0002900001047983 */ /* 0x001ea80000300800 */
[----:B------:R-:W2:Y:S04]  /*43f20*/  LDL.LU R5, [R1+0x294] ;  /* 0x0002940001057983 */ /* 0x000ea80000300800 */
[----:B------:R-:W2:Y:S04]  /*43f30*/  LDL.LU R6, [R1+0x298] ;  /* 0x0002980001067983 */ /* 0x000ea80000300800 */
[----:B------:R-:W2:Y:S04]  /*43f40*/  LDL.LU R7, [R1+0x29c] ;  /* 0x00029c0001077983 */ /* 0x000ea80000300800 */
[----:B------:R-:W3:Y:S04]  /*43f50*/  LDL.LU R8, [R1+0x230] ;  /* 0x0002300001087983 */ /* 0x000ee80000300800 */
[----:B------:R-:W3:Y:S04]  /*43f60*/  LDL.LU R9, [R1+0x234] ;  /* 0x0002340001097983 */ /* 0x000ee80000300800 */
[----:B------:R-:W4:Y:S04]  /*43f70*/  LDL.LU R10, [R1+0x238] ;  /* 0x00023800010a7983 */ /* 0x000f280000300800 */
[----:B------:R-:W4:Y:S04]  /*43f80*/  LDL.LU R11, [R1+0x23c] ;  /* 0x00023c00010b7983 */ /* 0x000f280000300800 */
[----:B----4-:R-:W-:Y:S04]  /*43f90*/  STL.64 [R1+0x2bf8], R10 ;  /* 0x002bf80a01007387 */ /* 0x010fe80000100a00 */
[----:B---3--:R0:W-:Y:S04]  /*43fa0*/  STL.64 [R1+0x2bf0], R8 ;  /* 0x002bf00801007387 */ /* 0x0081e80000100a00 */
[----:B0-----:R-:W3:Y:S04]  /*43fb0*/  LDL.LU.64 R8, [R1+0x70] ;  /* 0x0000700001087983 */ /* 0x001ee80000300a00 */
[----:B---3--:R0:W-:Y:S04]  /*43fc0*/  STL.64 [R1+0x2c00], R8 ;  /* 0x002c000801007387 */ /* 0x0081e80000100a00 */
[----:B0-----:R-:W3:Y:S04]  /*43fd0*/  LDL.LU.64 R8, [R1+0x80] ;  /* 0x0000800001087983 */ /* 0x001ee80000300a00 */
[----:B---3--:R0:W-:Y:S04]  /*43fe0*/  STL.64 [R1+0x2c18], R8 ;  /* 0x002c180801007387 */ /* 0x0081e80000100a00 */
[----:B0-----:R-:W3:Y:S04]  /*43ff0*/  LDL.LU R8, [R1+0x280] ;  /* 0x0002800001087983 */ /* 0x001ee80000300800 */
[----:B------:R-:W3:Y:S04]  /*44000*/  LDL.LU R9, [R1+0x284] ;  /* 0x0002840001097983 */ /* 0x000ee80000300800 */
[----:B------:R-:W4:Y:S04]  /*44010*/  LDL.LU R10, [R1+0x288] ;  /* 0x00028800010a7983 */ /* 0x000f280000300800 */
[----:B------:R-:W4:Y:S04]  /*44020*/  LDL.LU R11, [R1+0x28c] ;  /* 0x00028c00010b7983 */ /* 0x000f280000300800 */
[----:B----4-:R-:W-:Y:S04]  /*44030*/  STL.64 [R1+0x2c30], R10 ;  /* 0x002c300a01007387 */ /* 0x010fe80000100a00 */
[----:B---3--:R0:W-:Y:S04]  /*44040*/  STL.64 [R1+0x2c28], R8 ;  /* 0x002c280801007387 */ /* 0x0081e80000100a00 */
[----:B0-----:R-:W2:Y:S04]  /*44050*/  LDL.LU.64 R8, [R1+0xa0] ;  /* 0x0000a00001087983 */ /* 0x001ea80000300a00 */
[----:B------:R-:W3:Y:S04]  /*44060*/  LDL.LU R20, [R1+0x250] ;  /* 0x0002500001147983 */ /* 0x000ee80000300800 */
[----:B------:R-:W3:Y:S04]  /*44070*/  LDL.LU R21, [R1+0x254] ;  /* 0x0002540001157983 */ /* 0x000ee80000300800 */
[----:B------:R-:W3:Y:S04]  /*44080*/  LDL.LU R22, [R1+0x258] ;  /* 0x0002580001167983 */ /* 0x000ee80000300800 */
[----:B------:R-:W3:Y:S04]  /*44090*/  LDL.LU R23, [R1+0x25c] ;  /* 0x00025c0001177983 */ /* 0x000ee80000300800 */
[----:B------:R-:W4:Y:S04]  /*440a0*/  LDL.LU.64 R12, [R1+0x40] ;  /* 0x00004000010c7983 */ /* 0x000f280000300a00 */
[----:B------:R-:W-:Y:S04]  /*440b0*/  STL.64 [R1+0x2b40], R26 ;  /* 0x002b401a01007387 */ /* 0x000fe80000100a00 */
[----:B------:R0:W-:Y:S04]  /*440c0*/  STL.64 [R1+0x2b38], R24 ;  /* 0x002b381801007387 */ /* 0x0001e80000100a00 */
[----:B0-----:R-:W3:Y:S04]  /*440d0*/  LDL.LU R24, [R1+0x240] ;  /* 0x0002400001187983 */ /* 0x001ee80000300800 */
[----:B------:R-:W3:Y:S04]  /*440e0*/  LDL.LU R25, [R1+0x244] ;  /* 0x0002440001197983 */ /* 0x000ee80000300800 */
[----:B------:R-:W3:Y:S04]  /*440f0*/  LDL.LU R26, [R1+0x248] ;  /* 0x00024800011a7983 */ /* 0x000ee80000300800 */
[----:B------:R-:W3:Y:S01]  /*44100*/  LDL.LU.64 R10, [R1+0x2c30] ;  /* 0x002c3000010a7983 */ /* 0x000ee20000300a00 */
[----:B--2---:R-:W-:Y:S01]  /*44110*/  HMMA.16816.F32.BF16 R4, R16, R8, R4 ;  /* 0x000000081004723c */ /* 0x004fe20000041804 */
[----:B------:R-:W-:-:S02]  /*44120*/  IMAD.MOV.U32 R28, RZ, RZ, R8 ;  /* 0x000000ffff1c7224 */ /* 0x000fc400078e0008 */
[----:B------:R-:W-:Y:S02]  /*44130*/  IMAD.MOV.U32 R29, RZ, RZ, R9 ;  /* 0x000000ffff1d7224 */ /* 0x000fe400078e0009 */
[----:B------:R-:W3:-:S14]  /*44140*/  LDL.LU.64 R8, [R1+0x2c28] ;  /* 0x002c280001087983 */ /* 0x000edc0000300a00 */
[----:B------:R0:W-:Y:S04]  /*44150*/  STL.64 [R1+0x290], R4 ;  /* 0x0002900401007387 */ /* 0x0001e80000100a00 */
[----:B------:R-:W-:Y:S04]  /*44160*/  STL [R1+0x298], R6 ;  /* 0x0002980601007387 */ /* 0x000fe80000100800 */
[----:B0-----:R-:W3:Y:S01]  /*44170*/  LDL.LU.64 R4, [R1+0x2c20] ;  /* 0x002c200001047983 */ /* 0x001ee20000300a00 */
[----:B------:R-:W-:Y:S02]  /*44180*/  IMAD.MOV.U32 R27, RZ, RZ, R2 ;  /* 0x000000ffff1b7224 */ /* 0x000fe400078e0002 */
[----:B------:R-:W-:-:S05]  /*44190*/  IMAD.MOV.U32 R2, RZ, RZ, R7 ;  /* 0x000000ffff027224 */ /* 0x000fca00078e0007 */
[----:B------:R-:W-:Y:S04]  /*441a0*/  STL [R1+0x2b04], R2 ;  /* 0x002b040201007387 */ /* 0x000fe80000100800 */
[----:B------:R-:W-:Y:S04]  /*441b0*/  STL [R1+0x2b00], R29 ;  /* 0x002b001d01007387 */ /* 0x000fe80000100800 */
[----:B------:R-:W-:Y:S01]  /*441c0*/  STL [R1+0x2afc], R28 ;  /* 0x002afc1c01007387 */ /* 0x000fe20000100800 */
[----:B---3--:R-:W-:Y:S01]  /*441d0*/  HMMA.16816.F32.BF16 R8, R16, R4, R8 ;  /* 0x000000041008723c */ /* 0x008fe20000041808 */
[----:B------:R-:W-:-:S02]  /*441e0*/  IMAD.MOV.U32 R3, RZ, RZ, R4 ;  /* 0x000000ffff037224 */ /* 0x000fc400078e0004 */
[----:B------:R-:W-:-:S15]  /*441f0*/  IMAD.MOV.U32 R0, RZ, RZ, R5 ;  /* 0x000000ffff007224 */ /* 0x000fde00078e0005 */
[----:B------:R-:W-:Y:S01]  /*44200*/  NOP ;  /* 0x0000000000007918 */ /* 0x000fe20000000000 */
[----:B------:R0:W-:Y:S04]  /*44210*/  STL.64 [R1+0x280], R8 ;  /* 0x0002800801007387 */ /* 0x0001e80000100a00 */
[----:B------:R-:W-:Y:S04]  /*44220*/  STL.64 [R1+0x288], R10 ;  /* 0x0002880a01007387 */ /* 0x000fe80000100a00 */
[----:B0-----:R-:W2:Y:S04]  /*44230*/  LDL.LU.64 R8, [R1+0x2c18] ;  /* 0x002c180001087983 */ /* 0x001ea80000300a00 */
[----:B------:R-:W2:Y:S04]  /*44240*/  LDL.LU.64 R6, [R1+0x2c10] ;  /* 0x002c100001067983 */ /* 0x000ea80000300a00 */
[----:B------:R-:W2:Y:S04]  /*44250*/  LDL.LU.64 R4, [R1+0x2c08] ;  /* 0x002c080001047983 */ /* 0x000ea80000300a00 */
[----:B------:R-:W-:Y:S04]  /*44260*/  STL [R1+0x2b0c], R0 ;  /* 0x002b0c0001007387 */ /* 0x000fe80000100800 */
[----:B------:R-:W-:Y:S01]  /*44270*/  STL [R1+0x2b08], R3 ;  /* 0x002b080301007387 */ /* 0x000fe20000100800 */
[----:B--2---:R-:W-:-:S15]  /*44280*/  HMMA.16816.F32.BF16 R4, R16, R8, R4 ;  /* 0x000000081004723c */ /* 0x004fde0000041804 */
[----:B------:R-:W-:-:S04]  /*44290*/  NOP ;  /* 0x0000000000007918 */ /* 0x000fc80000000000 */
[----:B------:R-:W-:Y:S04]  /*442a0*/  STL.64 [R1+0x270], R4 ;  /* 0x0002700401007387 */ /* 0x000fe80000100a00 */
[----:B------:R0:W-:Y:S02]  /*442b0*/  STL.64 [R1+0x278], R6 ;  /* 0x0002780601007387 */ /* 0x0001e40000100a00 */
[----:B0-----:R-:W-:Y:S02]  /*442c0*/  IMAD.MOV.U32 R7, RZ, RZ, R9 ;  /* 0x000000ffff077224 */ /* 0x001fe400078e0009 */
[----:B------:R-:W-:Y:S02]  /*442d0*/  IMAD.MOV.U32 R6, RZ, RZ, R8 ;  /* 0x000000ffff067224 */ /* 0x000fe400078e0008 */
[----:B------:R-:W2:Y:S04]  /*442e0*/  LDL.LU.64 R8, [R1+0x2c00] ;  /* 0x002c000001087983 */ /* 0x000ea80000300a00 */
[----:B------:R-:W-:Y:S04]  /*442f0*/  STL [R1+0x2b14], R7 ;  /* 0x002b140701007387 */ /* 0x000fe80000100800 */
[----:B------:R0:W-:Y:S04]  /*44300*/  STL [R1+0x2b10], R6 ;  /* 0x002b100601007387 */ /* 0x0001e80000100800 */
[----:B------:R-:W2:Y:S04]  /*44310*/  LDL.LU R4, [R1+0x260] ;  /* 0x0002600001047983 */ /* 0x000ea80000300800 */
[----:B------:R-:W2:Y:S04]  /*44320*/  LDL.LU R5, [R1+0x264] ;  /* 0x0002640001057983 */ /* 0x000ea80000300800 */
[----:B0-----:R-:W2:Y:S04]  /*44330*/  LDL.LU R6, [R1+0x268] ;  /* 0x0002680001067983 */ /* 0x001ea80000300800 */
[----:B------:R-:W2:Y:S02]  /*44340*/  LDL.LU R7, [R1+0x26c] ;  /* 0x00026c0001077983 */ /* 0x000ea40000300800 */
[----:B--2---:R-:W-:-:S15]  /*44350*/  HMMA.16816.F32.BF16 R4, R16, R8, R4 ;  /* 0x000000081004723c */ /* 0x004fde0000041804 */
[----:B------:R-:W-:-:S04]  /*44360*/  NOP ;  /* 0x0000000000007918 */ /* 0x000fc80000000000 */
[----:B------:R0:W-:Y:S04]  /*44370*/  STL.64 [R1+0x260], R4 ;  /* 0x0002600401007387 */ /* 0x0001e80000100a00 */
[----:B------:R-:W-:Y:S04]  /*44380*/  STL.64 [R1+0x268], R6 ;  /* 0x0002680601007387 */ /* 0x000fe80000100a00 */
[----:B------:R-:W4:Y:S01]  /*44390*/  LDL.LU.64 R10, [R1+0x2bf8] ;  /* 0x002bf800010a7983 */ /* 0x000f220000300a00 */
[----:B0-----:R-:W-:Y:S02]  /*443a0*/  IMAD.MOV.U32 R5, RZ, RZ, R9 ;  /* 0x000000ffff057224 */ /* 0x001fe400078e0009 */
[----:B------:R-:W-:-:S02]  /*443b0*/  IMAD.MOV.U32 R4, RZ, RZ, R8 ;  /* 0x000000ffff047224 */ /* 0x000fc400078e0008 */
[----:B------:R-:W4:Y:S04]  /*443c0*/  LDL.LU.64 R8, [R1+0x2bf0] ;  /* 0x002bf00001087983 */ /* 0x000f280000300a00 */
[----:B------:R-:W-:Y:S04]  /*443d0*/  STL [R1+0x2b1c], R5 ;  /* 0x002b1c0501007387 */ /* 0x000fe80000100800 */
[----:B------:R0:W-:Y:S04]  /*443e0*/  STL [R1+0x2b18], R4 ;  /* 0x002b180401007387 */ /* 0x0001e80000100800 */
[----:B0-----:R-:W2:Y:S02]  /*443f0*/  LDL.LU.64 R4, [R1+0x60] ;  /* 0x0000600001047983 */ /* 0x001ea40000300a00 */
[----:B--2---:R-:W-:-:S15]  /*44400*/  HMMA.16816.F32.BF16 R20, R16, R4, R20 ;  /* 0x000000041014723c */ /* 0x004fde0000041814 */
[----:B------:R-:W-:-:S04]  /*44410*/  NOP ;  /* 0x0000000000007918 */ /* 0x000fc80000000000 */
[----:B------:R0:W-:Y:S04]  /*44420*/  STL.64 [R1+0x250], R20 ;  /* 0x0002501401007387 */ /* 0x0001e80000100a00 */
[----:B------:R-:W-:Y:S04]  /*44430*/  STL.64 [R1+0x258], R22 ;  /* 0x0002581601007387 */ /* 0x000fe80000100a00 */
[----:B0-----:R-:W2:Y:S01]  /*44440*/  LDL.LU.64 R20, [R1+0x2be8] ;  /* 0x002be80001147983 */ /* 0x001ea20000300a00 */
[----:B------:R-:W-:Y:S02]  /*44450*/  IMAD.MOV.U32 R29, RZ, RZ, R4 ;  /* 0x000000ffff1d7224 */ /* 0x000fe400078e0004 */
[----:B------:R-:W-:-:S05]  /*44460*/  IMAD.MOV.U32 R28, RZ, RZ, R5 ;  /* 0x000000ffff1c7224 */ /* 0x000fca00078e0005 */
[----:B------:R-:W-:Y:S04]  /*44470*/  STL [R1+0x2b24], R28 ;  /* 0x002b241c01007387 */ /* 0x000fe80000100800 */
[----:B------:R-:W-:Y:S01]  /*44480*/  STL [R1+0x2b20], R29 ;  /* 0x002b201d01007387 */ /* 0x000fe20000100800 */
[----:B--2---:R-:W-:Y:S01]  /*44490*/  HMMA.16816.F32.BF16 R4, R16, R20, R24 ;  /* 0x000000141004723c */ /* 0x004fe20000041818 */
[----:B------:R-:W-:Y:S02]  /*444a0*/  IMAD.MOV.U32 R3, RZ, RZ, R20 ;  /* 0x000000ffff037224 */ /* 0x000fe400078e0014 */
[----:B------:R-:W-:-:S15]  /*444b0*/  IMAD.MOV.U32 R2, RZ, RZ, R21 ;  /* 0x000000ffff027224 */ /* 0x000fde00078e0015 */
[----:B------:R-:W-:Y:S01]  /*444c0*/  NOP ;  /* 0x0000000000007918 */ /* 0x000fe20000000000 */
[----:B------:R-:W-:Y:S04]  /*444d0*/  STL.64 [R1+0x240], R4 ;  /* 0x0002400401007387 */ /* 0x000fe80000100a00 */
[----:B------:R0:W-:Y:S04]  /*444e0*/  STL.64 [R1+0x248], R6 ;  /* 0x0002480601007387 */ /* 0x0001e80000100a00 */
[----:B------:R-:W2:Y:S01]  /*444f0*/  LDL.LU.64 R20, [R1+0x2be0] ;  /* 0x002be00001147983 */ /* 0x000ea20000300a00 */
[----:B----4-:R-:W-:Y:S03]  /*44500*/  HMMA.16816.F32.BF16 R8, R16, R12, R8 ;  /* 0x0000000c1008723c */ /* 0x010fe60000041808 */
[----:B------:R-:W-:Y:S04]  /*44510*/  STL [R1+0x2b2c], R2 ;  /* 0x002b2c0201007387 */ /* 0x000fe80000100800 */
[----:B------:R-:W-:Y:S01]  /*44520*/  STL [R1+0x2b28], R3 ;  /* 0x002b280301007387 */ /* 0x000fe20000100800 */
[----:B------:R-:W-:-:S02]  /*44530*/  IMAD.MOV.U32 R0, RZ, RZ, R13 ;  /* 0x000000ffff007224 */ /* 0x000fc400078e000d */
[----:B0-----:R-:W-:-:S09]  /*44540*/  IMAD.MOV.U32 R6, RZ, RZ, R12 ;  /* 0x000000ffff067224 */ /* 0x001fd200078e000c */
[----:B------:R0:W-:Y:S04]  /*44550*/  STL.64 [R1+0x230], R8 ;  /* 0x0002300801007387 */ /* 0x0001e80000100a00 */
[----:B------:R1:W-:Y:S04]  /*44560*/  STL.64 [R1+0x238], R10 ;  /* 0x0002380a01007387 */ /* 0x0003e80000100a00 */
[----:B------:R-:W3:Y:S04]  /*44570*/  LDL.LU R24, [R1+0x2f0] ;  /* 0x0002f00001187983 */ /* 0x000ee80000300800 */
[----:B------:R-:W3:Y:S04]  /*44580*/  LDL.LU R25, [R1+0x2f4] ;  /* 0x0002f40001197983 */ /* 0x000ee80000300800 */
[----:B------:R-:W4:Y:S01]  /*44590*/  LDL.LU R26, [R1+0x2f8] ;  /* 0x0002f800011a7983 */ /* 0x000f220000300800 */
[----:B--2---:R-:W-:-:S03]  /*445a0*/  IMAD.MOV.U32 R27, RZ, RZ, R20 ;  /* 0x000000ffff1b7224 */ /* 0x004fc600078e0014 */
[----:B------:R-:W2:Y:S04]  /*445b0*/  LDL.LU R20, [R1+0x2bdc] ;  /* 0x002bdc0001147983 */ /* 0x000ea80000300800 */
[----:B------:R-:W2:Y:S04]  /*445c0*/  LDL.LU.64 R12, [R1] ;  /* 0x00000000010c7983 */ /* 0x000ea80000300a00 */
[----:B--2---:R2:W-:Y:S04]  /*445d0*/  STL.64 [R1+0x2ba0], R12 ;  /* 0x002ba00c01007387 */ /* 0x0045e80000100a00 */
[----:B0-----:R-:W3:Y:S04]  /*445e0*/  LDL.LU R8, [R1+0x1e0] ;  /* 0x0001e00001087983 */ /* 0x001ee80000300800 */
[----:B------:R-:W3:Y:S04]  /*445f0*/  LDL.LU R9, [R1+0x1e4] ;  /* 0x0001e40001097983 */ /* 0x000ee80000300800 */
[----:B-1----:R-:W3:Y:S04]  /*44600*/  LDL.LU R10, [R1+0x1e8] ;  /* 0x0001e800010a7983 */ /* 0x002ee80000300800 */
[----:B------:R-:W3:Y:S04]  /*44610*/  LDL.LU R11, [R1+0x1ec] ;  /* 0x0001ec00010b7983 */ /* 0x000ee80000300800 */
[----:B--2---:R-:W2:Y:S04]  /*44620*/  LDL.LU.64 R12, [R1+0x10] ;  /* 0x00001000010c7983 */ /* 0x004ea80000300a00 */
[----:B--2---:R0:W-:Y:S04]  /*44630*/  STL.64 [R1+0x2bb8], R12 ;  /* 0x002bb80c01007387 */ /* 0x0041e80000100a00 */
[----:B0-----:R-:W2:Y:S04]  /*44640*/  LDL.LU.64 R12, [R1+0x20] ;  /* 0x00002000010c7983 */ /* 0x001ea80000300a00 */
[----:B--2---:R-:W-:Y:S04]  /*44650*/  STL.64 [R1+0x2bd0], R12 ;  /* 0x002bd00c01007387 */ /* 0x004fe80000100a00 */
[----:B---3--:R-:W-:Y:S04]  /*44660*/  STL.64 [R1+0x2b98], R10 ;  /* 0x002b980a01007387 */ /* 0x008fe80000100a00 */
[----:B------:R0:W-:Y:S04]  /*44670*/  STL.64 [R1+0x2b90], R8 ;  /* 0x002b900801007387 */ /* 0x0001e80000100a00 */
[----:B0-----:R-:W2:Y:S04]  /*44680*/  LDL.LU R8, [R1+0x1f0] ;  /* 0x0001f00001087983 */ /* 0x001ea80000300800 */
[----:B------:R-:W2:Y:S04]  /*44690*/  LDL.LU R9, [R1+0x1f4] ;  /* 0x0001f40001097983 */ /* 0x000ea80000300800 */
[----:B------:R-:W3:Y:S04]  /*446a0*/  LDL.LU R10, [R1+0x1f8] ;  /* 0x0001f800010a7983 */ /* 0x000ee80000300800 */
[----:B------:R-:W3:Y:S04]  /*446b0*/  LDL.LU R11, [R1+0x1fc] ;  /* 0x0001fc00010b7983 */ /* 0x000ee80000300800 */
[----:B------:R-:W2:Y:S04]  /*446c0*/  LDL.LU.64 R12, [R1+0x30] ;  /* 0x00003000010c7983 */ /* 0x000ea80000300a00 */
[----:B---3--:R-:W-:Y:S04]  /*446d0*/  STL.64 [R1+0x2bb0], R10 ;  /* 0x002bb00a01007387 */ /* 0x008fe80000100a00 */
[----:B--2---:R0:W-:Y:S04]  /*446e0*/  STL.64 [R1+0x2ba8], R8 ;  /* 0x002ba80801007387 */ /* 0x0041e80000100a00 */
[----:B0-----:R-:W2:Y:S04]  /*446f0*/  LDL.LU R8, [R1+0x200] ;  /* 0x0002000001087983 */ /* 0x001ea80000300800 */
[----:B------:R-:W2:Y:S04]  /*44700*/  LDL.LU R9, [R1+0x204] ;  /* 0x0002040001097983 */ /* 0x000ea80000300800 */
[----:B------:R-:W3:Y:S04]  /*44710*/  LDL.LU R10, [R1+0x208] ;  /* 0x00020800010a7983 */ /* 0x000ee80000300800 */
[----:B------:R-:W3:Y:S04]  /*44720*/  LDL.LU R11, [R1+0x20c] ;  /* 0x00020c00010b7983 */ /* 0x000ee80000300800 */
[----:B---3--:R-:W-:Y:S04]  /*44730*/  STL.64 [R1+0x2bc8], R10 ;  /* 0x002bc80a01007387 */ /* 0x008fe80000100a00 */
[----:B--2---:R0:W-:Y:S04]  /*44740*/  STL.64 [R1+0x2bc0], R8 ;  /* 0x002bc00801007387 */ /* 0x0041e80000100a00 */
[----:B0-----:R-:W2:Y:S04]  /*44750*/  LDL.LU R8, [R1+0x210] ;  /* 0x0002100001087983 */ /* 0x001ea80000300800 */
[----:B------:R-:W2:Y:S04]  /*44760*/  LDL.LU R9, [R1+0x214] ;  /* 0x0002140001097983 */ /* 0x000ea80000300800 */
[----:B------:R-:W2:Y:S04]  /*44770*/  LDL.LU R10, [R1+0x218] ;  /* 0x00021800010a7983 */ /* 0x000ea80000300800 */
[----:B------:R-:W2:Y:S04]  /*44780*/  LDL.LU R11, [R1+0x21c] ;  /* 0x00021c00010b7983 */ /* 0x000ea80000300800 */
[----:B----4-:R-:W-:Y:S04]  /*44790*/  STL.64 [R1+0x2b50], R26 ;  /* 0x002b501a01007387 */ /* 0x010fe80000100a00 */
[----:B------:R0:W-:Y:S04]  /*447a0*/  STL.64 [R1+0x2b48], R24 ;  /* 0x002b481801007387 */ /* 0x0001e80000100a00 */
[----:B0-----:R-:W3:Y:S04]  /*447b0*/  LDL.LU.64 R24, [R1+0x1b0] ;  /* 0x0001b00001187983 */ /* 0x001ee80000300a00 */
[----:B---3--:R0:W-:Y:S04]  /*447c0*/  STL.64 [R1+0x2b60], R24 ;  /* 0x002b601801007387 */ /* 0x0081e80000100a00 */
[----:B0-----:R-:W3:Y:S04]  /*447d0*/  LDL.LU.64 R24, [R1+0xb0] ;  /* 0x0000b00001187983 */ /* 0x001ee80000300a00 */
[----:B---3--:R0:W-:Y:S04]  /*447e0*/  STL.64 [R1+0x2b68], R24 ;  /* 0x002b681801007387 */ /* 0x0081e80000100a00 */
[----:B0-----:R-:W3:Y:S01]  /*447f0*/  LDL.LU R24, [R1+0x330] ;  /* 0x0003300001187983 */ /* 0x001ee20000300800 */
[----:B------:R-:W-:-:S03]  /*44800*/  IMAD.MOV.U32 R25, RZ, RZ, R20 ;  /* 0x000000ffff197224 */ /* 0x000fc600078e0014 */
[----:B------:R-:W4:Y:S04]  /*44810*/  LDL.LU R20, [R1+0x2bd8] ;  /* 0x002bd80001147983 */ /* 0x000f280000300800 */
[----:B------:R-:W3:Y:S04]  /*44820*/  LDL.LU R26, [R1+0x338] ;  /* 0x00033800011a7983 */ /* 0x000ee80000300800 */
[----:B------:R-:W3:Y:S04]  /*44830*/  LDL.LU R27, [R1+0x33c] ;  /* 0x00033c00011b7983 */ /* 0x000ee80000300800 */
[----:B------:R0:W-:Y:S04]  /*44840*/  STL [R1+0x2b30], R6 ;  /* 0x002b300601007387 */ /* 0x0001e80000100800 */
[----:B------:R-:W2:Y:S04]  /*44850*/  LDL.LU R4, [R1+0x220] ;  /* 0x0002200001047983 */ /* 0x000ea80000300800 */
[----:B------:R-:W2:Y:S04]  /*44860*/  LDL.LU R5, [R1+0x224] ;  /* 0x0002240001057983 */ /* 0x000ea80000300800 */
[----:B0-----:R-:W2:Y:S01]  /*44870*/  LDL.LU R6, [R1+0x228] ;  /* 0x0002280001067983 */ /* 0x001ea20000300800 */
[----:B----4-:R-:W-:-:S03]  /*44880*/  IMAD.MOV.U32 R7, RZ, RZ, R20 ;  /* 0x000000ffff077224 */ /* 0x010fc600078e0014 */
[----:B------:R-:W0:Y:S04]  /*44890*/  LDSM.16.MT88.4 R20, [R21+UR5+0x10c00] ;  /* 0x010c00051514783b */ /* 0x000e280008004200 */
[----:B0-----:R0:W-:Y:S04]  /*448a0*/  STL.64 [R1+0x2980], R22 ;  /* 0x0029801601007387 */ /* 0x0011e80000100a00 */
[----:B0-----:R-:W4:Y:S01]  /*448b0*/  LDL R23, [R1+0x6d0] ;  /* 0x0006d00001177983 */ /* 0x001f220000100800 */
[----:B--2---:R-:W-:Y:S03]  /*448c0*/  HMMA.16816.F32.BF16 R4, R16, R12, R4 ;  /* 0x0000000c1004723c */ /* 0x004fe60000041804 */
[----:B------:R0:W-:Y:S04]  /*448d0*/  STL.64 [R1+0x2978], R20 ;  /* 0x0029781401007387 */ /* 0x0001e80000100a00 */
[----:B----4-:R1:W-:Y:S04]  /*448e0*/  STL [R1+0x2b58], R23 ;  /* 0x002b581701007387 */ /* 0x0103e80000100800 */
[----:B0-----:R-:W2:Y:S04]  /*448f0*/  LDL.LU R20, [R1+0x310] ;  /* 0x0003100001147983 */ /* 0x001ea80000300800 */
[----:B------:R-:W2:Y:S04]  /*44900*/  LDL.LU R21, [R1+0x314] ;  /* 0x0003140001157983 */ /* 0x000ea80000300800 */
[----:B------:R-:W2:Y:S04]  /*44910*/  LDL.LU R22, [R1+0x318] ;  /* 0x0003180001167983 */ /* 0x000ea80000300800 */
[----:B-1----:R-:W2:Y:S04]  /*44920*/  LDL.LU R23, [R1+0x31c] ;  /* 0x00031c0001177983 */ /* 0x002ea80000300800 */
[----:B------:R0:W-:Y:S04]  /*44930*/  STL.64 [R1+0x220], R4 ;  /* 0x0002200401007387 */ /* 0x0001e80000100a00 */
[----:B------:R1:W-:Y:S01]  /*44940*/  STL.64 [R1+0x228], R6 ;  /* 0x0002280601007387 */ /* 0x0003e20000100a00 */
[----:B0-----:R-:W-:-:S02]  /*44950*/  IMAD.MOV.U32 R4, RZ, RZ, R12 ;  /* 0x000000ffff047224 */ /* 0x001fc400078e000c */
[----:B-1----:R-:W-:Y:S02]  /*44960*/  IMAD.MOV.U32 R7, RZ, RZ, R13 ;  /* 0x000000ffff077224 */ /* 0x002fe400078e000d */
[----:B------:R-:W4:Y:S02]  /*44970*/  LDL.LU.64 R12, [R1+0x2bd0] ;  /* 0x002bd000010c7983 */ /* 0x000f240000300a00 */
        /* <DEDUP_REMOVED lines=8> */
[----:B------:R-:W4:Y:S02]  /*44a00*/  LDL.LU.64 R12, [R1+0x2bb8] ;  /* 0x002bb800010c7983 */ /* 0x000f240000300a00 */
[----:B----4-:R-:W-:Y:S01]  /*44a10*/  HMMA.16816.F32.BF16 R8, R16, R12, R8 ;  /* 0x0000000c1008723c */ /* 0x010fe20000041808 */
[----:B------:R-:W-:-:S02]  /*44a20*/  IMAD.MOV.U32 R3, RZ, RZ, R12 ;  /* 0x000000ffff037224 */ /* 0x000fc400078e000c */
        /* <DEDUP_REMOVED lines=15> */
[----:B------:R-:W2:Y:S04]  /*44b20*/  LDL.LU.64 R14, [R1+0x2b88] ;  /* 0x002b8800010e7983 */ /* 0x000ea80000300a00 */
[----:B------:R-:W4:Y:S02]  /*44b30*/  LDL.LU.64 R12, [R1+0x2b80] ;  /* 0x002b8000010c7983 */ /* 0x000f240000300a00 */
[----:B----4-:R-:W-:-:S15]  /*44b40*/  HMMA.16816.F32.BF16 R8, R16, R12, R8 ;  /* 0x0000000c1008723c */ /* 0x010fde0000041808 */
[----:B------:R-:W-:-:S04]  /*44b50*/  NOP ;  /* 0x0000000000007918 */ /* 0x000fc80000000000 */
[----:B------:R-:W-:Y:S04]  /*44b60*/  STL.64 [R1+0x1e0], R8 ;  /* 0x0001e00801007387 */ /* 0x000fe80000100a00 */
[----:B------:R0:W-:Y:S04]  /*44b70*/  STL.64 [R1+0x1e8], R10 ;  /* 0x0001e80a01007387 */ /* 0x0001e80000100a00 */
[----:B0-----:R-:W4:Y:S04]  /*44b80*/  LDL.LU.64 R10, [R1+0x2b78] ;  /* 0x002b7800010a7983 */ /* 0x001f280000300a00 */
[----:B------:R-:W3:Y:S04]  /*44b90*/  LDL.LU.64 R8, [R1+0x2b70] ;  /* 0x002b700001087983 */ /* 0x000ee80000300a00 */
[----:B--2---:R-:W-:Y:S04]  /*44ba0*/  STL.64 [R1+0x29d8], R14 ;  /* 0x0029d80e01007387 */ /* 0x004fe80000100a00 */
[----:B------:R0:W-:Y:S04]  /*44bb0*/  STL.64 [R1+0x29d0], R12 ;  /* 0x0029d00c01007387 */ /* 0x0001e80000100a00 */
[----:B0-----:R-:W2:Y:S04]  /*44bc0*/  LDL R12, [R1+0x1d0] ;  /* 0x0001d000010c7983 */ /* 0x001ea80000100800 */
[----:B------:R-:W2:Y:S01]  /*44bd0*/  LDL R13, [R1+0x1d4] ;  /* 0x0001d400010d7983 */ /* 0x000ea20000100800 */
[----:B---3--:R-:W-:-:S15]  /*44be0*/  HMMA.16816.F32.BF16 R24, R16, R8, R24 ;  /* 0x000000081018723c */ /* 0x008fde0000041818 */
[----:B------:R-:W-:-:S04]  /*44bf0*/  NOP ;  /* 0x0000000000007918 */ /* 0x000fc80000000000 */
[----:B------:R0:W-:Y:S04]  /*44c00*/  STL.64 [R1+0x1c0], R24 ;  /* 0x0001c01801007387 */ /* 0x0001e80000100a00 */
[----:B------:R-:W-:Y:S04]  /*44c10*/  STL.64 [R1+0x1c8], R26 ;  /* 0x0001c81a01007387 */ /* 0x000fe80000100a00 */
[----:B0-----:R-:W3:Y:S04]  /*44c20*/  LDL.LU.64 R24, [R1+0x2b68] ;  /* 0x002b680001187983 */ /* 0x001ee80000300a00 */
[----:B----4-:R-:W-:Y:S04]  /*44c30*/  STL.64 [R1+0x29c8], R10 ;  /* 0x0029c80a01007387 */ /* 0x010fe80000100a00 */
[----:B------:R0:W-:Y:S04]  /*44c40*/  STL.64 [R1+0x29c0], R8 ;  /* 0x0029c00801007387 */ /* 0x0001e80000100a00 */
[----:B0-----:R-:W3:Y:S04]  /*44c50*/  LDL.LU R8, [R1+0x320] ;  /* 0x0003200001087983 */ /* 0x001ee80000300800 */
[----:B------:R-:W3:Y:S04]  /*44c60*/  LDL.LU R9, [R1+0x324] ;  /* 0x0003240001097983 */ /* 0x000ee80000300800 */
[----:B------:R-:W3:Y:S04]  /*44c70*/  LDL.LU R10, [R1+0x328] ;  /* 0x00032800010a7983 */ /* 0x000ee80000300800 */
[----:B------:R-:W3:Y:S02]  /*44c80*/  LDL.LU R11, [R1+0x32c] ;  /* 0x00032c00010b7983 */ /* 0x000ee40000300800 */
[----:B---3--:R-:W-:-:S15]  /*44c90*/  HMMA.16816.F32.BF16 R8, R16, R24, R8 ;  /* 0x000000181008723c */ /* 0x008fde0000041808 */
[----:B------:R-:W-:-:S04]  /*44ca0*/  NOP ;  /* 0x0000000000007918 */ /* 0x000fc80000000000 */
[----:B------:R0:W-:Y:S04]  /*44cb0*/  STL.64 [R1+0x1a0], R8 ;  /* 0x0001a00801007387 */ /* 0x0001e80000100a00 */
[----:B------:R1:W-:Y:S01]  /*44cc0*/  STL.64 [R1+0x1a8], R10 ;  /* 0x0001a80a01007387 */ /* 0x0003e20000100a00 */
[----:B0-----:R-:W-:Y:S02]  /*44cd0*/  IMAD.MOV.U32 R9, RZ, RZ, R24 ;  /* 0x000000ffff097224 */ /* 0x001fe400078e0018 */
[----:B------:R-:W-:Y:S02]  /*44ce0*/  IMAD.MOV.U32 R8, RZ, RZ, R25 ;  /* 0x000000ffff087224 */ /* 0x000fe400078e0019 */
[----:B------:R-:W3:Y:S02]  /*44cf0*/  LDL.LU.64 R24, [R1+0x2b60] ;  /* 0x002b600001187983 */ /* 0x000ee40000300a00 */
[----:B---3--:R-:W-:Y:S01]  /*44d00*/  HMMA.16816.F32.BF16 R20, R16, R24, R20 ;  /* 0x000000181014723c */ /* 0x008fe20000041814 */
[----:B-1----:R-:W-:-:S02]  /*44d10*/  IMAD.MOV.U32 R11, RZ, RZ, R24 ;  /* 0x000000ffff0b7224 */ /* 0x002fc400078e0018 */
[----:B------:R-:W-:-:S15]  /*44d20*/  IMAD.MOV.U32 R10, RZ, RZ, R25 ;  /* 0x000000ffff0a7224 */ /* 0x000fde00078e0019 */
[----:B------:R-:W-:Y:S01]  /*44d30*/  NOP ;  /* 0x0000000000007918 */ /* 0x000fe20000000000 */
[----:B------:R-:W-:Y:S04]  /*44d40*/  STL.64 [R1+0x190], R20 ;  /* 0x0001901401007387 */ /* 0x000fe80000100a00 */
[----:B------:R0:W-:Y:S04]  /*44d50*/  STL.64 [R1+0x198], R22 ;  /* 0x0001981601007387 */ /* 0x0001e80000100a00 */
[----:B0-----:R-:W3:Y:S04]  /*44d60*/  LDL.LU R23, [R1+0x2b58] ;  /* 0x002b580001177983 */ /* 0x001ee80000300800 */
[----:B------:R-:W2:Y:S04]  /*44d70*/  LDL.LU.64 R26, [R1+0x2b50] ;  /* 0x002b5000011a7983 */ /* 0x000ea80000300a00 */
[----:B------:R-:W2:Y:S02]  /*44d80*/  LDL.LU.64 R24, [R1+0x2b48] ;  /* 0x002b480001187983 */ /* 0x000ea40000300a00 */
[----:B--2---:R-:W-:Y:S02]  /*44d90*/  HMMA.16816.F32.BF16 R12, R16, R12, R24 ;  /* 0x0000000c100c723c */ /* 0x004fe40000041818 */
[----:B------:R-:W2:Y:S04]  /*44da0*/  LDL.LU.64 R26, [R1+0x2b40] ;  /* 0x002b4000011a7983 */ /* 0x000ea80000300a00 */
[----:B------:R-:W4:Y:S04]  /*44db0*/  LDL.LU.64 R24, [R1+0x2b38] ;  /* 0x002b380001187983 */ /* 0x000f280000300a00 */
[----:B---3--:R0:W1:Y:S09]  /*44dc0*/  LDSM.16.MT88.4 R16, [R23+UR5+0x10c00] ;  /* 0x010c00051710783b */ /* 0x0080720008004200 */
[----:B------:R-:W-:Y:S04]  /*44dd0*/  STL.64 [R1+0x180], R12 ;  /* 0x0001800c01007387 */ /* 0x000fe80000100a00 */
[----:B------:R-:W-:Y:S01]  /*44de0*/  STL.64 [R1+0x188], R14 ;  /* 0x0001880e01007387 */ /* 0x000fe20000100a00 */
[----:B--2---:R-:W-:-:S02]  /*44df0*/  IMAD.MOV.U32 R20, RZ, RZ, R27 ;  /* 0x000000ffff147224 */ /* 0x004fc400078e001b */
[----:B----4-:R-:W-:Y:S02]  /*44e00*/  IMAD.MOV.U32 R22, RZ, RZ, R25 ;  /* 0x000000ffff167224 */ /* 0x010fe400078e0019 */
[----:B0-----:R-:W-:Y:S02]  /*44e10*/  IMAD.MOV.U32 R23, RZ, RZ, R24 ;  /* 0x000000ffff177224 */ /* 0x001fe400078e0018 */
[----:B------:R-:W-:-:S03]  /*44e20*/  IMAD.MOV.U32 R21, RZ, RZ, R26 ;  /* 0x000000ffff157224 */ /* 0x000fc600078e001a */
[----:B------:R-:W-:Y:S04]  /*44e30*/  STL.64 [R1+0x2990], R22 ;  /* 0x0029901601007387 */ /* 0x000fe80000100a00 */
[----:B------:R0:W-:Y:S02]  /*44e40*/  STL.64 [R1+0x2988], R20 ;  /* 0x0029881401007387 */ /* 0x0001e40000100a00 */
[----:B0-----:R-:W-:Y:S02]  /*44e50*/  IMAD.MOV.U32 R20, RZ, RZ, R11 ;  /* 0x000000ffff147224 */ /* 0x001fe400078e000b */
[----:B------:R-:W-:-:S05]  /*44e60*/  IMAD.MOV.U32 R21, RZ, RZ, R10 ;  /* 0x000000ffff157224 */ /* 0x000fca00078e000a */
[----:B------:R0:W-:Y:S02]  /*44e70*/  STL.64 [R1+0x29a8], R20 ;  /* 0x0029a81401007387 */ /* 0x0001e40000100a00 */
[----:B0-----:R-:W-:Y:S02]  /*44e80*/  IMAD.MOV.U32 R20, RZ, RZ, R9 ;  /* 0x000000ffff147224 */ /* 0x001fe400078e0009 */
[----:B------:R-:W-:-:S05]  /*44e90*/  IMAD.MOV.U32 R21, RZ, RZ, R8 ;  /* 0x000000ffff157224 */ /* 0x000fca00078e0008 */
[----:B------:R-:W-:Y:S04]  /*44ea0*/  STL.64 [R1+0x29e0], R20 ;  /* 0x0029e01401007387 */ /* 0x000fe80000100a00 */
[----:B------:R-:W2:Y:S04]  /*44eb0*/  LDL.LU R24, [R1+0x2d0] ;  /* 0x0002d00001187983 */ /* 0x000ea80000300800 */
[----:B------:R-:W2:Y:S04]  /*44ec0*/  LDL.LU R25, [R1+0x2d4] ;  /* 0x0002d40001197983 */ /* 0x000ea80000300800 */
[----:B------:R-:W3:Y:S04]  /*44ed0*/  LDL.LU R26, [R1+0x2d8] ;  /* 0x0002d800011a7983 */ /* 0x000ee80000300800 */
[----:B------:R-:W3:Y:S01]  /*44ee0*/  LDL.LU R27, [R1+0x2dc] ;  /* 0x0002dc00011b7983 */ /* 0x000ee20000300800 */
[----:B------:R-:W-:-:S02]  /*44ef0*/  IMAD.MOV.U32 R12, RZ, RZ, R6 ;  /* 0x000000ffff0c7224 */ /* 0x000fc400078e0006 */
[----:B------:R-:W-:Y:S01]  /*44f00*/  IMAD.MOV.U32 R13, RZ, RZ, R2 ;  /* 0x000000ffff0d7224 */ /* 0x000fe200078e0002 */
[----:B---3--:R-:W-:Y:S04]  /*44f10*/  STL.64 [R1+0x29f0], R26 ;  /* 0x0029f01a01007387 */ /* 0x008fe80000100a00 */
[----:B--2---:R0:W-:Y:S04]  /*44f20*/  STL.64 [R1+0x29e8], R24 ;  /* 0x0029e81801007387 */ /* 0x0041e80000100a00 */
[----:B------:R-:W2:Y:S04]  /*44f30*/  LDL.LU R6, [R1+0x2b30] ;  /* 0x002b300001067983 */ /* 0x000ea80000300800 */
[----:B------:R-:W3:Y:S04]  /*44f40*/  LDL.LU R2, [R1+0x2b2c] ;  /* 0x002b2c0001027983 */ /* 0x000ee80000300800 */
[----:B------:R4:W-:Y:S01]  /*44f50*/  STL.64 [R1+0x29f8], R12 ;  /* 0x0029f80c01007387 */ /* 0x0009e20000100a00 */
[----:B0-----:R-:W-:-:S02]  /*44f60*/  IMAD.MOV.U32 R24, RZ, RZ, R3 ;  /* 0x000000ffff187224 */ /* 0x001fc400078e0003 */
[----:B------:R-:W-:Y:S01]  /*44f70*/  IMAD.MOV.U32 R25, RZ, RZ, R28 ;  /* 0x000000ffff197224 */ /* 0x000fe200078e001c */
[----:B------:R-:W2:Y:S04]  /*44f80*/  LDL.LU R3, [R1+0x2b28] ;  /* 0x002b280001037983 */ /* 0x000ea80000300800 */
[----:B------:R-:W2:Y:S04]  /*44f90*/  LDL.LU R28, [R1+0x2b24] ;  /* 0x002b2400011c7983 */ /* 0x000ea80000300800 */
[----:B------:R0:W-:Y:S04]  /*44fa0*/  STL.64 [R1+0x2a00], R24 ;  /* 0x002a001801007387 */ /* 0x0001e80000100a00 */
[----:B----4-:R-:W4:Y:S04]  /*44fb0*/  LDL.LU R12, [R1+0xe0] ;  /* 0x0000e000010c7983 */ /* 0x010f280000300800 */
[----:B------:R-:W4:Y:S04]  /*44fc0*/  LDL.LU R13, [R1+0xe4] ;  /* 0x0000e400010d7983 */ /* 0x000f280000300800 */
[----:B------:R-:W2:Y:S04]  /*44fd0*/  LDL.LU R14, [R1+0xe8] ;  /* 0x0000e800010e7983 */ /* 0x000ea80000300800 */
[----:B------:R-:W2:Y:S01]  /*44fe0*/  LDL.LU R15, [R1+0xec] ;  /* 0x0000ec00010f7983 */ /* 0x000ea20000300800 */
[----:B0-----:R-:W-:-:S02]  /*44ff0*/  IMAD.MOV.U32 R24, RZ, RZ, R29 ;  /* 0x000000ffff187224 */ /* 0x001fc400078e001d */
[----:B------:R-:W-:Y:S01]  /*45000*/  IMAD.MOV.U32 R25, RZ, RZ, R5 ;  /* 0x000000ffff197224 */ /* 0x000fe200078e0005 */
[----:B--2---:R-:W-:Y:S04]  /*45010*/  STL.64 [R1+0x2a10], R14 ;  /* 0x002a100e01007387 */ /* 0x004fe80000100a00 */
[----:B----4-:R0:W-:Y:S04]  /*45020*/  STL.64 [R1+0x2a08], R12 ;  /* 0x002a080c01007387 */ /* 0x0101e80000100a00 */
[----:B------:R-:W2:Y:S04]  /*45030*/  LDL.LU R29, [R1+0x2b20] ;  /* 0x002b2000011d7983 */ /* 0x000ea80000300800 */
[----:B------:R-:W4:Y:S04]  /*45040*/  LDL.LU R5, [R1+0x2b1c] ;  /* 0x002b1c0001057983 */ /* 0x000f280000300800 */
[----:B------:R1:W-:Y:S04]  /*45050*/  STL.64 [R1+0x2a18], R24 ;  /* 0x002a181801007387 */ /* 0x0003e80000100a00 */
[----:B0-----:R-:W2:Y:S04]  /*45060*/  LDL.LU R12, [R1+0xf0] ;  /* 0x0000f000010c7983 */ /* 0x001ea80000300800 */
[----:B------:R-:W2:Y:S04]  /*45070*/  LDL.LU R13, [R1+0xf4] ;  /* 0x0000f400010d7983 */ /* 0x000ea80000300800 */
[----:B------:R-:W2:Y:S04]  /*45080*/  LDL.LU R14, [R1+0xf8] ;  /* 0x0000f800010e7983 */ /* 0x000ea80000300800 */
[----:B------:R-:W2:Y:S01]  /*45090*/  LDL.LU R15, [R1+0xfc] ;  /* 0x0000fc00010f7983 */ /* 0x000ea20000300800 */
[----:B-1----:R-:W-:-:S02]  /*450a0*/  IMAD.MOV.U32 R24, RZ, RZ, R4 ;  /* 0x000000ffff187224 */ /* 0x002fc400078e0004 */
[----:B------:R-:W-:Y:S01]  /*450b0*/  IMAD.MOV.U32 R25, RZ, RZ, R7 ;  /* 0x000000ffff197224 */ /* 0x000fe200078e0007 */
[----:B--2---:R-:W-:Y:S04]  /*450c0*/  STL.64 [R1+0x2a28], R14 ;  /* 0x002a280e01007387 */ /* 0x004fe80000100a00 */
[----:B------:R0:W-:Y:S04]  /*450d0*/  STL.64 [R1+0x2a20], R12 ;  /* 0x002a200c01007387 */ /* 0x0001e80000100a00 */
[----:B------:R-:W2:Y:S04]  /*450e0*/  LDL.LU R4, [R1+0x2b18] ;  /* 0x002b180001047983 */ /* 0x000ea80000300800 */
[----:B------:R-:W2:Y:S04]  /*450f0*/  LDL.LU R7, [R1+0x2b14] ;  /* 0x002b140001077983 */ /* 0x000ea80000300800 */
        /* <DEDUP_REMOVED lines=8> */
[----:B------:R-:W-:Y:S04]  /*45180*/  STL.64 [R1+0x2a38], R12 ;  /* 0x002a380c01007387 */ /* 0x000fe80000100a00 */
[----:B------:R-:W2:Y:S04]  /*45190*/  LDL.LU R6, [R1+0x2b10] ;  /* 0x002b100001067983 */ /* 0x000ea80000300800 */
[----:B------:R-:W2:Y:S04]  /*451a0*/  LDL.LU R0, [R1+0x2b0c] ;  /* 0x002b0c0001007983 */ /* 0x000ea80000300800 */
[----:B------:R0:W-:Y:S02]  /*451b0*/  STL.64 [R1+0x2a48], R24 ;  /* 0x002a481801007387 */ /* 0x0001e40000100a00 */
[----:B0-----:R-:W-:-:S02]  /*451c0*/  IMAD.MOV.U32 R24, RZ, RZ, R3 ;  /* 0x000000ffff187224 */ /* 0x001fc400078e0003 */
[----:B---3--:R-:W-:Y:S01]  /*451d0*/  IMAD.MOV.U32 R25, RZ, RZ, R2 ;  /* 0x000000ffff197224 */ /* 0x008fe200078e0002 */
[----:B------:R-:W3:Y:S04]  /*451e0*/  LDL.LU R3, [R1+0x2b08] ;  /* 0x002b080001037983 */ /* 0x000ee80000300800 */
[----:B------:R-:W2:Y:S04]  /*451f0*/  LDL.LU R2, [R1+0x2b04] ;  /* 0x002b040001027983 */ /* 0x000ea80000300800 */
[----:B------:R0:W-:Y:S04]  /*45200*/  STL.64 [R1+0x2a60], R24 ;  /* 0x002a601801007387 */ /* 0x0001e80000100a00 */
[----:B------:R-:W2:Y:S04]  /*45210*/  LDL.LU R12, [R1+0x110] ;  /* 0x00011000010c7983 */ /* 0x000ea80000300800 */
[----:B------:R-:W2:Y:S04]  /*45220*/  LDL.LU R13, [R1+0x114] ;  /* 0x00011400010d7983 */ /* 0x000ea80000300800 */
[----:B------:R-:W2:Y:S04]  /*45230*/  LDL.LU R14, [R1+0x118] ;  /* 0x00011800010e7983 */ /* 0x000ea80000300800 */
[----:B------:R-:W2:Y:S01]  /*45240*/  LDL.LU R15, [R1+0x11c] ;  /* 0x00011c00010f7983 */ /* 0x000ea20000300800 */
[----:B0-----:R-:W-:-:S02]  /*45250*/  IMAD.MOV.U32 R24, RZ, RZ, R29 ;  /* 0x000000ffff187224 */ /* 0x001fc400078e001d */
[----:B------:R-:W-:Y:S01]  /*45260*/  IMAD.MOV.U32 R25, RZ, RZ, R28 ;  /* 0x000000ffff197224 */ /* 0x000fe200078e001c */
[----:B------:R-:W3:Y:S04]  /*45270*/  LDL.LU R29, [R1+0x2b00] ;  /* 0x002b0000011d7983 */ /* 0x000ee80000300800 */
[----:B------:R-:W3:Y:S04]  /*45280*/  LDL.LU R28, [R1+0x2afc] ;  /* 0x002afc00011c7983 */ /* 0x000ee80000300800 */
[----:B------:R-:W-:Y:S04]  /*45290*/  STL.64 [R1+0x2a78], R24 ;  /* 0x002a781801007387 */ /* 0x000fe80000100a00 */
[----:B--2---:R-:W-:Y:S04]  /*452a0*/  STL.64 [R1+0x2a58], R14 ;  /* 0x002a580e01007387 */ /* 0x004fe80000100a00 */
[----:B------:R0:W-:Y:S04]  /*452b0*/  STL.64 [R1+0x2a50], R12 ;  /* 0x002a500c01007387 */ /* 0x0001e80000100a00 */
[----:B0-----:R-:W2:Y:S04]  /*452c0*/  LDL.LU R12, [R1+0x120] ;  /* 0x00012000010c7983 */ /* 0x001ea80000300800 */
[----:B------:R-:W2:Y:S04]  /*452d0*/  LDL.LU R13, [R1+0x124] ;  /* 0x00012400010d7983 */ /* 0x000ea80000300800 */
[----:B------:R-:W2:Y:S04]  /*452e0*/  LDL.LU R14, [R1+0x128] ;  /* 0x00012800010e7983 */ /* 0x000ea80000300800 */
[----:B------:R-:W2:Y:S01]  /*452f0*/  LDL.LU R15, [R1+0x12c] ;  /* 0x00012c00010f7983 */ /* 0x000ea20000300800 */
[----:B------:R-:W-:-:S02]  /*45300*/  IMAD.MOV.U32 R24, RZ, RZ, R4 ;  /* 0x000000ffff187224 */ /* 0x000fc400078e0004 */
[----:B----4-:R-:W-:Y:S01]  /*45310*/  IMAD.MOV.U32 R25, RZ, RZ, R5 ;  /* 0x000000ffff197224 */ /* 0x010fe200078e0005 */
[----:B------:R-:W4:Y:S04]  /*45320*/  LDL.LU R4, [R1+0x2af8] ;  /* 0x002af80001047983 */ /* 0x000f280000300800 */
[----:B------:R-:W4:Y:S04]  /*45330*/  LDL.LU R5, [R1+0x2af4] ;  /* 0x002af40001057983 */ /* 0x000f280000300800 */
        /* <DEDUP_REMOVED lines=8> */
[----:B------:R-:W-:Y:S01]  /*453c0*/  IMAD.MOV.U32 R25, RZ, RZ, R7 ;  /* 0x000000ffff197224 */ /* 0x000fe200078e0007 */
        /* <DEDUP_REMOVED lines=9> */
[----:B---3--:R-:W-:-:S02]  /*45460*/  IMAD.MOV.U32 R24, RZ, RZ, R3 ;  /* 0x000000ffff187224 */ /* 0x008fc400078e0003 */
        /* <DEDUP_REMOVED lines=12> */
[----:B------:R-:W3:Y:S04]  /*45530*/  LDL.LU R28, [R1+0x2ae0] ;  /* 0x002ae000011c7983 */ /* 0x000ee80000300800 */
[----:B------:R-:W3:Y:S04]  /*45540*/  LDL.LU R29, [R1+0x2adc] ;  /* 0x002adc00011d7983 */ /* 0x000ee80000300800 */
[----:B--2---:R-:W-:Y:S04]  /*45550*/  STL.64 [R1+0x2ab8], R14 ;  /* 0x002ab80e01007387 */ /* 0x004fe80000100a00 */
[----:B------:R0:W-:Y:S04]  /*45560*/  STL.64 [R1+0x2ab0], R12 ;  /* 0x002ab00c01007387 */ /* 0x0001e80000100a00 */
[----:B0-----:R-:W2:Y:S04]  /*45570*/  LDL.LU R12, [R1+0x160] ;  /* 0x00016000010c7983 */ /* 0x001ea80000300800 */
[----:B------:R-:W2:Y:S04]  /*45580*/  LDL.LU R13, [R1+0x164] ;  /* 0x00016400010d7983 */ /* 0x000ea80000300800 */
[----:B------:R-:W2:Y:S04]  /*45590*/  LDL.LU R14, [R1+0x168] ;  /* 0x00016800010e7983 */ /* 0x000ea80000300800 */
[----:B------:R-:W2:Y:S04]  /*455a0*/  LDL.LU R15, [R1+0x16c] ;  /* 0x00016c00010f7983 */ /* 0x000ea80000300800 */
[----:B--2---:R-:W-:Y:S04]  /*455b0*/  STL.64 [R1+0x2ad0], R14 ;  /* 0x002ad00e01007387 */ /* 0x004fe80000100a00 */
[----:B------:R0:W-:Y:S04]  /*455c0*/  STL.64 [R1+0x2ac8], R12 ;  /* 0x002ac80c01007387 */ /* 0x0001e80000100a00 */
[----:B0-----:R-:W4:Y:S04]  /*455d0*/  LDL.LU R12, [R1+0x2e0] ;  /* 0x0002e000010c7983 */ /* 0x001f280000300800 */
[----:B------:R-:W4:Y:S04]  /*455e0*/  LDL.LU R13, [R1+0x2e4] ;  /* 0x0002e400010d7983 */ /* 0x000f280000300800 */
        /* <DEDUP_REMOVED lines=10> */
[----:B------:R-:W-:Y:S04]  /*45690*/  STL.64 [R1+0x2848], R18 ;  /* 0x0028481201007387 */ /* 0x000fe80000100a00 */
[----:B------:R0:W-:Y:S04]  /*456a0*/  STL.64 [R1+0x2840], R16 ;  /* 0x0028401001007387 */ /* 0x0001e80000100a00 */
[----:B0-----:R-:W2:Y:S04]  /*456b0*/  LDL.LU.64 R16, [R1+0x1d0] ;  /* 0x0001d00001107983 */ /* 0x001ea80000300a00 */
[----:B------:R-:W2:Y:S04]  /*456c0*/  LDL.64 R18, [R1+0x1d8] ;  /* 0x0001d80001127983 */ /* 0x000ea80000100a00 */
[----:B--2---:R-:W-:Y:S04]  /*456d0*/  STL.64 [R1+0x29a0], R18 ;  /* 0x0029a01201007387 */ /* 0x004fe80000100a00 */
[----:B------:R3:W-:Y:S02]  /*456e0*/  STL.64 [R1+0x2998], R16 ;  /* 0x0029981001007387 */ /* 0x0007e40000100a00 */
[----:B---3--:R-:W-:-:S02]  /*456f0*/  IMAD.MOV.U32 R16, RZ, RZ, R3 ;  /* 0x000000ffff107224 */ /* 0x008fc400078e0003 */
[----:B------:R-:W2:Y:S04]  /*45700*/  LDL.LU R3, [R1+0x2ad8] ;  /* 0x002ad80001037983 */ /* 0x000ea80000300800 */
[----:B------:R-:W3:Y:S04]  /*45710*/  LDL.LU R17, [R1+0x2b4] ;  /* 0x0002b40001117983 */ /* 0x000ee80000300800 */
[----:B------:R-:W2:Y:S04]  /*45720*/  LDL.LU R18, [R1+0x2b8] ;  /* 0x0002b80001127983 */ /* 0x000ea80000300800 */
[----:B------:R-:W2:Y:S01]  /*45730*/  LDL.LU R19, [R1+0x2bc] ;  /* 0x0002bc0001137983 */ /* 0x000ea20000300800 */
[C---:B----4-:R-:W-:Y:S03]  /*45740*/  HMMA.16816.F32.BF16 R24, R4.reuse, R24, R12 ;  /* 0x000000180418723c */ /* 0x050fe6000004180c */
[----:B--2---:R-:W-:Y:S04]  /*45750*/  STL.64 [R1+0x29b8], R18 ;  /* 0x0029b81201007387 */ /* 0x004fe80000100a00 */
[----:B---3--:R-:W-:Y:S04]  /*45760*/  STL.64 [R1+0x29b0], R16 ;  /* 0x0029b01001007387 */ /* 0x008fe80000100a00 */
        /* <DEDUP_REMOVED lines=54> */
[----:B------:R-:W2:Y:S01]  /*45ad0*/  LDL.LU.64 R12, [R1+0x29f8] ;  /* 0x0029f800010c7983 */ /* 0x000ea20000300a00 */
[----:B------:R-:W-:-:S02]  /*45ae0*/  IMAD.MOV.U32 R18, RZ, RZ, R3 ;  /* 0x000000ffff127224 */ /* 0x000fc400078e0003 */
[----:B------:R-:W-:Y:S02]  /*45af0*/  IMAD.MOV.U32 R19, RZ, RZ, R0 ;  /* 0x000000ffff137224 */ /* 0x000fe400078e0000 */
[----:B------:R-:W-:Y:S02]  /*45b00*/  IMAD.MOV.U32 R16, RZ, RZ, R29 ;  /* 0x000000ffff107224 */ /* 0x000fe400078e001d */
[----:B------:R-:W-:-:S10]  /*45b10*/  IMAD.MOV.U32 R17, RZ, RZ, R28 ;  /* 0x000000ffff117224 */ /* 0x000fd400078e001c */
[----:B------:R-:W-:Y:S04]  /*45b20*/  STL.64 [R1+0xe0], R24 ;  /* 0x0000e01801007387 */ /* 0x000fe80000100a00 */
[----:B------:R0:W-:Y:S04]  /*45b30*/  STL.64 [R1+0xe8], R26 ;  /* 0x0000e81a01007387 */ /* 0x0001e80000100a00 */
[----:B0-----:R-:W3:Y:S04]  /*45b40*/  LDL.LU.64 R26, [R1+0x29f0] ;  /* 0x0029f000011a7983 */ /* 0x001ee80000300a00 */
[----:B------:R-:W3:Y:S01]  /*45b50*/  LDL.LU.64 R24, [R1+0x29e8] ;  /* 0x0029e80001187983 */ /* 0x000ee20000300a00 */
[----:B--2---:R-:W-:Y:S03]  /*45b60*/  HMMA.16816.F32.BF16 R12, R4, R12, R20 ;  /* 0x0000000c040c723c */ /* 0x004fe60000041814 */
[----:B------:R-:W2:-:S15]  /*45b70*/  LDL.LU.64 R20, [R1+0x29e0] ;  /* 0x0029e00001147983 */ /* 0x000e9e0000300a00 */
[----:B------:R-:W-:Y:S01]  /*45b80*/  NOP ;  /* 0x0000000000007918 */ /* 0x000fe20000000000 */
[----:B------:R-:W-:Y:S02]  /*45b90*/  IMAD.MOV.U32 R3, RZ, RZ, R14 ;  /* 0x000000ffff037224 */ /* 0x000fe400078e000e */
[----:B------:R-:W-:Y:S02]  /*45ba0*/  IMAD.MOV.U32 R0, RZ, RZ, R15 ;  /* 0x000000ffff007224 */ /* 0x000fe400078e000f */
[----:B------:R-:W-:Y:S02]  /*45bb0*/  IMAD.MOV.U32 R29, RZ, RZ, R12 ;  /* 0x000000ffff1d7224 */ /* 0x000fe400078e000c */
[----:B------:R-:W-:Y:S01]  /*45bc0*/  IMAD.MOV.U32 R28, RZ, RZ, R13 ;  /* 0x000000ffff1c7224 */ /* 0x000fe200078e000d */
[----:B------:R-:W4:Y:S04]  /*45bd0*/  LDL.LU.64 R14, [R1+0x29d8] ;  /* 0x0029d800010e7983 */ /* 0x000f280000300a00 */
[----:B------:R-:W2:Y:S04]  /*45be0*/  LDL.LU.64 R12, [R1+0x29d0] ;  /* 0x0029d000010c7983 */ /* 0x000ea80000300a00 */
[----:B------:R-:W-:Y:S04]  /*45bf0*/  STL [R1+0x2894], R0 ;  /* 0x0028940001007387 */ /* 0x000fe80000100800 */
[----:B------:R-:W-:Y:S04]  /*45c00*/  STL [R1+0x2890], R3 ;  /* 0x0028900301007387 */ /* 0x000fe80000100800 */
[----:B------:R-:W-:Y:S04]  /*45c10*/  STL [R1+0x288c], R28 ;  /* 0x00288c1c01007387 */ /* 0x000fe80000100800 */
[----:B------:R-:W-:Y:S01]  /*45c20*/  STL [R1+0x2888], R29 ;  /* 0x0028881d01007387 */ /* 0x000fe20000100800 */
[----:B--2---:R-:W-:-:S15]  /*45c30*/  HMMA.16816.F32.BF16 R8, R4, R12, R8 ;  /* 0x0000000c0408723c */ /* 0x004fde0000041808 */
[----:B------:R-:W-:-:S04]  /*45c40*/  NOP ;  /* 0x0000000000007918 */ /* 0x000fc80000000000 */
[----:B------:R-:W-:Y:S04]  /*45c50*/  STL.64 [R1+0xc0], R8 ;  /* 0x0000c00801007387 */ /* 0x000fe80000100a00 */
[----:B------:R0:W-:Y:S04]  /*45c60*/  STL.64 [R1+0xc8], R10 ;  /* 0x0000c80a01007387 */ /* 0x0001e80000100a00 */
[----:B0-----:R-:W2:Y:S04]  /*45c70*/  LDL.LU.64 R10, [R1+0x29c8] ;  /* 0x0029c800010a7983 */ /* 0x001ea80000300a00 */
[----:B------:R-:W3:Y:S01]  /*45c80*/  LDL.LU.64 R8, [R1+0x29c0] ;  /* 0x0029c00001087983 */ /* 0x000ee20000300a00 */
[C---:B------:R-:W-:Y:S08]  /*45c90*/  HMMA.16816.F32.BF16 R20, R4.reuse, R20, R16 ;  /* 0x000000140414723c */ /* 0x040ff00000041810 */
[----:B---3--:R-:W-:-:S15]  /*45ca0*/  HMMA.16816.F32.BF16 R24, R4, R8, R24 ;  /* 0x000000080418723c */ /* 0x008fde0000041818 */
[----:B------:R-:W-:-:S04]  /*45cb0*/  NOP ;  /* 0x0000000000007918 */ /* 0x000fc80000000000 */
[----:B------:R0:W-:Y:S04]  /*45cc0*/  STL.64 [R1+0x2738], R26 ;  /* 0x0027381a01007387 */ /* 0x0001e80000100a00 */
[----:B------:R-:W-:Y:S04]  /*45cd0*/  STL.64 [R1+0x2730], R24 ;  /* 0x0027301801007387 */ /* 0x000fe80000100a00 */
[----:B0-----:R-:W3:Y:S04]  /*45ce0*/  LDL.LU R26, [R1+0x8] ;  /* 0x00000800011a7983 */ /* 0x001ee80000300800 */
[----:B------:R-:W3:Y:S04]  /*45cf0*/  LDL.LU R27, [R1+0xc] ;  /* 0x00000c00011b7983 */ /* 0x000ee80000300800 */
        /* <DEDUP_REMOVED lines=12> */
[----:B--2---:R-:W-:Y:S02]  /*45dc0*/  HMMA.16816.F32.BF16 R4, R4, R16, R20 ;  /* 0x000000100404723c */ /* 0x004fe40000041814 */
[----:B------:R-:W2:Y:S04]  /*45dd0*/  LDL.LU.64 R22, [R1+0x2980] ;  /* 0x0029800001167983 */ /* 0x000ea80000300a00 */
[----:B------:R-:W2:-:S13]  /*45de0*/  LDL.LU.64 R20, [R1+0x2978] ;  /* 0x0029780001147983 */ /* 0x000e9a0000300a00 */
[----:B------:R-:W-:Y:S02]  /*45df0*/  IMAD.MOV.U32 R13, RZ, RZ, R4 ;  /* 0x000000ffff0d7224 */ /* 0x000fe400078e0004 */
[----:B------:R-:W-:Y:S01]  /*45e00*/  IMAD.MOV.U32 R12, RZ, RZ, R5 ;  /* 0x000000ffff0c7224 */ /* 0x000fe200078e0005 */
[----:B------:R-:W2:Y:S01]  /*45e10*/  LDL.LU R4, [R1+0x280] ;  /* 0x0002800001047983 */ /* 0x000ea20000300800 */
[----:B------:R-:W-:-:S03]  /*45e20*/  IMAD.MOV.U32 R9, RZ, RZ, R6 ;  /* 0x000000ffff097224 */ /* 0x000fc600078e0006 */
[----:B------:R-:W2:Y:S01]  /*45e30*/  LDL.LU R5, [R1+0x284] ;  /* 0x0002840001057983 */ /* 0x000ea20000300800 */
[----:B------:R-:W-:-:S03]  /*45e40*/  IMAD.MOV.U32 R8, RZ, RZ, R7 ;  /* 0x000000ffff087224 */ /* 0x000fc600078e0007 */
[----:B------:R-:W2:Y:S04]  /*45e50*/  LDL.LU R6, [R1+0x288] ;  /* 0x0002880001067983 */ /* 0x000ea80000300800 */
[----:B------:R-:W2:Y:S04]  /*45e60*/  LDL.LU R7, [R1+0x28c] ;  /* 0x00028c0001077983 */ /* 0x000ea80000300800 */
[----:B----4-:R0:W-:Y:S04]  /*45e70*/  STL.64 [R1+0x28c8], R14 ;  /* 0x0028c80e01007387 */ /* 0x0101e80000100a00 */
[----:B------:R-:W-:Y:S04]  /*45e80*/  STL.64 [R1+0x28c0], R12 ;  /* 0x0028c00c01007387 */ /* 0x000fe80000100a00 */
[----:B0-----:R-:W4:Y:S04]  /*45e90*/  LDL.LU.64 R14, [R1+0x98] ;  /* 0x00009800010e7983 */ /* 0x001f280000300a00 */
[----:B------:R0:W-:Y:S04]  /*45ea0*/  STL.64 [R1+0x28b8], R10 ;  /* 0x0028b80a01007387 */ /* 0x0001e80000100a00 */
[----:B------:R-:W-:Y:S04]  /*45eb0*/  STL.64 [R1+0x28b0], R8 ;  /* 0x0028b00801007387 */ /* 0x000fe80000100a00 */
[----:B0-----:R-:W2:Y:S04]  /*45ec0*/  LDL.LU.64 R10, [R1+0xa8] ;  /* 0x0000a800010a7983 */ /* 0x001ea80000300a00 */
[----:B------:R0:W-:Y:S04]  /*45ed0*/  STL.64 [R1+0x2858], R18 ;  /* 0x0028581201007387 */ /* 0x0001e80000100a00 */
[----:B------:R-:W3:Y:S04]  /*45ee0*/  LDL.LU R16, [R1+0x290] ;  /* 0x0002900001107983 */ /* 0x000ee80000300800 */
[----:B------:R-:W3:Y:S04]  /*45ef0*/  LDL.LU R17, [R1+0x294] ;  /* 0x0002940001117983 */ /* 0x000ee80000300800 */
[----:B0-----:R-:W3:Y:S01]  /*45f00*/  LDL.LU R18, [R1+0x298] ;  /* 0x0002980001127983 */ /* 0x001ee20000300800 */
[----:B------:R-:W-:-:S02]  /*45f10*/  IMAD.MOV.U32 R19, RZ, RZ, R2 ;  /* 0x000000ffff137224 */ /* 0x000fc400078e0002 */
[----:B--2---:R-:W-:Y:S02]  /*45f20*/  IMAD.MOV.U32 R25, RZ, RZ, R10 ;  /* 0x000000ffff197224 */ /* 0x004fe400078e000a */
[----:B------:R-:W-:-:S03]  /*45f30*/  IMAD.MOV.U32 R24, RZ, RZ, R11 ;  /* 0x000000ffff187224 */ /* 0x000fc600078e000b */
[C---:B---3--:R-:W-:Y:S08]  /*45f40*/  HMMA.16816.F32.BF16 R16, R20.reuse, R10, R16 ;  /* 0x0000000a1410723c */ /* 0x048ff00000041810 */
[----:B----4-:R-:W-:Y:S11]  /*45f50*/  HMMA.16816.F32.BF16 R8, R20, R14, R4 ;  /* 0x0000000e1408723c */ /* 0x010ff60000041804 */
[----:B------:R-:W-:Y:S04]  /*45f60*/  STL.64 [R1+0x290], R16 ;  /* 0x0002901001007387 */ /* 0x000fe80000100a00 */
[----:B------:R-:W-:Y:S04]  /*45f70*/  STL.64 [R1+0x298], R18 ;  /* 0x0002981201007387 */ /* 0x000fe80000100a00 */
[----:B------:R-:W-:Y:S04]  /*45f80*/  STL [R1+0x289c], R24 ;  /* 0x00289c1801007387 */ /* 0x000fe80000100800 */
[----:B------:R-:W-:Y:S04]  /*45f90*/  STL [R1+0x2898], R25 ;  /* 0x0028981901007387 */ /* 0x000fe80000100800 */
[----:B------:R-:W-:Y:S04]  /*45fa0*/  STL.64 [R1+0x2910], R26 ;  /* 0x0029101a01007387 */ /* 0x000fe80000100a00 */
[----:B------:R0:W-:Y:S04]  /*45fb0*/  STL.64 [R1+0x280], R8 ;  /* 0x0002800801007387 */ /* 0x0001e80000100a00 */
[----:B------:R1:W-:Y:S01]  /*45fc0*/  STL [R1+0x288], R10 ;  /* 0x0002880a01007387 */ /* 0x0003e20000100800 */
[----:B------:R-:W-:-:S03]  /*45fd0*/  IMAD.MOV.U32 R2, RZ, RZ, R11 ;  /* 0x000000ffff027224 */ /* 0x000fc600078e000b */
[----:B0-----:R-:W2:Y:S04]  /*45fe0*/  LDL.LU R8, [R1+0x1e0] ;  /* 0x0001e00001087983 */ /* 0x001ea80000300800 */
[----:B------:R-:W2:Y:S04]  /*45ff0*/  LDL.LU R9, [R1+0x1e4] ;  /* 0x0001e40001097983 */ /* 0x000ea80000300800 */
[----:B-1----:R-:W3:Y:S04]  /*46000*/  LDL.LU R10, [R1+0x1e8] ;  /* 0x0001e800010a7983 */ /* 0x002ee80000300800 */
[----:B------:R-:W3:Y:S04]  /*46010*/  LDL.LU R11, [R1+0x1ec] ;  /* 0x0001ec00010b7983 */ /* 0x000ee80000300800 */
[----:B---3--:R0:W-:Y:S04]  /*46020*/  STL.64 [R1+0x28d8], R10 ;  /* 0x0028d80a01007387 */ /* 0x0081e80000100a00 */
[----:B--2---:R-:W-:Y:S04]  /*46030*/  STL.64 [R1+0x28d0], R8 ;  /* 0x0028d00801007387 */ /* 0x004fe80000100a00 */
[----:B0-----:R-:W2:Y:S01]  /*46040*/  LDL.LU.64 R10, [R1+0x18] ;  /* 0x00001800010a7983 */ /* 0x001ea20000300a00 */
[----:B------:R-:W-:-:S02]  /*46050*/  IMAD.MOV.U32 R5, RZ, RZ, R14 ;  /* 0x000000ffff057224 */ /* 0x000fc400078e000e */
[----:B------:R-:W-:Y:S01]  /*46060*/  IMAD.MOV.U32 R4, RZ, RZ, R15 ;  /* 0x000000ffff047224 */ /* 0x000fe200078e000f */
[----:B--2---:R-:W-:Y:S04]  /*46070*/  STL.64 [R1+0x28f0], R10 ;  /* 0x0028f00a01007387 */ /* 0x004fe80000100a00 */
[----:B------:R-:W2:Y:S04]  /*46080*/  LDL.LU R12, [R1+0x1f0] ;  /* 0x0001f000010c7983 */ /* 0x000ea80000300800 */
[----:B------:R-:W2:Y:S04]  /*46090*/  LDL.LU R13, [R1+0x1f4] ;  /* 0x0001f400010d7983 */ /* 0x000ea80000300800 */
[----:B------:R-:W3:Y:S04]  /*460a0*/  LDL.LU R14, [R1+0x1f8] ;  /* 0x0001f800010e7983 */ /* 0x000ee80000300800 */
[----:B------:R-:W3:Y:S04]  /*460b0*/  LDL.LU R15, [R1+0x1fc] ;  /* 0x0001fc00010f7983 */ /* 0x000ee80000300800 */
[----:B------:R-:W4:Y:S04]  /*460c0*/  LDL.LU R24, [R1+0x220] ;  /* 0x0002200001187983 */ /* 0x000f280000300800 */
[----:B------:R-:W4:Y:S04]  /*460d0*/  LDL.LU R25, [R1+0x224] ;  /* 0x0002240001197983 */ /* 0x000f280000300800 */
[----:B------:R-:W2:Y:S04]  /*460e0*/  LDL.LU R26, [R1+0x228] ;  /* 0x00022800011a7983 */ /* 0x000ea80000300800 */
[----:B------:R-:W2:Y:S04]  /*460f0*/  LDL.LU R27, [R1+0x22c] ;  /* 0x00022c00011b7983 */ /* 0x000ea80000300800 */
[----:B--2---:R0:W-:Y:S04]  /*46100*/  STL.64 [R1+0x2920], R26 ;  /* 0x0029201a01007387 */ /* 0x0041e80000100a00 */
[----:B----4-:R-:W-:Y:S04]  /*46110*/  STL.64 [R1+0x2918], R24 ;  /* 0x0029181801007387 */ /* 0x010fe80000100a00 */
[----:B0-----:R-:W2:Y:S04]  /*46120*/  LDL.LU.64 R26, [R1+0x48] ;  /* 0x00004800011a7983 */ /* 0x001ea80000300a00 */
[----:B--2---:R0:W-:Y:S04]  /*46130*/  STL.64 [R1+0x2930], R26 ;  /* 0x0029301a01007387 */ /* 0x0041e80000100a00 */
[----:B0-----:R-:W2:Y:S04]  /*46140*/  LDL.LU.64 R26, [R1+0x58] ;  /* 0x00005800011a7983 */ /* 0x001ea80000300a00 */
[----:B--2---:R-:W-:Y:S04]  /*46150*/  STL.64 [R1+0x2948], R26 ;  /* 0x0029481a01007387 */ /* 0x004fe80000100a00 */
[----:B------:R-:W2:Y:S04]  /*46160*/  LDL.LU.64 R10, [R1+0x28] ;  /* 0x00002800010a7983 */ /* 0x000ea80000300a00 */
[----:B--2---:R0:W-:Y:S04]  /*46170*/  STL.64 [R1+0x2908], R10 ;  /* 0x0029080a01007387 */ /* 0x0041e80000100a00 */
[----:B0-----:R-:W2:Y:S04]  /*46180*/  LDL.LU.64 R10, [R1+0x38] ;  /* 0x00003800010a7983 */ /* 0x001ea80000300a00 */
[----:B--2---:R0:W-:Y:S04]  /*46190*/  STL.64 [R1+0x2928], R10 ;  /* 0x0029280a01007387 */ /* 0x0041e80000100a00 */
[----:B------:R-:W2:Y:S04]  /*461a0*/  LDL.LU R8, [R1+0x230] ;  /* 0x0002300001087983 */ /* 0x000ea80000300800 */
[----:B------:R-:W2:Y:S04]  /*461b0*/  LDL.LU R9, [R1+0x234] ;  /* 0x0002340001097983 */ /* 0x000ea80000300800 */
[----:B0-----:R-:W4:Y:S04]  /*461c0*/  LDL.LU R10, [R1+0x238] ;  /* 0x00023800010a7983 */ /* 0x001f280000300800 */
[----:B------:R-:W4:Y:S04]  /*461d0*/  LDL.LU R11, [R1+0x23c] ;  /* 0x00023c00010b7983 */ /* 0x000f280000300800 */
[----:B------:R-:W2:Y:S04]  /*461e0*/  LDL.LU R16, [R1+0x260] ;  /* 0x0002600001107983 */ /* 0x000ea80000300800 */
[----:B------:R-:W2:Y:S04]  /*461f0*/  LDL.LU R17, [R1+0x264] ;  /* 0x0002640001117983 */ /* 0x000ea80000300800 */
[----:B------:R-:W2:Y:S04]  /*46200*/  LDL.LU R18, [R1+0x268] ;  /* 0x0002680001127983 */ /* 0x000ea80000300800 */
[----:B------:R-:W2:Y:S04]  /*46210*/  LDL.LU R19, [R1+0x26c] ;  /* 0x00026c0001137983 */ /* 0x000ea80000300800 */
[----:B------:R-:W2:Y:S04]  /*46220*/  LDL.LU.64 R26, [R1+0x68] ;  /* 0x00006800011a7983 */ /* 0x000ea80000300a00 */
[----:B--2---:R0:W-:Y:S04]  /*46230*/  STL.64 [R1+0x2960], R26 ;  /* 0x0029601a01007387 */ /* 0x0041e80000100a00 */
[----:B0-----:R-:W2:Y:S04]  /*46240*/  LDL.LU.64 R26, [R1+0x88] ;  /* 0x00008800011a7983 */ /* 0x001ea80000300a00 */
[----:B----4-:R-:W-:Y:S04]  /*46250*/  STL.64 [R1+0x2940], R10 ;  /* 0x0029400a01007387 */ /* 0x010fe80000100a00 */
[----:B------:R0:W-:Y:S04]  /*46260*/  STL.64 [R1+0x2938], R8 ;  /* 0x0029380801007387 */ /* 0x0001e80000100a00 */
[----:B0-----:R-:W4:Y:S04]  /*46270*/  LDL.LU R8, [R1+0x240] ;  /* 0x0002400001087983 */ /* 0x001f280000300800 */
[----:B------:R-:W4:Y:S04]  /*46280*/  LDL.LU R9, [R1+0x244] ;  /* 0x0002440001097983 */ /* 0x000f280000300800 */
[----:B------:R-:W2:Y:S04]  /*46290*/  LDL.LU R10, [R1+0x248] ;  /* 0x00024800010a7983 */ /* 0x000ea80000300800 */
[----:B------:R-:W2:Y:S04]  /*462a0*/  LDL.LU R11, [R1+0x24c] ;  /* 0x00024c00010b7983 */ /* 0x000ea80000300800 */
[----:B--2---:R-:W-:Y:S04]  /*462b0*/  STL.64 [R1+0x2958], R10 ;  /* 0x0029580a01007387 */ /* 0x004fe80000100a00 */
[----:B----4-:R0:W-:Y:S04]  /*462c0*/  STL.64 [R1+0x2950], R8 ;  /* 0x0029500801007387 */ /* 0x0101e80000100a00 */
[----:B0-----:R-:W2:Y:S04]  /*462d0*/  LDL.LU R8, [R1+0x250] ;  /* 0x0002500001087983 */ /* 0x001ea80000300800 */
[----:B------:R-:W2:Y:S04]  /*462e0*/  LDL.LU R9, [R1+0x254] ;  /* 0x0002540001097983 */ /* 0x000ea80000300800 */
[----:B------:R-:W4:Y:S04]  /*462f0*/  LDL.LU R10, [R1+0x258] ;  /* 0x00025800010a7983 */ /* 0x000f280000300800 */
[----:B------:R-:W4:Y:S04]  /*46300*/  LDL.LU R11, [R1+0x25c] ;  /* 0x00025c00010b7983 */ /* 0x000f280000300800 */
[----:B----4-:R0:W-:Y:S04]  /*46310*/  STL.64 [R1+0x2970], R10 ;  /* 0x0029700a01007387 */ /* 0x0101e80000100a00 */
[----:B--2---:R-:W-:Y:S04]  /*46320*/  STL.64 [R1+0x2968], R8 ;  /* 0x0029680801007387 */ /* 0x004fe80000100a00 */
[----:B0-----:R-:W2:Y:S04]  /*46330*/  LDL.LU.64 R10, [R1+0x78] ;  /* 0x00007800010a7983 */ /* 0x001ea80000300a00 */
[----:B---3--:R-:W-:Y:S04]  /*46340*/  STL.64 [R1+0x28e8], R14 ;  /* 0x0028e80e01007387 */ /* 0x008fe80000100a00 */
[----:B------:R0:W-:Y:S04]  /*46350*/  STL.64 [R1+0x28e0], R12 ;  /* 0x0028e00c01007387 */ /* 0x0001e80000100a00 */
[----:B0-----:R-:W3:Y:S04]  /*46360*/  LDL.LU R12, [R1+0x200] ;  /* 0x00020000010c7983 */ /* 0x001ee80000300800 */
[----:B------:R-:W3:Y:S04]  /*46370*/  LDL.LU R13, [R1+0x204] ;  /* 0x00020400010d7983 */ /* 0x000ee80000300800 */
[----:B------:R-:W4:Y:S04]  /*46380*/  LDL.LU R14, [R1+0x208] ;  /* 0x00020800010e7983 */ /* 0x000f280000300800 */
[----:B------:R-:W4:Y:S04]  /*46390*/  LDL.LU R15, [R1+0x20c] ;  /* 0x00020c00010f7983 */ /* 0x000f280000300800 */
[----:B----4-:R-:W-:Y:S04]  /*463a0*/  STL.64 [R1+0x2900], R14 ;  /* 0x0029000e01007387 */ /* 0x010fe80000100a00 */
[----:B---3--:R0:W-:Y:S04]  /*463b0*/  STL.64 [R1+0x28f8], R12 ;  /* 0x0028f80c01007387 */ /* 0x0081e80000100a00 */
[----:B0-----:R-:W3:Y:S04]  /*463c0*/  LDL.LU R12, [R1+0x210] ;  /* 0x00021000010c7983 */ /* 0x001ee80000300800 */
[----:B------:R-:W3:Y:S04]  /*463d0*/  LDL.LU R13, [R1+0x214] ;  /* 0x00021400010d7983 */ /* 0x000ee80000300800 */
[----:B------:R-:W3:Y:S04]  /*463e0*/  LDL.LU R14, [R1+0x218] ;  /* 0x00021800010e7983 */ /* 0x000ee80000300800 */
[----:B------:R-:W3:Y:S04]  /*463f0*/  LDL.LU R15, [R1+0x21c] ;  /* 0x00021c00010f7983 */ /* 0x000ee80000300800 */
[----:B------:R0:W-:Y:S04]  /*46400*/  STL [R1+0x28a4], R4 ;  /* 0x0028a40401007387 */ /* 0x0001e80000100800 */
[----:B------:R1:W-:Y:S04]  /*46410*/  STL [R1+0x28a0], R5 ;  /* 0x0028a00501007387 */ /* 0x0003e80000100800 */
[----:B0-----:R-:W4:Y:S04]  /*46420*/  LDL.LU R4, [R1+0x270] ;  /* 0x0002700001047983 */ /* 0x001f280000300800 */
[----:B-1----:R-:W4:Y:S04]  /*46430*/  LDL.LU R5, [R1+0x274] ;  /* 0x0002740001057983 */ /* 0x002f280000300800 */
[----:B------:R-:W4:Y:S04]  /*46440*/  LDL.LU R6, [R1+0x278] ;  /* 0x0002780001067983 */ /* 0x000f280000300800 */
[----:B------:R-:W4:Y:S04]  /*46450*/  LDL.LU R7, [R1+0x27c] ;  /* 0x00027c0001077983 */ /* 0x000f280000300800 */
[----:B------:R-:W-:Y:S01]  /*46460*/  STL [R1+0x26f0], R2 ;  /* 0x0026f00201007387 */ /* 0x000fe20000100800 */
[----:B----4-:R-:W-:-:S15]  /*46470*/  HMMA.16816.F32.BF16 R4, R20, R26, R4 ;  /* 0x0000001a1404723c */ /* 0x010fde0000041804 */
[----:B------:R-:W-:-:S04]  /*46480*/  NOP ;  /* 0x0000000000007918 */ /* 0x000fc80000000000 */
[----:B------:R-:W-:Y:S04]  /*46490*/  STL.64 [R1+0x270], R4 ;  /* 0x0002700401007387 */ /* 0x000fe80000100a00 */
[----:B------:R0:W-:Y:S02]  /*464a0*/  STL.64 [R1+0x278], R6 ;  /* 0x0002780601007387 */ /* 0x0001e40000100a00 */
[----:B0-----:R-:W-:Y:S02]  /*464b0*/  IMAD.MOV.U32 R7, RZ, RZ, R26 ;  /* 0x000000ffff077224 */ /* 0x001fe400078e001a */
[----:B------:R-:W-:Y:S02]  /*464c0*/  IMAD.MOV.U32 R6, RZ, RZ, R27 ;  /* 0x000000ffff067224 */ /* 0x000fe400078e001b */
[----:B--2---:R-:W-:Y:S01]  /*464d0*/  HMMA.16816.F32.BF16 R24, R20, R10, R16 ;  /* 0x0000000a1418723c */ /* 0x004fe20000041810 */
[----:B------:R-:W-:Y:S01]  /*464e0*/  IMAD.MOV.U32 R17, RZ, RZ, R10 ;  /* 0x000000ffff117224 */ /* 0x000fe200078e000a */
[----:B------:R-:W-:Y:S01]  /*464f0*/  STL [R1+0x28a8], R7 ;  /* 0x0028a80701007387 */ /* 0x000fe20000100800 */
[----:B------:R-:W-:-:S03]  /*46500*/  IMAD.MOV.U32 R16, RZ, RZ, R11 ;  /* 0x000000ffff107224 */ /* 0x000fc600078e000b */
[----:B------:R-:W2:Y:S04]  /*46510*/  LDL.LU.64 R10, [R1+0x2970] ;  /* 0x00297000010a7983 */ /* 0x000ea80000300a00 */
[----:B------:R-:W2:Y:S09]  /*46520*/  LDL.LU.64 R8, [R1+0x2968] ;  /* 0x0029680001087983 */ /* 0x000eb20000300a00 */
[----:B------:R-:W-:Y:S04]  /*46530*/  STL.64 [R1+0x260], R24 ;  /* 0x0002601801007387 */ /* 0x000fe80000100a00 */
[----:B------:R0:W-:Y:S01]  /*46540*/  STL [R1+0x26c], R27 ;  /* 0x00026c1b01007387 */ /* 0x0001e20000100800 */
[----:B------:R-:W-:-:S03]  /*46550*/  IMAD.MOV.U32 R2, RZ, RZ, R26 ;  /* 0x000000ffff027224 */ /* 0x000fc600078e001a */
[----:B0-----:R-:W2:Y:S04]  /*46560*/  LDL.LU.64 R26, [R1+0x2960] ;  /* 0x00296000011a7983 */ /* 0x001ea80000300a00 */
[----:B------:R0:W-:Y:S01]  /*46570*/  STL [R1+0x2708], R2 ;  /* 0x0027080201007387 */ /* 0x0001e20000100800 */
[----:B--2---:R-:W-:Y:S01]  /*46580*/  HMMA.16816.F32.BF16 R8, R20, R26, R8 ;  /* 0x0000001a1408723c */ /* 0x004fe20000041808 */
[----:B------:R-:W-:Y:S02]  /*46590*/  IMAD.MOV.U32 R18, RZ, RZ, R26 ;  /* 0x000000ffff127224 */ /* 0x000fe400078e001a */
[----:B0-----:R-:W-:-:S15]  /*465a0*/  IMAD.MOV.U32 R2, RZ, RZ, R27 ;  /* 0x000000ffff027224 */ /* 0x001fde00078e001b */
[----:B------:R-:W-:Y:S01]  /*465b0*/  NOP ;  /* 0x0000000000007918 */ /* 0x000fe20000000000 */
[----:B------:R-:W-:Y:S04]  /*465c0*/  STL.64 [R1+0x250], R8 ;  /* 0x0002500801007387 */ /* 0x000fe80000100a00 */
[----:B------:R0:W-:Y:S04]  /*465d0*/  STL.64 [R1+0x258], R10 ;  /* 0x0002580a01007387 */ /* 0x0001e80000100a00 */
[----:B0-----:R-:W2:Y:S04]  /*465e0*/  LDL.LU.64 R10, [R1+0x2958] ;  /* 0x00295800010a7983 */ /* 0x001ea80000300a00 */
[----:B------:R-:W2:Y:S04]  /*465f0*/  LDL.LU.64 R8, [R1+0x2950] ;  /* 0x0029500001087983 */ /* 0x000ea80000300a00 */
[----:B------:R-:W2:Y:S02]  /*46600*/  LDL.LU.64 R26, [R1+0x2948] ;  /* 0x00294800011a7983 */ /* 0x000ea40000300a00 */
        /* <DEDUP_REMOVED lines=19> */
[----:B------:R-:W-:-:S15]  /*46740*/  IMAD.MOV.U32 R0, RZ, RZ, R11 ;  /* 0x000000ffff007224 */ /* 0x000fde00078e000b */
[----:B------:R-:W-:-:S03]  /*46750*/  NOP ;  /* 0x0000000000007918 */ /* 0x000fc60000000000 */
[----:B------:R0:W-:Y:S04]  /*46760*/  STL.64 [R1+0x220], R24 ;  /* 0x0002201801007387 */ /* 0x0001e80000100a00 */
[----:B------:R1:W-:Y:S01]  /*46770*/  STL.64 [R1+0x228], R26 ;  /* 0x0002281a01007387 */ /* 0x0003e20000100a00 */
[----:B0-----:R-:W-:-:S03]  /*46780*/  IMAD.MOV.U32 R25, RZ, RZ, R10 ;  /* 0x000000ffff197224 */ /* 0x001fc600078e000a */
[----:B-1----:R-:W2:Y:S04]  /*46790*/  LDL.LU.64 R26, [R1+0x2910] ;  /* 0x00291000011a7983 */ /* 0x002ea80000300a00 */
[----:B------:R-:W3:Y:S02]  /*467a0*/  LDL.LU.64 R10, [R1+0x2908] ;  /* 0x00290800010a7983 */ /* 0x000ee40000300a00 */
[----:B---3--:R-:W-:Y:S01]  /*467b0*/  HMMA.16816.F32.BF16 R12, R20, R10, R12 ;  /* 0x0000000a140c723c */ /* 0x008fe2000004180c */
[----:B------:R-:W-:Y:S02]  /*467c0*/  IMAD.MOV.U32 R5, RZ, RZ, R10 ;  /* 0x000000ffff057224 */ /* 0x000fe400078e000a */
[----:B------:R-:W-:-:S15]  /*467d0*/  IMAD.MOV.U32 R24, RZ, RZ, R11 ;  /* 0x000000ffff187224 */ /* 0x000fde00078e000b */
[----:B------:R-:W-:Y:S01]  /*467e0*/  NOP ;  /* 0x0000000000007918 */ /* 0x000fe20000000000 */
[----:B------:R-:W-:Y:S04]  /*467f0*/  STL.64 [R1+0x330], R12 ;  /* 0x0003300c01007387 */ /* 0x000fe80000100a00 */
[----:B------:R0:W-:Y:S04]  /*46800*/  STL.64 [R1+0x338], R14 ;  /* 0x0003380e01007387 */ /* 0x0001e80000100a00 */
[----:B0-----:R-:W3:Y:S04]  /*46810*/  LDL.LU.64 R14, [R1+0x2900] ;  /* 0x00290000010e7983 */ /* 0x001ee80000300a00 */
[----:B------:R-:W3:Y:S04]  /*46820*/  LDL.LU.64 R12, [R1+0x28f8] ;  /* 0x0028f800010c7983 */ /* 0x000ee80000300a00 */
[----:B------:R-:W3:Y:S02]  /*46830*/  LDL.LU.64 R10, [R1+0x28f0] ;  /* 0x0028f000010a7983 */ /* 0x000ee40000300a00 */
[----:B---3--:R-:W-:-:S15]  /*46840*/  HMMA.16816.F32.BF16 R12, R20, R10, R12 ;  /* 0x0000000a140c723c */ /* 0x008fde000004180c */
[----:B------:R-:W-:-:S04]  /*46850*/  NOP ;  /* 0x0000000000007918 */ /* 0x000fc80000000000 */
[----:B------:R-:W-:Y:S04]  /*46860*/  STL.64 [R1+0x320], R12 ;  /* 0x0003200c01007387 */ /* 0x000fe80000100a00 */
[----:B------:R0:W-:Y:S04]  /*46870*/  STL.64 [R1+0x328], R14 ;  /* 0x0003280e01007387 */ /* 0x0001e80000100a00 */
[----:B0-----:R-:W2:Y:S04]  /*46880*/  LDL.LU.64 R14, [R1+0x28e8] ;  /* 0x0028e800010e7983 */ /* 0x001ea80000300a00 */
[----:B------:R-:W2:Y:S01]  /*46890*/  LDL.LU.64 R12, [R1+0x28e0] ;  /* 0x0028e000010c7983 */ /* 0x000ea20000300a00 */
[----:B------:R-:W-:-:S02]  /*468a0*/  IMAD.MOV.U32 R7, RZ, RZ, R10 ;  /* 0x000000ffff077224 */ /* 0x000fc400078e000a */
[----:B------:R-:W-:Y:S02]  /*468b0*/  IMAD.MOV.U32 R4, RZ, RZ, R11 ;  /* 0x000000ffff047224 */ /* 0x000fe400078e000b */
[----:B------:R-:W3:Y:S04]  /*468c0*/  LDL.LU.64 R10, [R1+0x28d8] ;  /* 0x0028d800010a7983 */ /* 0x000ee80000300a00 */
[----:B------:R-:W3:Y:S01]  /*468d0*/  LDL.LU.64 R8, [R1+0x28d0] ;  /* 0x0028d00001087983 */ /* 0x000ee20000300a00 */
[----:B--2---:R-:W-:-:S15]  /*468e0*/  HMMA.16816.F32.BF16 R12, R20, R26, R12 ;  /* 0x0000001a140c723c */ /* 0x004fde000004180c */
[----:B------:R-:W-:-:S04]  /*468f0*/  NOP ;  /* 0x0000000000007918 */ /* 0x000fc80000000000 */
[----:B------:R-:W-:Y:S04]  /*46900*/  STL.64 [R1+0x310], R12 ;  /* 0x0003100c01007387 */ /* 0x000fe80000100a00 */
[----:B------:R0:W-:Y:S04]  /*46910*/  STL.64 [R1+0x318], R14 ;  /* 0x0003180e01007387 */ /* 0x0001e80000100a00 */
[----:B0-----:R-:W3:Y:S04]  /*46920*/  LDL.LU.64 R14, [R1+0x28c8] ;  /* 0x0028c800010e7983 */ /* 0x001ee80000300a00 */
[----:B------:R-:W2:Y:S04]  /*46930*/  LDL.LU.64 R12, [R1+0x28c0] ;  /* 0x0028c000010c7983 */ /* 0x000ea80000300a00 */
[----:B------:R-:W-:Y:S01]  /*46940*/  STL.64 [R1+0x2750], R26 ;  /* 0x0027501a01007387 */ /* 0x000fe20000100a00 */
[----:B---3--:R-:W-:-:S15]  /*46950*/  HMMA.16816.F32.BF16 R8, R20, R14, R8 ;  /* 0x0000000e1408723c */ /* 0x008fde0000041808 */
[----:B------:R-:W-:-:S04]  /*46960*/  NOP ;  /* 0x0000000000007918 */ /* 0x000fc80000000000 */
[----:B------:R-:W-:Y:S04]  /*46970*/  STL.64 [R1+0x300], R8 ;  /* 0x0003000801007387 */ /* 0x000fe80000100a00 */
[----:B------:R0:W-:Y:S04]  /*46980*/  STL.64 [R1+0x308], R10 ;  /* 0x0003080a01007387 */ /* 0x0001e80000100a00 */
[----:B0-----:R-:W3:Y:S04]  /*46990*/  LDL.LU.64 R10, [R1+0x28b8] ;  /* 0x0028b800010a7983 */ /* 0x001ee80000300a00 */
[----:B------:R-:W4:Y:S04]  /*469a0*/  LDL.LU.64 R8, [R1+0x28b0] ;  /* 0x0028b00001087983 */ /* 0x000f280000300a00 */
[----:B------:R-:W-:Y:S04]  /*469b0*/  STL.64 [R1+0x2748], R14 ;  /* 0x0027480e01007387 */ /* 0x000fe80000100a00 */
[----:B--2---:R0:W-:Y:S04]  /*469c0*/  STL.64 [R1+0x2740], R12 ;  /* 0x0027400c01007387 */ /* 0x0041e80000100a00 */
[----:B0-----:R-:W2:Y:S04]  /*469d0*/  LDL.LU R12, [R1+0x1c0] ;  /* 0x0001c000010c7983 */ /* 0x001ea80000300800 */
[----:B------:R-:W2:Y:S04]  /*469e0*/  LDL.LU R13, [R1+0x1c4] ;  /* 0x0001c400010d7983 */ /* 0x000ea80000300800 */
[----:B------:R-:W2:Y:S04]  /*469f0*/  LDL.LU R14, [R1+0x1c8] ;  /* 0x0001c800010e7983 */ /* 0x000ea80000300800 */
[----:B------:R-:W2:Y:S01]  /*46a00*/  LDL.LU R15, [R1+0x1cc] ;  /* 0x0001cc00010f7983 */ /* 0x000ea20000300800 */
[----:B------:R-:W-:-:S02]  /*46a10*/  IMAD.MOV.U32 R26, RZ, RZ, R7 ;  /* 0x000000ffff1a7224 */ /* 0x000fc400078e0007 */
[----:B------:R-:W-:Y:S01]  /*46a20*/  IMAD.MOV.U32 R27, RZ, RZ, R4 ;  /* 0x000000ffff1b7224 */ /* 0x000fe200078e0004 */
[----:B---3--:R-:W-:Y:S01]  /*46a30*/  STL.64 [R1+0x2760], R10 ;  /* 0x0027600a01007387 */ /* 0x008fe20000100a00 */
[----:B--2---:R-:W-:Y:S03]  /*46a40*/  HMMA.16816.F32.BF16 R12, R20, R10, R12 ;  /* 0x0000000a140c723c */ /* 0x004fe6000004180c */
[----:B----4-:R0:W-:-:S15]  /*46a50*/  STL.64 [R1+0x2758], R8 ;  /* 0x0027580801007387 */ /* 0x0101de0000100a00 */
[----:B------:R-:W-:Y:S01]  /*46a60*/  NOP ;  /* 0x0000000000007918 */ /* 0x000fe20000000000 */
[----:B------:R-:W-:Y:S04]  /*46a70*/  STL.64 [R1+0x2f0], R12 ;  /* 0x0002f00c01007387 */ /* 0x000fe80000100a00 */
[----:B------:R-:W-:Y:S04]  /*46a80*/  STL.64 [R1+0x2f8], R14 ;  /* 0x0002f80e01007387 */ /* 0x000fe80000100a00 */
[----:B------:R-:W2:Y:S04]  /*46a90*/  LDL.LU R7, [R1+0x28a8] ;  /* 0x0028a80001077983 */ /* 0x000ea80000300800 */
[----:B------:R-:W3:Y:S04]  /*46aa0*/  LDL.LU R4, [R1+0x28a4] ;  /* 0x0028a40001047983 */ /* 0x000ee80000300800 */
[----:B------:R1:W-:Y:S04]  /*46ab0*/  STL.64 [R1+0x2768], R26 ;  /* 0x0027681a01007387 */ /* 0x0003e80000100a00 */
[----:B0-----:R-:W4:Y:S04]  /*46ac0*/  LDL.LU R8, [R1+0xe0] ;  /* 0x0000e00001087983 */ /* 0x001f280000300800 */
[----:B------:R-:W4:Y:S04]  /*46ad0*/  LDL.LU R9, [R1+0xe4] ;  /* 0x0000e40001097983 */ /* 0x000f280000300800 */
[----:B------:R-:W2:Y:S04]  /*46ae0*/  LDL.LU R10, [R1+0xe8] ;  /* 0x0000e800010a7983 */ /* 0x000ea80000300800 */
[----:B------:R-:W2:Y:S01]  /*46af0*/  LDL.LU R11, [R1+0xec] ;  /* 0x0000ec00010b7983 */ /* 0x000ea20000300800 */
[----:B-1----:R-:W-:-:S02]  /*46b00*/  IMAD.MOV.U32 R26, RZ, RZ, R5 ;  /* 0x000000ffff1a7224 */ /* 0x002fc400078e0005 */
        /* <DEDUP_REMOVED lines=29> */
[----:B------:R-:W-:Y:S01]  /*46ce0*/  IMAD.MOV.U32 R27, RZ, RZ, R19 ;  /* 0x000000ffff1b7224 */ /* 0x000fe200078e0013 */
[----:B------:R-:W2:Y:S04]  /*46cf0*/  LDL.LU R29, [R1+0x2888] ;  /* 0x00288800011d7983 */ /* 0x000ea80000300800 */
[----:B------:R0:W-:Y:S04]  /*46d00*/  STL.64 [R1+0x27c8], R26 ;  /* 0x0027c81a01007387 */ /* 0x0001e80000100a00 */
[----:B------:R-:W2:Y:S04]  /*46d10*/  LDL.LU R8, [R1+0x110] ;  /* 0x0001100001087983 */ /* 0x000ea80000300800 */
[----:B------:R-:W2:Y:S04]  /*46d20*/  LDL.LU R9, [R1+0x114] ;  /* 0x0001140001097983 */ /* 0x000ea80000300800 */
[----:B------:R-:W2:Y:S04]  /*46d30*/  LDL.LU R10, [R1+0x118] ;  /* 0x00011800010a7983 */ /* 0x000ea80000300800 */
[----:B------:R-:W2:Y:S01]  /*46d40*/  LDL.LU R11, [R1+0x11c] ;  /* 0x00011c00010b7983 */ /* 0x000ea20000300800 */
[----:B0-----:R-:W-:-:S02]  /*46d50*/  IMAD.MOV.U32 R26, RZ, RZ, R18 ;  /* 0x000000ffff1a7224 */ /* 0x001fc400078e0012 */
[----:B------:R-:W-:-:S05]  /*46d60*/  IMAD.MOV.U32 R27, RZ, RZ, R2 ;  /* 0x000000ffff1b7224 */ /* 0x000fca00078e0002 */
        /* <DEDUP_REMOVED lines=26> */
[----:B---3--:R-:W-:-:S05]  /*46f10*/  IMAD.MOV.U32 R27, RZ, RZ, R4 ;  /* 0x000000ffff1b7224 */ /* 0x008fca00078e0004 */
[----:B------:R-:W-:Y:S04]  /*46f20*/  STL.64 [R1+0x2828], R26 ;  /* 0x0028281a01007387 */ /* 0x000fe80000100a00 */
[----:B--2---:R-:W-:Y:S04]  /*46f30*/  STL.64 [R1+0x2808], R10 ;  /* 0x0028080a01007387 */ /* 0x004fe80000100a00 */
[----:B------:R0:W-:Y:S04]  /*46f40*/  STL.64 [R1+0x2800], R8 ;  /* 0x0028000801007387 */ /* 0x0001e80000100a00 */
[----:B0-----:R-:W2:Y:S04]  /*46f50*/  LDL.LU R8, [R1+0x150] ;  /* 0x0001500001087983 */ /* 0x001ea80000300800 */
[----:B------:R-:W2:Y:S04]  /*46f60*/  LDL.LU R9, [R1+0x154] ;  /* 0x0001540001097983 */ /* 0x000ea80000300800 */
[----:B------:R-:W3:Y:S04]  /*46f70*/  LDL.LU R10, [R1+0x158] ;  /* 0x00015800010a7983 */ /* 0x000ee80000300800 */
[----:B------:R-:W3:Y:S04]  /*46f80*/  LDL.LU R11, [R1+0x15c] ;  /* 0x00015c00010b7983 */ /* 0x000ee80000300800 */
[----:B------:R-:W2:Y:S04]  /*46f90*/  LDL.LU R16, [R1+0x190] ;  /* 0x0001900001107983 */ /* 0x000ea80000300800 */
[----:B------:R-:W2:Y:S04]  /*46fa0*/  LDL.LU R17, [R1+0x194] ;  /* 0x0001940001117983 */ /* 0x000ea80000300800 */
[----:B------:R-:W2:Y:S04]  /*46fb0*/  LDL.LU R18, [R1+0x198] ;  /* 0x0001980001127983 */ /* 0x000ea80000300800 */
[----:B------:R-:W2:Y:S04]  /*46fc0*/  LDL.LU R19, [R1+0x19c] ;  /* 0x00019c0001137983 */ /* 0x000ea80000300800 */
[----:B------:R-:W3:Y:S04]  /*46fd0*/  LDL.LU R4, [R1+0x1a0] ;  /* 0x0001a00001047983 */ /* 0x000ee80000300800 */
[----:B------:R-:W3:Y:S01]  /*46fe0*/  LDL.LU R5, [R1+0x1a4] ;  /* 0x0001a40001057983 */ /* 0x000ee20000300800 */
[----:B------:R-:W-:-:S02]  /*46ff0*/  IMAD.MOV.U32 R26, RZ, RZ, R25 ;  /* 0x000000ffff1a7224 */ /* 0x000fc400078e0019 */
[----:B----4-:R-:W-:Y:S01]  /*47000*/  IMAD.MOV.U32 R27, RZ, RZ, R24 ;  /* 0x000000ffff1b7224 */ /* 0x010fe200078e0018 */
[----:B------:R-:W4:Y:S04]  /*47010*/  LDL.LU R6, [R1+0x1a8] ;  /* 0x0001a80001067983 */ /* 0x000f280000300800 */
[----:B------:R-:W4:Y:S04]  /*47020*/  LDL.LU R7, [R1+0x1ac] ;  /* 0x0001ac0001077983 */ /* 0x000f280000300800 */
[----:B--2---:R-:W-:Y:S04]  /*47030*/  STL.64 [R1+0x2878], R18 ;  /* 0x0028781201007387 */ /* 0x004fe80000100a00 */
[----:B------:R-:W-:Y:S04]  /*47040*/  STL.64 [R1+0x2870], R16 ;  /* 0x0028701001007387 */ /* 0x000fe80000100a00 */
[----:B------:R0:W-:Y:S04]  /*47050*/  STL.64 [R1+0x2850], R26 ;  /* 0x0028501a01007387 */ /* 0x0001e80000100a00 */
[----:B------:R-:W2:Y:S04]  /*47060*/  LDL.LU R24, [R1+0x180] ;  /* 0x0001800001187983 */ /* 0x000ea80000300800 */
[----:B------:R-:W2:Y:S04]  /*47070*/  LDL.LU R25, [R1+0x184] ;  /* 0x0001840001197983 */ /* 0x000ea80000300800 */
[----:B0-----:R-:W2:Y:S04]  /*47080*/  LDL.LU R26, [R1+0x188] ;  /* 0x00018800011a7983 */ /* 0x001ea80000300800 */
[----:B------:R-:W2:Y:S04]  /*47090*/  LDL.LU R27, [R1+0x18c] ;  /* 0x00018c00011b7983 */ /* 0x000ea80000300800 */
[----:B--2---:R0:W-:Y:S04]  /*470a0*/  STL.64 [R1+0x2868], R26 ;  /* 0x0028681a01007387 */ /* 0x0041e80000100a00 */
[----:B------:R-:W-:Y:S04]  /*470b0*/  STL.64 [R1+0x2860], R24 ;  /* 0x0028601801007387 */ /* 0x000fe80000100a00 */
[----:B0-----:R-:W2:Y:S04]  /*470c0*/  LDL.64 R26, [R1+0x1b8] ;  /* 0x0001b800011a7983 */ /* 0x001ea80000100a00 */
[----:B--2---:R0:W-:Y:S04]  /*470d0*/  STL.64 [R1+0x2880], R26 ;  /* 0x0028801a01007387 */ /* 0x0041e80000100a00 */
[----:B0-----:R-:W4:Y:S04]  /*470e0*/  LDL.LU.64 R26, [R1+0xb8] ;  /* 0x0000b800011a7983 */ /* 0x001f280000300a00 */
[----:B---3--:R-:W-:Y:S04]  /*470f0*/  STL.64 [R1+0x2820], R10 ;  /* 0x0028200a01007387 */ /* 0x008fe80000100a00 */
[----:B------:R0:W-:Y:S04]  /*47100*/  STL.64 [R1+0x2818], R8 ;  /* 0x0028180801007387 */ /* 0x0001e80000100a00 */
[----:B0-----:R-:W2:Y:S04]  /*47110*/  LDL.LU R8, [R1+0x160] ;  /* 0x0001600001087983 */ /* 0x001ea80000300800 */
[----:B------:R-:W2:Y:S04]  /*47120*/  LDL.LU R9, [R1+0x164] ;  /* 0x0001640001097983 */ /* 0x000ea80000300800 */
[----:B------:R-:W3:Y:S04]  /*47130*/  LDL.LU R10, [R1+0x168] ;  /* 0x00016800010a7983 */ /* 0x000ee80000300800 */
[----:B------:R-:W3:Y:S01]  /*47140*/  LDL.LU R11, [R1+0x16c] ;  /* 0x00016c00010b7983 */ /* 0x000ee20000300800 */
[----:B------:R-:W-:Y:S01]  /*47150*/  IMAD.MOV.U32 R15, RZ, RZ, R0 ;  /* 0x000000ffff0f7224 */ /* 0x000fe200078e0000 */
[----:B----4-:R-:W-:Y:S01]  /*47160*/  HMMA.16816.F32.BF16 R16, R20, R26, R4 ;  /* 0x0000001a1410723c */ /* 0x010fe20000041804 */
[----:B------:R-:W-:-:S02]  /*47170*/  IMAD.MOV.U32 R4, RZ, RZ, R26 ;  /* 0x000000ffff047224 */ /* 0x000fc400078e001a */
[----:B------:R-:W-:Y:S01]  /*47180*/  IMAD.MOV.U32 R2, RZ, RZ, R27 ;  /* 0x000000ffff027224 */ /* 0x000fe200078e001b */
[----:B---3--:R-:W-:Y:S04]  /*47190*/  STL.64 [R1+0x2838], R10 ;  /* 0x0028380a01007387 */ /* 0x008fe80000100a00 */
[----:B--2---:R0:W-:Y:S11]  /*471a0*/  STL.64 [R1+0x2830], R8 ;  /* 0x0028300801007387 */ /* 0x0041f60000100a00 */
[----:B------:R-:W-:Y:S01]  /*471b0*/  IMAD.MOV.U32 R0, RZ, RZ, R19 ;  /* 0x000000ffff007224 */ /* 0x000fe200078e0013 */
[----:B0-----:R-:W2:Y:S04]  /*471c0*/  LDL.LU R8, [R1+0x170] ;  /* 0x0001700001087983 */ /* 0x001ea80000300800 */
[----:B------:R-:W2:Y:S04]  /*471d0*/  LDL.LU R9, [R1+0x174] ;  /* 0x0001740001097983 */ /* 0x000ea80000300800 */
[----:B------:R-:W2:Y:S04]  /*471e0*/  LDL.LU R10, [R1+0x178] ;  /* 0x00017800010a7983 */ /* 0x000ea80000300800 */
[----:B------:R-:W2:Y:S04]  /*471f0*/  LDL.LU R11, [R1+0x17c] ;  /* 0x00017c00010b7983 */ /* 0x000ea80000300800 */
[----:B------:R-:W3:Y:S04]  /*47200*/  LDL.LU.64 R26, [R1+0x2880] ;  /* 0x00288000011a7983 */ /* 0x000ee80000300a00 */
[----:B------:R-:W-:Y:S04]  /*47210*/  STL.64 [R1+0x1a0], R16 ;  /* 0x0001a01001007387 */ /* 0x000fe80000100a00 */
[----:B------:R0:W-:Y:S04]  /*47220*/  STL [R1+0x1a8], R18 ;  /* 0x0001a81201007387 */ /* 0x0001e80000100800 */
[----:B0-----:R-:W3:Y:S04]  /*47230*/  LDL.LU.64 R18, [R1+0x2878] ;  /* 0x0028780001127983 */ /* 0x001ee80000300a00 */
[----:B------:R-:W3:Y:S04]  /*47240*/  LDL.LU.64 R16, [R1+0x2870] ;  /* 0x0028700001107983 */ /* 0x000ee80000300a00 */
[----:B------:R0:W-:Y:S01]  /*47250*/  STL [R1+0x26a0], R0 ;  /* 0x0026a00001007387 */ /* 0x0001e20000100800 */
[----:B------:R-:W-:-:S02]  /*47260*/  IMAD.MOV.U32 R13, RZ, RZ, R28 ;  /* 0x000000ffff0d7224 */ /* 0x000fc400078e001c */
[----:B------:R-:W-:Y:S01]  /*47270*/  IMAD.MOV.U32 R14, RZ, RZ, R3 ;  /* 0x000000ffff0e7224 */ /* 0x000fe200078e0003 */
[----:B---3--:R-:W-:Y:S01]  /*47280*/  HMMA.16816.F32.BF16 R16, R20, R26, R16 ;  /* 0x0000001a1410723c */ /* 0x008fe20000041810 */
[----:B0-----:R-:W-:Y:S02]  /*47290*/  IMAD.MOV.U32 R0, RZ, RZ, R27 ;  /* 0x000000ffff007224 */ /* 0x001fe400078e001b */
[----:B------:R-:W3:Y:S04]  /*472a0*/  LDL.LU.64 R26, [R1+0x2868] ;  /* 0x00286800011a7983 */ /* 0x000ee80000300a00 */
[----:B------:R-:W3:-:S12]  /*472b0*/  LDL.LU.64 R24, [R1+0x2860] ;  /* 0x0028600001187983 */ /* 0x000ed80000300a00 */
[----:B------:R-:W-:Y:S01]  /*472c0*/  IMAD.MOV.U32 R28, RZ, RZ, R18 ;  /* 0x000000ffff1c7224 */ /* 0x000fe200078e0012 */
[----:B------:R-:W-:Y:S01]  /*472d0*/  STL [R1+0x190], R16 ;  /* 0x0001901001007387 */ /* 0x000fe20000100800 */
[----:B------:R-:W-:-:S03]  /*472e0*/  IMAD.MOV.U32 R3, RZ, RZ, R19 ;  /* 0x000000ffff037224 */ /* 0x000fc600078e0013 */
[----:B------:R-:W3:Y:S01]  /*472f0*/  LDL.LU.64 R18, [R1+0x2858] ;  /* 0x0028580001127983 */ /* 0x000ee20000300a00 */
[----:B------:R-:W-:Y:S02]  /*47300*/  IMAD.MOV.U32 R12, RZ, RZ, R29 ;  /* 0x000000ffff0c7224 */ /* 0x000fe400078e001d */
[----:B------:R-:W-:Y:S01]  /*47310*/  IMAD.MOV.U32 R29, RZ, RZ, R17 ;  /* 0x000000ffff1d7224 */ /* 0x000fe200078e0011 */
[----:B------:R-:W-:Y:S04]  /*47320*/  STL [R1+0x270c], R3 ;  /* 0x00270c0301007387 */ /* 0x000fe80000100800 */
[----:B------:R0:W-:Y:S04]  /*47330*/  STL [R1+0x26a8], R28 ;  /* 0x0026a81c01007387 */ /* 0x0001e80000100800 */
[----:B0-----:R-:W4:Y:S04]  /*47340*/  LDL R28, [R1+0x708] ;  /* 0x00070800011c7983 */ /* 0x001f280000100800 */
[----:B------:R0:W-:Y:S01]  /*47350*/  STL [R1+0x26a4], R29 ;  /* 0x0026a41d01007387 */ /* 0x0001e20000100800 */
[----:B---3--:R-:W-:Y:S03]  /*47360*/  HMMA.16816.F32.BF16 R20, R20, R18, R24 ;  /* 0x000000121414723c */ /* 0x008fe60000041818 */
[----:B------:R-:W2:Y:S01]  /*47370*/  LDL.LU.64 R26, [R1+0x2850] ;  /* 0x00285000011a7983 */ /* 0x000ea20000300a00 */
[----:B0-----:R-:W-:-:S03]  /*47380*/  IMAD.MOV.U32 R29, RZ, RZ, R19 ;  /* 0x000000ffff1d7224 */ /* 0x001fc600078e0013 */
[----:B------:R-:W2:-:S12]  /*47390*/  LDL.LU.64 R18, [R1+0x2848] ;  /* 0x0028480001127983 */ /* 0x000e980000300a00 */
[----:B------:R0:W-:Y:S04]  /*473a0*/  STL.64 [R1+0x180], R20 ;  /* 0x0001801401007387 */ /* 0x0001e80000100a00 */
[----:B------:R1:W-:Y:S04]  /*473b0*/  STL.64 [R1+0x188], R22 ;  /* 0x0001881601007387 */ /* 0x0003e80000100a00 */
[----:B------:R-:W2:Y:S04]  /*473c0*/  LDL.LU.64 R16, [R1+0x2840] ;  /* 0x0028400001107983 */ /* 0x000ea80000300a00 */
[----:B0-----:R-:W3:Y:S04]  /*473d0*/  LDL.LU R20, [R1+0xc0] ;  /* 0x0000c00001147983 */ /* 0x001ee80000300800 */
[----:B------:R-:W3:Y:S04]  /*473e0*/  LDL.LU R21, [R1+0xc4] ;  /* 0x0000c40001157983 */ /* 0x000ee80000300800 */
[----:B-1----:R-:W3:Y:S04]  /*473f0*/  LDL.LU R22, [R1+0xc8] ;  /* 0x0000c80001167983 */ /* 0x002ee80000300800 */
[----:B------:R-:W3:Y:S01]  /*47400*/  LDL.LU R23, [R1+0xcc] ;  /* 0x0000cc0001177983 */ /* 0x000ee20000300800 */
[----:B--2---:R-:W-:Y:S03]  /*47410*/  HMMA.16816.F32.BF16 R24, R16, R26, R8 ;  /* 0x0000001a1018723c */ /* 0x004fe60000041808 */
[----:B------:R-:W2:Y:S04]  /*47420*/  LDL.LU.64 R10, [R1+0x2838] ;  /* 0x00283800010a7983 */ /* 0x000ea80000300a00 */
[----:B------:R-:W2:-:S12]  /*47430*/  LDL.LU.64 R8, [R1+0x2830] ;  /* 0x0028300001087983 */ /* 0x000e980000300a00 */
[----:B------:R-:W-:Y:S04]  /*47440*/  STL.64 [R1+0x170], R24 ;  /* 0x0001701801007387 */ /* 0x000fe80000100a00 */
[----:B------:R0:W-:Y:S04]  /*47450*/  STL.64 [R1+0x178], R26 ;  /* 0x0001781a01007387 */ /* 0x0001e80000100a00 */
[----:B0-----:R-:W2:Y:S02]  /*47460*/  LDL.LU.64 R26, [R1+0x2828] ;  /* 0x00282800011a7983 */ /* 0x001ea40000300a00 */
[----:B--2---:R-:W-:Y:S02]  /*47470*/  HMMA.16816.F32.BF16 R24, R16, R26, R8 ;  /* 0x0000001a1018723c */ /* 0x004fe40000041808 */
[----:B------:R-:W2:Y:S04]  /*47480*/  LDL.LU.64 R10, [R1+0x2820] ;  /* 0x00282000010a7983 */ /* 0x000ea80000300a00 */
[----:B------:R-:W2:-:S13]  /*47490*/  LDL.LU.64 R8, [R1+0x2818] ;  /* 0x0028180001087983 */ /* 0x000e9a0000300a00 */
        /* <DEDUP_REMOVED lines=52> */
[----:B------:R-:W3:Y:S04]  /*477e0*/  LDL.LU.64 R14, [R1+0x2748] ;  /* 0x00274800010e7983 */ /* 0x000ee80000300a00 */
[----:B------:R-:W2:-:S13]  /*477f0*/  LDL.LU.64 R12, [R1+0x2740] ;  /* 0x00274000010c7983 */ /* 0x000e9a0000300a00 */
[----:B------:R-:W-:Y:S04]  /*47800*/  STL.64 [R1+0x2e0], R24 ;  /* 0x0002e01801007387 */ /* 0x000fe80000100a00 */
[----:B------:R0:W-:Y:S04]  /*47810*/  STL.64 [R1+0x2e8], R26 ;  /* 0x0002e81a01007387 */ /* 0x0001e80000100a00 */
[----:B0-----:R-:W2:Y:S04]  /*47820*/  LDL.LU.64 R26, [R1+0x2738] ;  /* 0x00273800011a7983 */ /* 0x001ea80000300a00 */
[----:B------:R-:W2:Y:S01]  /*47830*/  LDL.LU.64 R24, [R1+0x2730] ;  /* 0x0027300001187983 */ /* 0x000ea20000300a00 */
[----:B---3--:R-:W-:-:S15]  /*47840*/  HMMA.16816.F32.BF16 R20, R16, R14, R20 ;  /* 0x0000000e1014723c */ /* 0x008fde0000041814 */
[----:B------:R-:W-:-:S04]  /*47850*/  NOP ;  /* 0x0000000000007918 */ /* 0x000fc80000000000 */
[----:B------:R-:W-:Y:S04]  /*47860*/  STL.64 [R1+0x2d0], R20 ;  /* 0x0002d01401007387 */ /* 0x000fe80000100a00 */
[----:B------:R2:W-:Y:S02]  /*47870*/  STL.64 [R1+0x2d8], R22 ;  /* 0x0002d81601007387 */ /* 0x0005e40000100a00 */
[----:B--2---:R-:W-:-:S15]  /*47880*/  HMMA.16816.F32.BF16 R20, R16, R10, R24 ;  /* 0x0000000a1014723c */ /* 0x004fde0000041818 */
[----:B------:R-:W-:-:S04]  /*47890*/  NOP ;  /* 0x0000000000007918 */ /* 0x000fc80000000000 */
[----:B------:R-:W-:Y:S04]  /*478a0*/  STL.64 [R1+0xa0], R20 ;  /* 0x0000a01401007387 */ /* 0x000fe80000100a00 */
[----:B------:R-:W-:Y:S04]  /*478b0*/  STL.64 [R1+0xa8], R22 ;  /* 0x0000a81601007387 */ /* 0x000fe80000100a00 */
[----:B----4-:R-:W0:Y:S04]  /*478c0*/  LDSM.16.MT88.4 R20, [R28+UR5+0x11000] ;  /* 0x011000051c14783b */ /* 0x010e280008004200 */
[----:B------:R1:W-:Y:S04]  /*478d0*/  STL [R1+0x2728], R28 ;  /* 0x0027281c01007387 */ /* 0x0003e80000100800 */
[----:B-1----:R-:W2:Y:S01]  /*478e0*/  LDL R28, [R1+0x344] ;  /* 0x00034400011c7983 */ /* 0x002ea20000100800 */
[----:B------:R-:W-:-:S03]  /*478f0*/  IMAD.MOV.U32 R26, RZ, RZ, R4 ;  /* 0x000000ffff1a7224 */ /* 0x000fc600078e0004 */
[----:B0-----:R-:W-:Y:S04]  /*47900*/  STL.64 [R1+0x2700], R22 ;  /* 0x0027001601007387 */ /* 0x001fe80000100a00 */
[----:B------:R0:W-:Y:S04]  /*47910*/  STL.64 [R1+0x26f8], R20 ;  /* 0x0026f81401007387 */ /* 0x0001e80000100a00 */
[----:B0-----:R-:W3:Y:S04]  /*47920*/  LDL.LU R20, [R1+0x2c0] ;  /* 0x0002c00001147983 */ /* 0x001ee80000300800 */
[----:B------:R-:W3:Y:S04]  /*47930*/  LDL.LU R21, [R1+0x2c4] ;  /* 0x0002c40001157983 */ /* 0x000ee80000300800 */
[----:B------:R-:W3:Y:S04]  /*47940*/  LDL.LU R22, [R1+0x2c8] ;  /* 0x0002c80001167983 */ /* 0x000ee80000300800 */
[----:B------:R-:W3:Y:S01]  /*47950*/  LDL.LU R23, [R1+0x2cc] ;  /* 0x0002cc0001177983 */ /* 0x000ee20000300800 */
[----:B------:R-:W-:-:S03]  /*47960*/  IMAD.MOV.U32 R27, RZ, RZ, R2 ;  /* 0x000000ffff1b7224 */ /* 0x000fc600078e0002 */
[----:B--2---:R-:W0:Y:S04]  /*47970*/  LDSM.16.M88.4 R4, [R28+UR5+0x80] ;  /* 0x000080051c04783b */ /* 0x004e280008000200 */
[----:B0-----:R-:W-:Y:S04]  /*47980*/  STL.64 [R1+0x90], R4 ;  /* 0x0000900401007387 */ /* 0x001fe80000100a00 */
[----:B------:R-:W-:Y:S04]  /*47990*/  STL.64 [R1+0x98], R6 ;  /* 0x0000980601007387 */ /* 0x000fe80000100a00 */
[----:B------:R-:W0:Y:S04]  /*479a0*/  LDSM.16.M88.4 R4, [R28+UR5+0x1080] ;  /* 0x001080051c04783b */ /* 0x000e280008000200 */
[----:B0-----:R-:W-:Y:S01]  /*479b0*/  STL.64 [R1+0x80], R4 ;  /* 0x0000800401007387 */ /* 0x001fe20000100a00 */
[----:B------:R-:W-:-:S03]  /*479c0*/  IMAD.MOV.U32 R3, RZ, RZ, R4 ;  /* 0x000000ffff037224 */ /* 0x000fc600078e0004 */
[----:B------:R-:W-:Y:S01]  /*479d0*/  STL.64 [R1+0x88], R6 ;  /* 0x0000880601007387 */ /* 0x000fe20000100a00 */
[----:B------:R-:W-:-:S03]  /*479e0*/  IMAD.MOV.U32 R2, RZ, RZ, R5 ;  /* 0x000000ffff027224 */ /* 0x000fc600078e0005 */
[----:B------:R-:W0:Y:S04]  /*479f0*/  LDSM.16.M88.4 R4, [R28+UR5+0x2080] ;  /* 0x002080051c04783b */ /* 0x000e280008000200 */
[----:B0-----:R-:W-:Y:S04]  /*47a00*/  STL.64 [R1+0x70], R4 ;  /* 0x0000700401007387 */ /* 0x001fe80000100a00 */
[----:B------:R-:W-:Y:S04]  /*47a10*/  STL.64 [R1+0x78], R6 ;  /* 0x0000780601007387 */ /* 0x000fe80000100a00 */
        /* <DEDUP_REMOVED lines=11> */
[----:B------:R0:W-:Y:S04]  /*47ad0*/  STL.64 [R1+0x38], R6 ;  /* 0x0000380601007387 */ /* 0x0001e80000100a00 */
[----:B0-----:R-:W2:Y:S04]  /*47ae0*/  LDL R7, [R1+0x6d0] ;  /* 0x0006d00001077983 */ /* 0x001ea80000100800 */
[----:B--2---:R0:W-:Y:S04]  /*47af0*/  STL [R1+0x2710], R7 ;  /* 0x0027100701007387 */ /* 0x0041e80000100800 */
[----:B------:R-:W2:Y:S04]  /*47b00*/  LDL.LU R4, [R1+0x2b0] ;  /* 0x0002b00001047983 */ /* 0x000ea80000300800 */
[----:B------:R-:W2:Y:S04]  /*47b10*/  LDL.LU R5, [R1+0x2b4] ;  /* 0x0002b40001057983 */ /* 0x000ea80000300800 */
[----:B------:R-:W4:Y:S04]  /*47b20*/  LDL.LU R6, [R1+0x2b8] ;  /* 0x0002b80001067983 */ /* 0x000f280000300800 */
[----:B0-----:R-:W4:Y:S04]  /*47b30*/  LDL.LU R7, [R1+0x2bc] ;  /* 0x0002bc0001077983 */ /* 0x001f280000300800 */
[----:B----4-:R-:W-:Y:S04]  /*47b40*/  STL.64 [R1+0x2720], R6 ;  /* 0x0027200601007387 */ /* 0x010fe80000100a00 */
[----:B--2---:R3:W-:Y:S02]  /*47b50*/  STL.64 [R1+0x2718], R4 ;  /* 0x0027180401007387 */ /* 0x0047e40000100a00 */
[----:B---3--:R-:W-:Y:S02]  /*47b60*/  HMMA.16816.F32.BF16 R4, R16, R26, R20 ;  /* 0x0000001a1004723c */ /* 0x008fe40000041814 */
[----:B------:R-:W0:Y:S04]  /*47b70*/  LDSM.16.M88.4 R24, [R28+UR5+0x7080] ;  /* 0x007080051c18783b */ /* 0x000e280008000200 */
[----:B------:R-:W1:-:S13]  /*47b80*/  LDSM.16.M88.4 R20, [R28+UR5+0x8080] ;  /* 0x008080051c14783b */ /* 0x000e5a0008000200 */
[----:B------:R-:W-:Y:S04]  /*47b90*/  STL.64 [R1+0x2c0], R4 ;  /* 0x0002c00401007387 */ /* 0x000fe80000100a00 */
[----:B------:R-:W-:Y:S04]  /*47ba0*/  STL.64 [R1+0x2c8], R6 ;  /* 0x0002c80601007387 */ /* 0x000fe80000100a00 */
[----:B------:R-:W-:Y:S04]  /*47bb0*/  LDSM.16.M88.4 R4, [R28+UR5+0x9080] ;  /* 0x009080051c04783b */ /* 0x000fe80008000200 */
[----:B0-----:R-:W-:Y:S04]  /*47bc0*/  STL.64 [R1+0x20], R24 ;  /* 0x0000201801007387 */ /* 0x001fe80000100a00 */
[----:B------:R-:W-:Y:S04]  /*47bd0*/  STL.64 [R1+0x28], R26 ;  /* 0x0000281a01007387 */ /* 0x000fe80000100a00 */
[----:B------:R-:W0:Y:S04]  /*47be0*/  LDSM.16.M88.4 R24, [R28+UR5+0xa080] ;  /* 0x00a080051c18783b */ /* 0x000e280008000200 */
[----:B-1----:R1:W-:Y:S04]  /*47bf0*/  STL.64 [R1+0x10], R20 ;  /* 0x0000101401007387 */ /* 0x0023e80000100a00 */
[----:B------:R2:W-:Y:S01]  /*47c00*/  STL.64 [R1+0x18], R22 ;  /* 0x0000181601007387 */ /* 0x0005e20000100a00 */
[----:B-1----:R-:W-:-:S02]  /*47c10*/  IMAD.MOV.U32 R20, RZ, RZ, R13 ;  /* 0x000000ffff147224 */ /* 0x002fc400078e000d */
[----:B------:R-:W-:Y:S02]  /*47c20*/  IMAD.MOV.U32 R21, RZ, RZ, R12 ;  /* 0x000000ffff157224 */ /* 0x000fe400078e000c */
[----:B------:R-:W1:Y:S01]  /*47c30*/  LDSM.16.M88.4 R12, [R28+UR5+0xb080] ;  /* 0x00b080051c0c783b */ /* 0x000e620008000200 */
[----:B--2---:R-:W-:Y:S02]  /*47c40*/  IMAD.MOV.U32 R22, RZ, RZ, R9 ;  /* 0x000000ffff167224 */ /* 0x004fe400078e0009 */
[----:B------:R-:W-:Y:S02]  /*47c50*/  IMAD.MOV.U32 R23, RZ, RZ, R8 ;  /* 0x000000ffff177224 */ /* 0x000fe400078e0008 */
[----:B------:R-:W2:Y:S04]  /*47c60*/  LDSM.16.M88.4 R8, [R28+UR5+0xc080] ;  /* 0x00c080051c08783b */ /* 0x000ea80008000200 */
[----:B0-----:R0:W-:Y:S04]  /*47c70*/  STL.64 [R1+0x2660], R26 ;  /* 0x0026601a01007387 */ /* 0x0011e80000100a00 */
[----:B------:R-:W-:Y:S04]  /*47c80*/  STL.64 [R1], R4 ;  /* 0x0000000401007387 */ /* 0x000fe80000100a00 */
[----:B------:R-:W-:Y:S04]  /*47c90*/  STL.64 [R1+0x8], R6 ;  /* 0x0000080601007387 */ /* 0x000fe80000100a00 */
[----:B------:R-:W3:Y:S04]  /*47ca0*/  LDSM.16.M88.4 R4, [R28+UR5+0xd080] ;  /* 0x00d080051c04783b */ /* 0x000ee80008000200 */
[----:B------:R-:W-:Y:S04]  /*47cb0*/  STL.64 [R1+0x2658], R24 ;  /* 0x0026581801007387 */ /* 0x000fe80000100a00 */
[----:B0-----:R-:W4:Y:S04]  /*47cc0*/  LDL.LU R26, [R1+0x1d8] ;  /* 0x0001d800011a7983 */ /* 0x001f280000300800 */
[----:B-1----:R-:W-:Y:S04]  /*47cd0*/  STL [R1+0x249c], R14 ;  /* 0x00249c0e01007387 */ /* 0x002fe80000100800 */
[----:B------:R-:W-:Y:S04]  /*47ce0*/  STL [R1+0x2498], R15 ;  /* 0x0024980f01007387 */ /* 0x000fe80000100800 */
[----:B------:R0:W-:Y:S04]  /*47cf0*/  STL.64 [R1+0x26e8], R12 ;  /* 0x0026e80c01007387 */ /* 0x0001e80000100a00 */
[----:B0-----:R-:W4:Y:S04]  /*47d00*/  LDL.LU.64 R12, [R1+0x90] ;  /* 0x00009000010c7983 */ /* 0x001f280000300a00 */
[----:B--2---:R0:W-:Y:S04]  /*47d10*/  STL [R1+0x244c], R10 ;  /* 0x00244c0a01007387 */ /* 0x0041e80000100800 */
[----:B------:R1:W-:Y:S04]  /*47d20*/  STL [R1+0x2448], R11 ;  /* 0x0024480b01007387 */ /* 0x0003e80000100800 */
[----:B------:R-:W-:Y:S04]  /*47d30*/  STL.64 [R1+0x26b0], R8 ;  /* 0x0026b00801007387 */ /* 0x000fe80000100a00 */
[----:B0-----:R-:W2:Y:S04]  /*47d40*/  LDL.LU R10, [R1+0x1b8] ;  /* 0x0001b800010a7983 */ /* 0x001ea80000300800 */
[----:B---3--:R-:W-:Y:S04]  /*47d50*/  STL.64 [R1+0xd0], R4 ;  /* 0x0000d00401007387 */ /* 0x008fe80000100a00 */
[----:B------:R-:W-:Y:S04]  /*47d60*/  STL.64 [R1+0xd8], R6 ;  /* 0x0000d80601007387 */ /* 0x000fe80000100a00 */
[----:B------:R-:W0:Y:S01]  /*47d70*/  LDSM.16.M88.4 R4, [R28+UR5+0xe080] ;  /* 0x00e080051c04783b */ /* 0x000e220008000200 */
[----:B------:R-:W-:-:S02]  /*47d80*/  IMAD.MOV.U32 R27, RZ, RZ, R29 ;  /* 0x000000ffff1b7224 */ /* 0x000fc400078e001d */
[----:B-1----:R-:W-:Y:S02]  /*47d90*/  IMAD.MOV.U32 R11, RZ, RZ, R0 ;  /* 0x000000ffff0b7224 */ /* 0x002fe400078e0000 */
[----:B0-----:R-:W-:Y:S01]  /*47da0*/  IMAD.MOV.U32 R29, RZ, RZ, R4 ;  /* 0x000000ffff1d7224 */ /* 0x001fe200078e0004 */
[----:B------:R-:W-:Y:S01]  /*47db0*/  STL.64 [R1+0x1e8], R6 ;  /* 0x0001e80601007387 */ /* 0x000fe20000100a00 */
[----:B------:R-:W-:-:S03]  /*47dc0*/  IMAD.MOV.U32 R0, RZ, RZ, R5 ;  /* 0x000000ffff007224 */ /* 0x000fc600078e0005 */
[----:B------:R0:W1:Y:S04]  /*47dd0*/  LDSM.16.M88.4 R4, [R28+UR5+0xf080] ;  /* 0x00f080051c04783b */ /* 0x0000680008000200 */
[----:B0-----:R-:W3:Y:S04]  /*47de0*/  LDL.LU R28, [R1+0x2728] ;  /* 0x00272800011c7983 */ /* 0x001ee80000300800 */
[----:B-1----:R-:W-:Y:S04]  /*47df0*/  STL.64 [R1+0x210], R4 ;  /* 0x0002100401007387 */ /* 0x002fe80000100a00 */
[----:B------:R0:W-:Y:S04]  /*47e00*/  STL.64 [R1+0x218], R6 ;  /* 0x0002180601007387 */ /* 0x0001e80000100a00 */
[----:B0-----:R-:W2:Y:S04]  /*47e10*/  LDL.LU.64 R6, [R1+0x2720] ;  /* 0x0027200001067983 */ /* 0x001ea80000300a00 */
[----:B------:R-:W2:Y:S02]  /*47e20*/  LDL.LU.64 R4, [R1+0x2718] ;  /* 0x0027180001047983 */ /* 0x000ea40000300a00 */
[----:B--2---:R-:W-:Y:S02]  /*47e30*/  HMMA.16816.F32.BF16 R8, R16, R10, R4 ;  /* 0x0000000a1008723c */ /* 0x004fe40000041804 */
[----:B------:R-:W2:-:S15]  /*47e40*/  LDL.LU R7, [R1+0x2710] ;  /* 0x0027100001077983 */ /* 0x000e9e0000300800 */
[----:B------:R-:W-:Y:S02]  /*47e50*/  NOP ;  /* 0x0000000000007918 */ /* 0x000fe40000000000 */
[----:B------:R0:W-:Y:S04]  /*47e60*/  STL.64 [R1+0x2b0], R8 ;  /* 0x0002b00801007387 */ /* 0x0001e80000100a00 */
[----:B------:R-:W-:Y:S04]  /*47e70*/  STL.64 [R1+0x2b8], R10 ;  /* 0x0002b80a01007387 */ /* 0x000fe80000100a00 */
[----:B0-----:R-:W3:Y:S01]  /*47e80*/  LDL.LU.64 R8, [R1+0x50] ;  /* 0x0000500001087983 */ /* 0x001ee20000300a00 */
[----:B----4-:R-:W-:Y:S03]  /*47e90*/  HMMA.16816.F32.BF16 R16, R16, R26, R20 ;  /* 0x0000001a1010723c */ /* 0x010fe60000041814 */
[----:B--2---:R-:W0:Y:S04]  /*47ea0*/  LDSM.16.MT88.4 R4, [R7+UR5+0x11000] ;  /* 0x011000050704783b */ /* 0x004e280008004200 */
[----:B---3--:R1:W-:Y:S04]  /*47eb0*/  STL.64 [R1+0x26b8], R8 ;  /* 0x0026b80801007387 */ /* 0x0083e80000100a00 */
[----:B-1----:R-:W2:Y:S04]  /*47ec0*/  LDL.64 R8, [R1+0x60] ;  /* 0x0000600001087983 */ /* 0x002ea80000100a00 */
[----:B--2---:R1:W-:Y:S04]  /*47ed0*/  STL.64 [R1+0x26c8], R8 ;  /* 0x0026c80801007387 */ /* 0x0043e80000100a00 */
[----:B-1----:R-:W2:Y:S04]  /*47ee0*/  LDL.LU.64 R8, [R1+0x70] ;  /* 0x0000700001087983 */ /* 0x002ea80000300a00 */
[----:B--2---:R1:W-:Y:S02]  /*47ef0*/  STL.64 [R1+0x26d0], R8 ;  /* 0x0026d00801007387 */ /* 0x0043e40000100a00 */
[----:B-1----:R-:W-:-:S02]  /*47f00*/  IMAD.MOV.U32 R8, RZ, RZ, R3 ;  /* 0x000000ffff087224 */ /* 0x002fc400078e0003 */
[----:B------:R-:W-:Y:S01]  /*47f10*/  IMAD.MOV.U32 R9, RZ, RZ, R2 ;  /* 0x000000ffff097224 */ /* 0x000fe200078e0002 */
[----:B------:R-:W2:Y:S04]  /*47f20*/  LDL.LU R3, [R1+0x270c] ;  /* 0x00270c0001037983 */ /* 0x000ea80000300800 */
[----:B------:R-:W3:Y:S04]  /*47f30*/  LDL.LU R2, [R1+0x2708] ;  /* 0x0027080001027983 */ /* 0x000ee80000300800 */
[----:B0-----:R-:W-:Y:S04]  /*47f40*/  STL.64 [R1+0x25e8], R6 ;  /* 0x0025e80601007387 */ /* 0x001fe80000100a00 */
[----:B------:R0:W-:Y:S04]  /*47f50*/  STL.64 [R1+0x25e0], R4 ;  /* 0x0025e00401007387 */ /* 0x0001e80000100a00 */
[----:B0-----:R-:W4:Y:S04]  /*47f60*/  LDL.LU R4, [R1+0x290] ;  /* 0x0002900001047983 */ /* 0x001f280000300800 */
[----:B------:R-:W4:Y:S04]  /*47f70*/  LDL.LU R5, [R1+0x294] ;  /* 0x0002940001057983 */ /* 0x000f280000300800 */
[----:B------:R-:W4:Y:S04]  /*47f80*/  LDL.LU R6, [R1+0x298] ;  /* 0x0002980001067983 */ /* 0x000f280000300800 */
[----:B------:R-:W4:Y:S04]  /*47f90*/  LDL.LU R7, [R1+0x29c] ;  /* 0x00029c0001077983 */ /* 0x000f280000300800 */
[----:B------:R-:W4:Y:S04]  /*47fa0*/  LDL.LU.64 R22, [R1+0x2700] ;  /* 0x0027000001167983 */ /* 0x000f280000300a00 */
[----:B------:R-:W4:Y:S04]  /*47fb0*/  LDL.LU.64 R20, [R1+0x26f8] ;  /* 0x0026f80001147983 */ /* 0x000f280000300a00 */
[----:B------:R-:W2:Y:S01]  /*47fc0*/  LDL.64 R24, [R1+0x40] ;  /* 0x0000400001187983 */ /* 0x000ea20000100a00 */
[----:B---3--:R-:W-:-:S03]  /*47fd0*/  IMAD.MOV.U32 R26, RZ, RZ, R2 ;  /* 0x000000ffff1a7224 */ /* 0x008fc600078e0002 */
[----:B--2---:R0:W-:Y:S04]  /*47fe0*/  STL.64 [R1+0x26c0], R24 ;  /* 0x0026c01801007387 */ /* 0x0041e80000100a00 */
[----:B------:R-:W-:Y:S04]  /*47ff0*/  STL.64 [R1+0x2a0], R16 ;  /* 0x0002a01001007387 */ /* 0x000fe80000100a00 */
[----:B------:R4:W-:Y:S04]  /*48000*/  STL.64 [R1+0x2a8], R18 ;  /* 0x0002a81201007387 */ /* 0x0009e80000100a00 */
[----:B0-----:R-:W2:Y:S04]  /*48010*/  LDL.LU R24, [R1+0x260] ;  /* 0x0002600001187983 */ /* 0x001ea80000300800 */
[----:B------:R-:W2:Y:S04]  /*48020*/  LDL.LU R25, [R1+0x264] ;  /* 0x0002640001197983 */ /* 0x000ea80000300800 */
[----:B------:R-:W3:Y:S04]  /*48030*/  LDL.LU R2, [R1+0x26f0] ;  /* 0x0026f00001027983 */ /* 0x000ee80000300800 */
[----:B------:R-:W2:Y:S01]  /*48040*/  LDL.LU R27, [R1+0x26c] ;  /* 0x00026c00011b7983 */ /* 0x000ea20000300800 */
[----:B----4-:R-:W-:Y:S01]  /*48050*/  HMMA.16816.F32.BF16 R16, R20, R12, R4 ;  /* 0x0000000c1410723c */ /* 0x010fe20000041804 */
[----:B------:R-:W-:-:S02]  /*48060*/  IMAD.MOV.U32 R5, RZ, RZ, R12 ;  /* 0x000000ffff057224 */ /* 0x000fc400078e000c */
[----:B------:R-:W-:Y:S01]  /*48070*/  IMAD.MOV.U32 R4, RZ, RZ, R13 ;  /* 0x000000ffff047224 */ /* 0x000fe200078e000d */
[----:B--2---:R-:W-:Y:S04]  /*48080*/  STL.64 [R1+0x26e0], R26 ;  /* 0x0026e01a01007387 */ /* 0x004fe80000100a00 */
[----:B------:R0:W-:Y:S04]  /*48090*/  STL.64 [R1+0x26d8], R24 ;  /* 0x0026d81801007387 */ /* 0x0001e80000100a00 */
[----:B0-----:R-:W2:Y:S04]  /*480a0*/  LDL.LU R24, [R1+0x280] ;  /* 0x0002800001187983 */ /* 0x001ea80000300800 */
[----:B------:R-:W2:Y:S04]  /*480b0*/  LDL.LU R25, [R1+0x284] ;  /* 0x0002840001197983 */ /* 0x000ea80000300800 */
[----:B------:R-:W2:Y:S04]  /*480c0*/  LDL.LU R26, [R1+0x288] ;  /* 0x00028800011a7983 */ /* 0x000ea80000300800 */
[----:B------:R-:W4:Y:S01]  /*480d0*/  LDL.LU.64 R12, [R1+0x26e8] ;  /* 0x0026e800010c7983 */ /* 0x000f220000300a00 */
[----:B---3--:R-:W-:-:S02]  /*480e0*/  IMAD.MOV.U32 R27, RZ, RZ, R2 ;  /* 0x000000ffff1b7224 */ /* 0x008fc400078e0002 */
[----:B------:R-:W-:Y:S02]  /*480f0*/  IMAD.MOV.U32 R14, RZ, RZ, R17 ;  /* 0x000000ffff0e7224 */ /* 0x000fe400078e0011 */
[----:B------:R-:W-:Y:S01]  /*48100*/  IMAD.MOV.U32 R15, RZ, RZ, R18 ;  /* 0x000000ffff0f7224 */ /* 0x000fe200078e0012 */
[----:B------:R0:W-:Y:S01]  /*48110*/  STL [R1+0x290], R16 ;  /* 0x0002901001007387 */ /* 0x0001e20000100800 */
[----:B------:R-:W-:-:S03]  /*48120*/  IMAD.MOV.U32 R2, RZ, RZ, R19 ;  /* 0x000000ffff027224 */ /* 0x000fc600078e0013 */
[----:B0-----:R-:W3:Y:S04]  /*48130*/  LDL.LU.64 R16, [R1+0x30] ;  /* 0x0000300001107983 */ /* 0x001ee80000300a00 */
[----:B------:R-:W-:Y:S01]  /*48140*/  STL.64 [R1+0x2650], R14 ;  /* 0x0026500e01007387 */ /* 0x000fe20000100a00 */
[C---:B--2---:R-:W-:Y:S03]  /*48150*/  HMMA.16816.F32.BF16 R8, R20.reuse, R8, R24 ;  /* 0x000000081408723c */ /* 0x044fe60000041818 */
[----:B----4-:R0:W-:Y:S04]  /*48160*/  STL.64 [R1+0x2648], R12 ;  /* 0x0026480c01007387 */ /* 0x0101e80000100a00 */
[----:B0-----:R-:W3:Y:S04]  /*48170*/  LDL.LU R12, [R1+0x230] ;  /* 0x00023000010c7983 */ /* 0x001ee80000300800 */
[----:B------:R-:W3:Y:S04]  /*48180*/  LDL.LU R13, [R1+0x234] ;  /* 0x00023400010d7983 */ /* 0x000ee80000300800 */
[----:B------:R-:W3:Y:S04]  /*48190*/  LDL.LU R14, [R1+0x238] ;  /* 0x00023800010e7983 */ /* 0x000ee80000300800 */
[----:B------:R-:W3:Y:S04]  /*481a0*/  LDL.LU R15, [R1+0x23c] ;  /* 0x00023c00010f7983 */ /* 0x000ee80000300800 */
[----:B------:R-:W-:Y:S04]  /*481b0*/  STL [R1+0x2604], R2 ;  /* 0x0026040201007387 */ /* 0x000fe80000100800 */
[----:B------:R0:W-:Y:S04]  /*481c0*/  STL [R1+0x2600], R4 ;  /* 0x0026000401007387 */ /* 0x0001e80000100800 */
[----:B------:R1:W-:Y:S04]  /*481d0*/  STL [R1+0x25fc], R5 ;  /* 0x0025fc0501007387 */ /* 0x0003e80000100800 */
[----:B0-----:R-:W2:Y:S04]  /*481e0*/  LDL.LU R4, [R1+0x270] ;  /* 0x0002700001047983 */ /* 0x001ea80000300800 */
[----:B-1----:R-:W2:Y:S04]  /*481f0*/  LDL.LU R5, [R1+0x274] ;  /* 0x0002740001057983 */ /* 0x002ea80000300800 */
[----:B------:R-:W2:Y:S04]  /*48200*/  LDL.LU R6, [R1+0x278] ;  /* 0x0002780001067983 */ /* 0x000ea80000300800 */
[----:B------:R-:W2:Y:S04]  /*48210*/  LDL.LU R7, [R1+0x27c] ;  /* 0x00027c0001077983 */ /* 0x000ea80000300800 */
[----:B------:R-:W4:Y:S04]  /*48220*/  LDL.LU.64 R26, [R1+0x26e0] ;  /* 0x0026e000011a7983 */ /* 0x000f280000300a00 */
[----:B------:R-:W4:Y:S04]  /*48230*/  LDL.LU.64 R24, [R1+0x26d8] ;  /* 0x0026d80001187983 */ /* 0x000f280000300a00 */
[----:B------:R0:W-:Y:S04]  /*48240*/  STL.64 [R1+0x280], R8 ;  /* 0x0002800801007387 */ /* 0x0001e80000100a00 */
[----:B------:R-:W-:Y:S04]  /*48250*/  STL.64 [R1+0x288], R10 ;  /* 0x0002880a01007387 */ /* 0x000fe80000100a00 */
[----:B0-----:R-:W2:Y:S02]  /*48260*/  LDL.LU.64 R8, [R1+0x26d0] ;  /* 0x0026d00001087983 */ /* 0x001ea40000300a00 */
[----:B--2---:R-:W-:-:S15]  /*48270*/  HMMA.16816.F32.BF16 R4, R20, R8, R4 ;  /* 0x000000081404723c */ /* 0x004fde0000041804 */
[----:B------:R-:W-:-:S04]  /*48280*/  NOP ;  /* 0x0000000000007918 */ /* 0x000fc80000000000 */
[----:B------:R0:W-:Y:S04]  /*48290*/  STL.64 [R1+0x270], R4 ;  /* 0x0002700401007387 */ /* 0x0001e80000100a00 */
[----:B------:R-:W-:Y:S01]  /*482a0*/  STL.64 [R1+0x278], R6 ;  /* 0x0002780601007387 */ /* 0x000fe20000100a00 */
[----:B0-----:R-:W-:Y:S02]  /*482b0*/  IMAD.MOV.U32 R4, RZ, RZ, R8 ;  /* 0x000000ffff047224 */ /* 0x001fe400078e0008 */
[----:B------:R-:W-:Y:S02]  /*482c0*/  IMAD.MOV.U32 R5, RZ, RZ, R9 ;  /* 0x000000ffff057224 */ /* 0x000fe400078e0009 */
[----:B------:R-:W4:Y:S04]  /*482d0*/  LDL.LU.64 R8, [R1+0x26c8] ;  /* 0x0026c80001087983 */ /* 0x000f280000300a00 */
[----:B------:R-:W-:Y:S04]  /*482e0*/  STL [R1+0x260c], R5 ;  /* 0x00260c0501007387 */ /* 0x000fe80000100800 */
[----:B------:R0:W-:Y:S04]  /*482f0*/  STL [R1+0x2608], R4 ;  /* 0x0026080401007387 */ /* 0x0001e80000100800 */
[----:B0-----:R-:W2:Y:S04]  /*48300*/  LDL.LU R4, [R1+0x250] ;  /* 0x0002500001047983 */ /* 0x001ea80000300800 */
[----:B------:R-:W2:Y:S04]  /*48310*/  LDL.LU R5, [R1+0x254] ;  /* 0x0002540001057983 */ /* 0x000ea80000300800 */
[----:B------:R-:W2:Y:S04]  /*48320*/  LDL.LU R6, [R1+0x258] ;  /* 0x0002580001067983 */ /* 0x000ea80000300800 */
[----:B------:R-:W2:Y:S01]  /*48330*/  LDL.LU R7, [R1+0x25c] ;  /* 0x00025c0001077983 */ /* 0x000ea20000300800 */
[----:B----4-:R-:W-:Y:S01]  /*48340*/  HMMA.16816.F32.BF16 R24, R20, R8, R24 ;  /* 0x000000081418723c */ /* 0x010fe20000041818 */
[----:B------:R-:W-:-:S15]  /*48350*/  IMAD.MOV.U32 R2, RZ, RZ, R9 ;  /* 0x000000ffff027224 */ /* 0x000fde00078e0009 */
[----:B------:R-:W-:-:S03]  /*48360*/  NOP ;  /* 0x0000000000007918 */ /* 0x000fc60000000000 */
[----:B------:R0:W-:Y:S04]  /*48370*/  STL.64 [R1+0x260], R24 ;  /* 0x0002601801007387 */ /* 0x0001e80000100a00 */
[----:B------:R-:W-:Y:S04]  /*48380*/  STL.64 [R1+0x268], R26 ;  /* 0x0002681a01007387 */ /* 0x000fe80000100a00 */
[----:B0-----:R-:W4:Y:S04]  /*48390*/  LDL.LU.64 R24, [R1+0x26c0] ;  /* 0x0026c00001187983 */ /* 0x001f280000300a00 */
[----:B------:R-:W2:Y:S04]  /*483a0*/  LDL.LU.64 R8, [R1+0x26b8] ;  /* 0x0026b80001087983 */ /* 0x000ea80000300a00 */
[----:B------:R-:W-:Y:S01]  /*483b0*/  STL [R1+0x2610], R2 ;  /* 0x0026100201007387 */ /* 0x000fe20000100800 */
[----:B--2---:R-:W-:-:S15]  /*483c0*/  HMMA.16816.F32.BF16 R4, R20, R8, R4 ;  /* 0x000000081404723c */ /* 0x004fde0000041804 */
[----:B------:R-:W-:-:S04]  /*483d0*/  NOP ;  /* 0x0000000000007918 */ /* 0x000fc80000000000 */
[----:B------:R0:W-:Y:S04]  /*483e0*/  STL.64 [R1+0x250], R4 ;  /* 0x0002500401007387 */ /* 0x0001e80000100a00 */
[----:B------:R-:W-:Y:S01]  /*483f0*/  STL.64 [R1+0x258], R6 ;  /* 0x0002580601007387 */ /* 0x000fe20000100a00 */
[----:B0-----:R-:W-:Y:S02]  /*48400*/  IMAD.MOV.U32 R4, RZ, RZ, R9 ;  /* 0x000000ffff047224 */ /* 0x001fe400078e0009 */
[----:B------:R-:W-:Y:S02]  /*48410*/  IMAD.MOV.U32 R5, RZ, RZ, R8 ;  /* 0x000000ffff057224 */ /* 0x000fe400078e0008 */
[----:B------:R-:W2:Y:S04]  /*48420*/  LDL.LU.64 R8, [R1+0x26b0] ;  /* 0x0026b00001087983 */ /* 0x000ea80000300a00 */
[----:B------:R0:W-:Y:S04]  /*48430*/  STL [R1+0x2618], R4 ;  /* 0x0026180401007387 */ /* 0x0001e80000100800 */
[----:B------:R1:W-:Y:S04]  /*48440*/  STL [R1+0x2614], R5 ;  /* 0x0026140501007387 */ /* 0x0003e80000100800 */
[----:B0-----:R-:W2:Y:S04]  /*48450*/  LDL.LU R4, [R1+0x240] ;  /* 0x0002400001047983 */ /* 0x001ea80000300800 */
[----:B-1----:R-:W2:Y:S04]  /*48460*/  LDL.LU R5, [R1+0x244] ;  /* 0x0002440001057983 */ /* 0x002ea80000300800 */
[----:B------:R-:W2:Y:S04]  /*48470*/  LDL.LU R6, [R1+0x248] ;  /* 0x0002480001067983 */ /* 0x000ea80000300800 */
[----:B------:R-:W2:Y:S01]  /*48480*/  LDL.LU R7, [R1+0x24c] ;  /* 0x00024c0001077983 */ /* 0x000ea20000300800 */
[----:B----4-:R-:W-:Y:S01]  /*48490*/  IMAD.MOV.U32 R2, RZ, RZ, R25 ;  /* 0x000000ffff027224 */ /* 0x010fe200078e0019 */
[----:B--2---:R-:W-:Y:S02]  /*484a0*/  HMMA.16816.F32.BF16 R4, R20, R24, R4 ;  /* 0x000000181404723c */ /* 0x004fe40000041804 */
[----:B------:R-:W2:-:S15]  /*484b0*/  LDL.LU.64 R24, [R1] ;  /* 0x0000000001187983 */ /* 0x000e9e0000300a00 */
[----:B------:R-:W-:Y:S02]  /*484c0*/  NOP ;  /* 0x0000000000007918 */ /* 0x000fe40000000000 */
[----:B------:R-:W-:Y:S04]  /*484d0*/  STL.64 [R1+0x240], R4 ;  /* 0x0002400401007387 */ /* 0x000fe80000100a00 */
[----:B------:R-:W-:Y:S04]  /*484e0*/  STL.64 [R1+0x248], R6 ;  /* 0x0002480601007387 */ /* 0x000fe80000100a00 */
[----:B--2---:R0:W-:Y:S04]  /*484f0*/  STL.64 [R1+0x2678], R24 ;  /* 0x0026781801007387 */ /* 0x0041e80000100a00 */
[----:B0-----:R-:W2:Y:S04]  /*48500*/  LDL.LU R24, [R1+0x330] ;  /* 0x0003300001187983 */ /* 0x001ea80000300800 */
[----:B------:R-:W2:Y:S04]  /*48510*/  LDL.LU R25, [R1+0x334] ;  /* 0x0003340001197983 */ /* 0x000ea80000300800 */
[----:B------:R-:W4:Y:S04]  /*48520*/  LDL.LU R26, [R1+0x338] ;  /* 0x00033800011a7983 */ /* 0x000f280000300800 */
[----:B------:R-:W4:Y:S01]  /*48530*/  LDL.LU R27, [R1+0x33c] ;  /* 0x00033c00011b7983 */ /* 0x000f220000300800 */
[----:B---3--:R-:W-:-:S15]  /*48540*/  HMMA.16816.F32.BF16 R12, R20, R16, R12 ;  /* 0x00000010140c723c */ /* 0x008fde000004180c */
[----:B------:R-:W-:-:S04]  /*48550*/  NOP ;  /* 0x0000000000007918 */ /* 0x000fc80000000000 */
[----:B------:R-:W-:Y:S02]  /*48560*/  IMAD.MOV.U32 R10, RZ, RZ, R12 ;  /* 0x000000ffff0a7224 */ /* 0x000fe400078e000c */
[----:B------:R-:W-:Y:S01]  /*48570*/  IMAD.MOV.U32 R11, RZ, RZ, R13 ;  /* 0x000000ffff0b7224 */ /* 0x000fe200078e000d */
[----:B----4-:R-:W-:Y:S04]  /*48580*/  STL.64 [R1+0x2698], R26 ;  /* 0x0026981a01007387 */ /* 0x010fe80000100a00 */
[----:B--2---:R0:W-:Y:S04]  /*48590*/  STL.64 [R1+0x2690], R24 ;  /* 0x0026901801007387 */ /* 0x0041e80000100a00 */
[----:B0-----:R-:W2:Y:S04]  /*485a0*/  LDL.LU R24, [R1+0x220] ;  /* 0x0002200001187983 */ /* 0x001ea80000300800 */
[----:B------:R-:W2:Y:S04]  /*485b0*/  LDL.LU R25, [R1+0x224] ;  /* 0x0002240001197983 */ /* 0x000ea80000300800 */
[----:B------:R-:W2:Y:S04]  /*485c0*/  LDL.LU R26, [R1+0x228] ;  /* 0x00022800011a7983 */ /* 0x000ea80000300800 */
[----:B------:R-:W2:Y:S04]  /*485d0*/  LDL.LU R27, [R1+0x22c] ;  /* 0x00022c00011b7983 */ /* 0x000ea80000300800 */
[----:B------:R-:W-:Y:S04]  /*485e0*/  STL [R1+0x261c], R2 ;  /* 0x00261c0201007387 */ /* 0x000fe80000100800 */
[----:B------:R0:W-:Y:S04]  /*485f0*/  STL.64 [R1+0x238], R14 ;  /* 0x0002380e01007387 */ /* 0x0001e80000100a00 */
[----:B------:R-:W3:Y:S04]  /*48600*/  LDL.LU R12, [R1+0x310] ;  /* 0x00031000010c7983 */ /* 0x000ee80000300800 */
[----:B------:R-:W3:Y:S04]  /*48610*/  LDL.LU R13, [R1+0x314] ;  /* 0x00031400010d7983 */ /* 0x000ee80000300800 */
[----:B0-----:R-:W4:Y:S04]  /*48620*/  LDL.LU R14, [R1+0x318] ;  /* 0x00031800010e7983 */ /* 0x001f280000300800 */
[----:B------:R-:W4:Y:S04]  /*48630*/  LDL.LU R15, [R1+0x31c] ;  /* 0x00031c00010f7983 */ /* 0x000f280000300800 */
[----:B----4-:R-:W-:Y:S04]  /*48640*/  STL.64 [R1+0x2670], R14 ;  /* 0x0026700e01007387 */ /* 0x010fe80000100a00 */
[----:B---3--:R0:W-:Y:S04]  /*48650*/  STL.64 [R1+0x2668], R12 ;  /* 0x0026680c01007387 */ /* 0x0081e80000100a00 */
[----:B0-----:R-:W3:Y:S04]  /*48660*/  LDL.LU R12, [R1+0x320] ;  /* 0x00032000010c7983 */ /* 0x001ee80000300800 */
[----:B------:R-:W3:Y:S04]  /*48670*/  LDL.LU R13, [R1+0x324] ;  /* 0x00032400010d7983 */ /* 0x000ee80000300800 */
[----:B------:R-:W4:Y:S04]  /*48680*/  LDL.LU R14, [R1+0x328] ;  /* 0x00032800010e7983 */ /* 0x000f280000300800 */
[----:B------:R-:W4:Y:S01]  /*48690*/  LDL.LU R15, [R1+0x32c] ;  /* 0x00032c00010f7983 */ /* 0x000f220000300800 */
[----:B------:R-:W-:-:S02]  /*486a0*/  IMAD.MOV.U32 R5, RZ, RZ, R17 ;  /* 0x000000ffff057224 */ /* 0x000fc400078e0011 */
[----:B------:R-:W-:Y:S02]  /*486b0*/  IMAD.MOV.U32 R4, RZ, RZ, R16 ;  /* 0x000000ffff047224 */ /* 0x000fe400078e0010 */
[----:B------:R-:W0:Y:S04]  /*486c0*/  LDSM.16.MT88.4 R16, [R28+UR5+0x11400] ;  /* 0x011400051c10783b */ /* 0x000e280008004200 */
[----:B----4-:R-:W-:Y:S04]  /*486d0*/  STL.64 [R1+0x2688], R14 ;  /* 0x0026880e01007387 */ /* 0x010fe80000100a00 */
[----:B---3--:R1:W-:Y:S04]  /*486e0*/  STL.64 [R1+0x2680], R12 ;  /* 0x0026800c01007387 */ /* 0x0083e80000100a00 */
[----:B-1----:R-:W3:Y:S04]  /*486f0*/  LDL.LU.64 R12, [R1+0x10] ;  /* 0x00001000010c7983 */ /* 0x002ee80000300a00 */
[----:B------:R-:W-:Y:S04]  /*48700*/  STL [R1+0x2624], R5 ;  /* 0x0026240501007387 */ /* 0x000fe80000100800 */
[----:B------:R1:W-:Y:S04]  /*48710*/  STL [R1+0x2620], R4 ;  /* 0x0026200401007387 */ /* 0x0003e80000100800 */
[----:B-1----:R-:W2:Y:S04]  /*48720*/  LDL.LU.64 R4, [R1+0x20] ;  /* 0x0000200001047983 */ /* 0x002ea80000300a00 */
[----:B------:R-:W-:Y:S04]  /*48730*/  STL [R1+0x2454], R10 ;  /* 0x0024540a01007387 */ /* 0x000fe80000100800 */
[----:B------:R-:W-:Y:S04]  /*48740*/  STL [R1+0x2450], R11 ;  /* 0x0024500b01007387 */ /* 0x000fe80000100800 */
[----:B------:R-:W4:Y:S04]  /*48750*/  LDL.LU R28, [R1+0x26a8] ;  /* 0x0026a800011c7983 */ /* 0x000f280000300800 */
[----:B0-----:R-:W-:Y:S04]  /*48760*/  STL.64 [R1+0x24a8], R18 ;  /* 0x0024a81201007387 */ /* 0x001fe80000100a00 */
[----:B------:R0:W-:Y:S02]  /*48770*/  STL.64 [R1+0x24a0], R16 ;  /* 0x0024a01001007387 */ /* 0x0001e40000100a00 */
[----:B0-----:R-:W-:-:S02]  /*48780*/  IMAD.MOV.U32 R16, RZ, RZ, R29 ;  /* 0x000000ffff107224 */ /* 0x001fc400078e001d */
[----:B------:R-:W-:Y:S01]  /*48790*/  IMAD.MOV.U32 R17, RZ, RZ, R0 ;  /* 0x000000ffff117224 */ /* 0x000fe200078e0000 */
[----:B------:R-:W3:Y:S04]  /*487a0*/  LDL.LU R29, [R1+0x26a4] ;  /* 0x0026a400011d7983 */ /* 0x000ee80000300800 */
[----:B------:R-:W3:Y:S01]  /*487b0*/  LDL.LU R0, [R1+0x26a0] ;  /* 0x0026a00001007983 */ /* 0x000ee20000300800 */
[----:B--2---:R-:W-:-:S15]  /*487c0*/  HMMA.16816.F32.BF16 R24, R20, R4, R24 ;  /* 0x000000041418723c */ /* 0x004fde0000041818 */
[----:B------:R-:W-:-:S04]  /*487d0*/  NOP ;  /* 0x0000000000007918 */ /* 0x000fc80000000000 */
[----:B------:R-:W-:Y:S04]  /*487e0*/  STL.64 [R1+0x220], R24 ;  /* 0x0002201801007387 */ /* 0x000fe80000100a00 */
[----:B------:R0:W-:Y:S04]  /*487f0*/  STL.64 [R1+0x228], R26 ;  /* 0x0002281a01007387 */ /* 0x0001e80000100a00 */
[----:B0-----:R-:W2:Y:S04]  /*48800*/  LDL.LU.64 R26, [R1+0x2698] ;  /* 0x00269800011a7983 */ /* 0x001ea80000300a00 */
[----:B------:R-:W2:Y:S01]  /*48810*/  LDL.LU.64 R24, [R1+0x2690] ;  /* 0x0026900001187983 */ /* 0x000ea20000300a00 */
[----:B------:R-:W-:-:S02]  /*48820*/  IMAD.MOV.U32 R19, RZ, RZ, R4 ;  /* 0x000000ffff137224 */ /* 0x000fc400078e0004 */
[----:B---3--:R-:W-:Y:S02]  /*48830*/  IMAD.MOV.U32 R4, RZ, RZ, R12 ;  /* 0x000000ffff047224 */ /* 0x008fe400078e000c */
[----:B------:R-:W-:Y:S01]  /*48840*/  IMAD.MOV.U32 R2, RZ, RZ, R13 ;  /* 0x000000ffff027224 */ /* 0x000fe200078e000d */
[----:B------:R0:W-:Y:S04]  /*48850*/  STL [R1+0x2628], R19 ;  /* 0x0026281301007387 */ /* 0x0001e80000100800 */
[----:B------:R-:W3:Y:S01]  /*48860*/  LDL.LU.64 R14, [R1+0x2688] ;  /* 0x00268800010e7983 */ /* 0x000ee20000300a00 */
[----:B--2---:R-:W-:Y:S03]  /*48870*/  HMMA.16816.F32.BF16 R24, R20, R12, R24 ;  /* 0x0000000c1418723c */ /* 0x004fe60000041818 */
[----:B------:R-:W3:-:S15]  /*48880*/  LDL.LU.64 R12, [R1+0x2680] ;  /* 0x00268000010c7983 */ /* 0x000ede0000300a00 */
[----:B------:R-:W-:Y:S01]  /*48890*/  NOP ;  /* 0x0000000000007918 */ /* 0x000fe20000000000 */
[----:B------:R-:W-:Y:S01]  /*488a0*/  IMAD.MOV.U32 R10, RZ, RZ, R24 ;  /* 0x000000ffff0a7224 */ /* 0x000fe200078e0018 */
[----:B------:R-:W-:Y:S01]  /*488b0*/  STL.64 [R1+0x208], R26 ;  /* 0x0002081a01007387 */ /* 0x000fe20000100a00 */
[----:B------:R-:W-:-:S03]  /*488c0*/  IMAD.MOV.U32 R11, RZ, RZ, R25 ;  /* 0x000000ffff0b7224 */ /* 0x000fc600078e0019 */
[----:B------:R-:W3:Y:S04]  /*488d0*/  LDL.LU.64 R24, [R1+0x2678] ;  /* 0x0026780001187983 */ /* 0x000ee80000300a00 */
[----:B------:R-:W-:Y:S04]  /*488e0*/  STL [R1+0x245c], R11 ;  /* 0x00245c0b01007387 */ /* 0x000fe80000100800 */
[----:B------:R-:W-:Y:S01]  /*488f0*/  STL [R1+0x2458], R10 ;  /* 0x0024580a01007387 */ /* 0x000fe20000100800 */
[----:B------:R-:W-:Y:S01]  /*48900*/  IMAD.MOV.U32 R18, RZ, RZ, R5 ;  /* 0x000000ffff127224 */ /* 0x000fe200078e0005 */
[----:B---3--:R-:W-:Y:S01]  /*48910*/  HMMA.16816.F32.BF16 R12, R20, R24, R12 ;  /* 0x00000018140c723c */ /* 0x008fe2000004180c */
[----:B0-----:R-:W-:-:S02]  /*48920*/  IMAD.MOV.U32 R19, RZ, RZ, R24 ;  /* 0x000000ffff137224 */ /* 0x001fc400078e0018 */
[----:B------:R-:W-:-:S15]  /*48930*/  IMAD.MOV.U32 R5, RZ, RZ, R25 ;  /* 0x000000ffff057224 */ /* 0x000fde00078e0019 */
[----:B------:R-:W-:Y:S01]  /*48940*/  NOP ;  /* 0x0000000000007918 */ /* 0x000fe20000000000 */
[----:B------:R-:W-:Y:S04]  /*48950*/  STL.64 [R1+0x1f0], R12 ;  /* 0x0001f00c01007387 */ /* 0x000fe80000100a00 */
[----:B------:R0:W-:Y:S04]  /*48960*/  STL.64 [R1+0x1f8], R14 ;  /* 0x0001f80e01007387 */ /* 0x0001e80000100a00 */
[----:B0-----:R-:W2:Y:S04]  /*48970*/  LDL.LU.64 R14, [R1+0x2670] ;  /* 0x00267000010e7983 */ /* 0x001ea80000300a00 */
[----:B------:R-:W2:Y:S04]  /*48980*/  LDL.LU.64 R12, [R1+0x2668] ;  /* 0x00266800010c7983 */ /* 0x000ea80000300a00 */
[----:B------:R-:W3:Y:S04]  /*48990*/  LDL.LU.64 R26, [R1+0x2660] ;  /* 0x00266000011a7983 */ /* 0x000ee80000300a00 */
[----:B------:R-:W2:Y:S04]  /*489a0*/  LDL.LU.64 R24, [R1+0x2658] ;  /* 0x0026580001187983 */ /* 0x000ea80000300a00 */
[----:B------:R0:W-:Y:S04]  /*489b0*/  STL.64 [R1+0x2640], R4 ;  /* 0x0026400401007387 */ /* 0x0001e80000100a00 */
[----:B0-----:R-:W3:Y:S04]  /*489c0*/  LDL.LU R4, [R1+0x300] ;  /* 0x0003000001047983 */ /* 0x001ee80000300800 */
[----:B------:R-:W3:Y:S04]  /*489d0*/  LDL.LU R5, [R1+0x304] ;  /* 0x0003040001057983 */ /* 0x000ee80000300800 */
[----:B------:R-:W3:Y:S04]  /*489e0*/  LDL.LU R6, [R1+0x308] ;  /* 0x0003080001067983 */ /* 0x000ee80000300800 */
[----:B------:R-:W3:Y:S04]  /*489f0*/  LDL.LU R7, [R1+0x30c] ;  /* 0x00030c0001077983 */ /* 0x000ee80000300800 */
[----:B------:R-:W-:Y:S04]  /*48a00*/  STL.64 [R1+0x2638], R18 ;  /* 0x0026381201007387 */ /* 0x000fe80000100a00 */
[----:B------:R0:W-:Y:S04]  /*48a10*/  STL.64 [R1+0x2630], R16 ;  /* 0x0026301001007387 */ /* 0x0001e80000100a00 */
[----:B0-----:R-:W3:Y:S04]  /*48a20*/  LDL.LU R16, [R1+0x2f0] ;  /* 0x0002f00001107983 */ /* 0x001ee80000300800 */
[----:B------:R-:W3:Y:S04]  /*48a30*/  LDL.LU R17, [R1+0x2f4] ;  /* 0x0002f40001117983 */ /* 0x000ee80000300800 */
[----:B------:R-:W3:Y:S04]  /*48a40*/  LDL.LU R18, [R1+0x2f8] ;  /* 0x0002f80001127983 */ /* 0x000ee80000300800 */
[----:B------:R-:W3:Y:S01]  /*48a50*/  LDL.LU R19, [R1+0x2fc] ;  /* 0x0002fc0001137983 */ /* 0x000ee20000300800 */
[----:B--2---:R-:W-:-:S15]  /*48a60*/  HMMA.16816.F32.BF16 R12, R20, R24, R12 ;  /* 0x00000018140c723c */ /* 0x004fde000004180c */
[----:B------:R-:W-:-:S04]  /*48a70*/  NOP ;  /* 0x0000000000007918 */ /* 0x000fc80000000000 */
[----:B------:R-:W-:Y:S01]  /*48a80*/  IMAD.MOV.U32 R11, RZ, RZ, R14 ;  /* 0x000000ffff0b7224 */ /* 0x000fe200078e000e */
[----:B------:R0:W-:Y:S01]  /*48a90*/  STL.64 [R1+0x1d0], R12 ;  /* 0x0001d00c01007387 */ /* 0x0001e20000100a00 */
[----:B------:R-:W-:-:S03]  /*48aa0*/  IMAD.MOV.U32 R10, RZ, RZ, R15 ;  /* 0x000000ffff0a7224 */ /* 0x000fc600078e000f */
[----:B------:R-:W2:Y:S04]  /*48ab0*/  LDL.LU.64 R14, [R1+0x2650] ;  /* 0x00265000010e7983 */ /* 0x000ea80000300a00 */
[----:B0-----:R-:W2:Y:S01]  /*48ac0*/  LDL.LU.64 R12, [R1+0x2648] ;  /* 0x00264800010c7983 */ /* 0x001ea20000300a00 */
[C---:B---3--:R-:W-:Y:S03]  /*48ad0*/  HMMA.16816.F32.BF16 R16, R20.reuse, R8, R16 ;  /* 0x000000081410723c */ /* 0x048fe60000041810 */
[----:B------:R-:W-:Y:S04]  /*48ae0*/  STL.64 [R1+0x24f0], R26 ;  /* 0x0024f01a01007387 */ /* 0x000fe80000100a00 */
[----:B------:R0:W-:Y:S04]  /*48af0*/  STL.64 [R1+0x24e8], R24 ;  /* 0x0024e81801007387 */ /* 0x0001e80000100a00 */
[----:B0-----:R-:W3:Y:S01]  /*48b00*/  LDL.LU R24, [R1+0x190] ;  /* 0x0001900001187983 */ /* 0x001ee20000300800 */
[----:B------:R-:W-:Y:S01]  /*48b10*/  IMAD.MOV.U32 R25, RZ, RZ, R29 ;  /* 0x000000ffff197224 */ /* 0x000fe200078e001d */
[----:B--2---:R-:W-:-:S15]  /*48b20*/  HMMA.16816.F32.BF16 R4, R20, R12, R4 ;  /* 0x0000000c1404723c */ /* 0x004fde0000041804 */
[----:B------:R-:W-:-:S04]  /*48b30*/  NOP ;  /* 0x0000000000007918 */ /* 0x000fc80000000000 */
[----:B------:R-:W-:Y:S01]  /*48b40*/  IMAD.MOV.U32 R29, RZ, RZ, R5 ;  /* 0x000000ffff1d7224 */ /* 0x000fe200078e0005 */
[----:B------:R0:W-:Y:S04]  /*48b50*/  STL [R1+0x1c0], R4 ;  /* 0x0001c00401007387 */ /* 0x0001e80000100800 */
[----:B0-----:R-:W2:Y:S04]  /*48b60*/  LDL.LU.64 R4, [R1+0x2640] ;  /* 0x0026400001047983 */ /* 0x001ea80000300a00 */
[----:B------:R-:W-:Y:S04]  /*48b70*/  STL.64 [R1+0x24e0], R14 ;  /* 0x0024e00e01007387 */ /* 0x000fe80000100a00 */
[----:B------:R0:W-:Y:S04]  /*48b80*/  STL.64 [R1+0x24d8], R12 ;  /* 0x0024d80c01007387 */ /* 0x0001e80000100a00 */
[----:B0-----:R-:W2:Y:S04]  /*48b90*/  LDL.LU R12, [R1+0x1a0] ;  /* 0x0001a000010c7983 */ /* 0x001ea80000300800 */
[----:B------:R-:W2:Y:S04]  /*48ba0*/  LDL.LU R13, [R1+0x1a4] ;  /* 0x0001a400010d7983 */ /* 0x000ea80000300800 */
[----:B------:R-:W2:Y:S04]  /*48bb0*/  LDL.LU R14, [R1+0x1a8] ;  /* 0x0001a800010e7983 */ /* 0x000ea80000300800 */
[----:B------:R-:W-:Y:S04]  /*48bc0*/  STL.64 [R1+0x1b0], R16 ;  /* 0x0001b01001007387 */ /* 0x000fe80000100a00 */
[----:B------:R0:W-:Y:S04]  /*48bd0*/  STL.64 [R1+0x1b8], R18 ;  /* 0x0001b81201007387 */ /* 0x0001e80000100a00 */
[----:B0-----:R-:W2:Y:S04]  /*48be0*/  LDL.LU.64 R18, [R1+0x2638] ;  /* 0x0026380001127983 */ /* 0x001ea80000300a00 */
[----:B------:R-:W3:Y:S04]  /*48bf0*/  LDL.LU.64 R16, [R1+0x2630] ;  /* 0x0026300001107983 */ /* 0x000ee80000300a00 */
[----:B------:R-:W-:Y:S04]  /*48c00*/  STL.64 [R1+0x24d0], R10 ;  /* 0x0024d00a01007387 */ /* 0x000fe80000100a00 */
[----:B------:R0:W-:Y:S04]  /*48c10*/  STL.64 [R1+0x24c8], R8 ;  /* 0x0024c80801007387 */ /* 0x0001e80000100a00 */
[----:B0-----:R-:W2:Y:S01]  /*48c20*/  LDL.LU.64 R8, [R1+0xd0] ;  /* 0x0000d00001087983 */ /* 0x001ea20000300a00 */
[----:B------:R-:W-:-:S02]  /*48c30*/  IMAD.MOV.U32 R15, RZ, RZ, R0 ;  /* 0x000000ffff0f7224 */ /* 0x000fc400078e0000 */
[----:B----4-:R-:W-:Y:S02]  /*48c40*/  IMAD.MOV.U32 R26, RZ, RZ, R28 ;  /* 0x000000ffff1a7224 */ /* 0x010fe400078e001c */
[----:B------:R-:W-:Y:S02]  /*48c50*/  IMAD.MOV.U32 R27, RZ, RZ, R3 ;  /* 0x000000ffff1b7224 */ /* 0x000fe400078e0003 */
[----:B------:R-:W-:Y:S02]  /*48c60*/  IMAD.MOV.U32 R28, RZ, RZ, R6 ;  /* 0x000000ffff1c7224 */ /* 0x000fe400078e0006 */
[----:B------:R-:W-:Y:S01]  /*48c70*/  IMAD.MOV.U32 R3, RZ, RZ, R7 ;  /* 0x000000ffff037224 */ /* 0x000fe200078e0007 */
[----:B--2---:R-:W-:Y:S01]  /*48c80*/  HMMA.16816.F32.BF16 R12, R20, R8, R12 ;  /* 0x00000008140c723c */ /* 0x004fe2000004180c */
[----:B------:R-:W-:Y:S02]  /*48c90*/  IMAD.MOV.U32 R7, RZ, RZ, R8 ;  /* 0x000000ffff077224 */ /* 0x000fe400078e0008 */
[----:B------:R-:W-:-:S05]  /*48ca0*/  IMAD.MOV.U32 R6, RZ, RZ, R9 ;  /* 0x000000ffff067224 */ /* 0x000fca00078e0009 */
[----:B---3--:R-:W-:Y:S11]  /*48cb0*/  HMMA.16816.F32.BF16 R8, R20, R16, R24 ;  /* 0x000000101408723c */ /* 0x008ff60000041818 */
[----:B------:R0:W-:Y:S04]  /*48cc0*/  STL.64 [R1+0x1a0], R12 ;  /* 0x0001a00c01007387 */ /* 0x0001e80000100a00 */
[----:B------:R1:W-:Y:S01]  /*48cd0*/  STL [R1+0x1a8], R14 ;  /* 0x0001a80e01007387 */ /* 0x0003e20000100800 */
[----:B------:R-:W-:-:S03]  /*48ce0*/  IMAD.MOV.U32 R0, RZ, RZ, R15 ;  /* 0x000000ffff007224 */ /* 0x000fc600078e000f */
[----:B0-----:R-:W2:Y:S04]  /*48cf0*/  LDL.LU R12, [R1+0x2e0] ;  /* 0x0002e000010c7983 */ /* 0x001ea80000300800 */
[----:B------:R-:W-:Y:S04]  /*48d00*/  STL.64 [R1+0x190], R8 ;  /* 0x0001900801007387 */ /* 0x000fe80000100a00 */
[----:B------:R-:W-:Y:S04]  /*48d10*/  STL.64 [R1+0x198], R10 ;  /* 0x0001980a01007387 */ /* 0x000fe80000100a00 */
[----:B------:R-:W2:Y:S04]  /*48d20*/  LDL.LU R13, [R1+0x2e4] ;  /* 0x0002e400010d7983 */ /* 0x000ea80000300800 */
[----:B-1----:R-:W3:Y:S04]  /*48d30*/  LDL.LU R14, [R1+0x2e8] ;  /* 0x0002e800010e7983 */ /* 0x002ee80000300800 */
[----:B------:R-:W3:Y:S01]  /*48d40*/  LDL.LU R15, [R1+0x2ec] ;  /* 0x0002ec00010f7983 */ /* 0x000ee20000300800 */
[----:B------:R-:W-:-:S02]  /*48d50*/  IMAD.MOV.U32 R24, RZ, RZ, R19 ;  /* 0x000000ffff187224 */ /* 0x000fc400078e0013 */
[----:B------:R-:W-:Y:S01]  /*48d60*/  IMAD.MOV.U32 R25, RZ, RZ, R5 ;  /* 0x000000ffff197224 */ /* 0x000fe200078e0005 */
[----:B---3--:R-:W-:Y:S04]  /*48d70*/  STL.64 [R1+0x2500], R14 ;  /* 0x0025000e01007387 */ /* 0x008fe80000100a00 */
[----:B--2---:R0:W-:Y:S04]  /*48d80*/  STL.64 [R1+0x24f8], R12 ;  /* 0x0024f80c01007387 */ /* 0x0041e80000100a00 */
        /* <DEDUP_REMOVED lines=10> */
[----:B----4-:R-:W-:Y:S04]  /*48e30*/  STL.64 [R1+0x2510], R12 ;  /* 0x0025100c01007387 */ /* 0x010fe80000100a00 */
[----:B------:R-:W2:Y:S04]  /*48e40*/  LDL.LU R4, [R1+0x2620] ;  /* 0x0026200001047983 */ /* 0x000ea80000300800 */
[----:B------:R-:W4:Y:S04]  /*48e50*/  LDL.LU R2, [R1+0x261c] ;  /* 0x00261c0001027983 */ /* 0x000f280000300800 */
[----:B------:R0:W-:Y:S02]  /*48e60*/  STL.64 [R1+0x2520], R24 ;  /* 0x0025201801007387 */ /* 0x0001e40000100a00 */
[----:B0-----:R-:W-:-:S02]  /*48e70*/  IMAD.MOV.U32 R24, RZ, RZ, R19 ;  /* 0x000000ffff187224 */ /* 0x001fc400078e0013 */
[----:B------:R-:W-:-:S05]  /*48e80*/  IMAD.MOV.U32 R25, RZ, RZ, R18 ;  /* 0x000000ffff197224 */ /* 0x000fca00078e0012 */
[----:B------:R3:W-:Y:S04]  /*48e90*/  STL.64 [R1+0x2538], R24 ;  /* 0x0025381801007387 */ /* 0x0007e80000100a00 */
[----:B------:R-:W4:Y:S04]  /*48ea0*/  LDL.LU R12, [R1+0xf0] ;  /* 0x0000f000010c7983 */ /* 0x000f280000300800 */
[----:B------:R-:W4:Y:S04]  /*48eb0*/  LDL.LU R13, [R1+0xf4] ;  /* 0x0000f400010d7983 */ /* 0x000f280000300800 */
[----:B------:R-:W4:Y:S04]  /*48ec0*/  LDL.LU R14, [R1+0xf8] ;  /* 0x0000f800010e7983 */ /* 0x000f280000300800 */
[----:B------:R-:W4:Y:S01]  /*48ed0*/  LDL.LU R15, [R1+0xfc] ;  /* 0x0000fc00010f7983 */ /* 0x000f220000300800 */
[----:B---3--:R-:W-:-:S02]  /*48ee0*/  IMAD.MOV.U32 R25, RZ, RZ, R5 ;  /* 0x000000ffff197224 */ /* 0x008fc400078e0005 */
[----:B--2---:R-:W-:Y:S02]  /*48ef0*/  IMAD.MOV.U32 R24, RZ, RZ, R4 ;  /* 0x000000ffff187224 */ /* 0x004fe400078e0004 */
[----:B------:R-:W2:Y:S04]  /*48f00*/  LDL.LU R4, [R1+0x2618] ;  /* 0x0026180001047983 */ /* 0x000ea80000300800 */
[----:B------:R-:W3:Y:S04]  /*48f10*/  LDL.LU R5, [R1+0x2614] ;  /* 0x0026140001057983 */ /* 0x000ee80000300800 */
[----:B------:R-:W-:Y:S04]  /*48f20*/  STL.64 [R1+0x2550], R24 ;  /* 0x0025501801007387 */ /* 0x000fe80000100a00 */
[----:B----4-:R-:W-:Y:S04]  /*48f30*/  STL.64 [R1+0x2530], R14 ;  /* 0x0025300e01007387 */ /* 0x010fe80000100a00 */
[----:B------:R0:W-:Y:S04]  /*48f40*/  STL.64 [R1+0x2528], R12 ;  /* 0x0025280c01007387 */ /* 0x0001e80000100a00 */
[----:B0-----:R-:W4:Y:S04]  /*48f50*/  LDL.LU R12, [R1+0x100] ;  /* 0x00010000010c7983 */ /* 0x001f280000300800 */
[----:B------:R-:W4:Y:S04]  /*48f60*/  LDL.LU R13, [R1+0x104] ;  /* 0x00010400010d7983 */ /* 0x000f280000300800 */
[----:B------:R-:W2:Y:S04]  /*48f70*/  LDL.LU R14, [R1+0x108] ;  /* 0x00010800010e7983 */ /* 0x000ea80000300800 */
[----:B------:R-:W2:Y:S04]  /*48f80*/  LDL.LU R15, [R1+0x10c] ;  /* 0x00010c00010f7983 */ /* 0x000ea80000300800 */
[----:B------:R-:W2:Y:S01]  /*48f90*/  LDL.LU R24, [R1+0x40] ;  /* 0x0000400001187983 */ /* 0x000ea20000300800 */
[----:B------:R-:W-:-:S03]  /*48fa0*/  IMAD.MOV.U32 R25, RZ, RZ, R2 ;  /* 0x000000ffff197224 */ /* 0x000fc600078e0002 */
[----:B------:R-:W3:Y:S04]  /*48fb0*/  LDL.LU R2, [R1+0x2610] ;  /* 0x0026100001027983 */ /* 0x000ee80000300800 */
[----:B--2---:R-:W-:Y:S04]  /*48fc0*/  STL.64 [R1+0x2568], R24 ;  /* 0x0025681801007387 */ /* 0x004fe80000100a00 */
[----:B------:R-:W-:Y:S04]  /*48fd0*/  STL.64 [R1+0x2548], R14 ;  /* 0x0025480e01007387 */ /* 0x000fe80000100a00 */
[----:B----4-:R0:W-:Y:S04]  /*48fe0*/  STL.64 [R1+0x2540], R12 ;  /* 0x0025400c01007387 */ /* 0x0101e80000100a00 */
[----:B0-----:R-:W2:Y:S04]  /*48ff0*/  LDL.LU R12, [R1+0x110] ;  /* 0x00011000010c7983 */ /* 0x001ea80000300800 */
[----:B------:R-:W2:Y:S04]  /*49000*/  LDL.LU R13, [R1+0x114] ;  /* 0x00011400010d7983 */ /* 0x000ea80000300800 */
[----:B------:R-:W4:Y:S04]  /*49010*/  LDL.LU R14, [R1+0x118] ;  /* 0x00011800010e7983 */ /* 0x000f280000300800 */
[----:B------:R-:W4:Y:S01]  /*49020*/  LDL.LU R15, [R1+0x11c] ;  /* 0x00011c00010f7983 */ /* 0x000f220000300800 */
[----:B---3--:R-:W-:-:S02]  /*49030*/  IMAD.MOV.U32 R24, RZ, RZ, R5 ;  /* 0x000000ffff187224 */ /* 0x008fc400078e0005 */
[----:B------:R-:W-:Y:S01]  /*49040*/  IMAD.MOV.U32 R25, RZ, RZ, R4 ;  /* 0x000000ffff197224 */ /* 0x000fe200078e0004 */
[----:B------:R-:W3:Y:S04]  /*49050*/  LDL.LU R5, [R1+0x260c] ;  /* 0x00260c0001057983 */ /* 0x000ee80000300800 */
[----:B------:R-:W3:Y:S04]  /*49060*/  LDL.LU R4, [R1+0x2608] ;  /* 0x0026080001047983 */ /* 0x000ee80000300800 */
[----:B------:R-:W-:Y:S04]  /*49070*/  STL.64 [R1+0x2580], R24 ;  /* 0x0025801801007387 */ /* 0x000fe80000100a00 */
[----:B----4-:R-:W-:Y:S04]  /*49080*/  STL.64 [R1+0x2560], R14 ;  /* 0x0025600e01007387 */ /* 0x010fe80000100a00 */
[----:B--2---:R0:W-:Y:S04]  /*49090*/  STL.64 [R1+0x2558], R12 ;  /* 0x0025580c01007387 */ /* 0x0041e80000100a00 */
[----:B0-----:R-:W2:Y:S04]  /*490a0*/  LDL.LU R12, [R1+0x120] ;  /* 0x00012000010c7983 */ /* 0x001ea80000300800 */
[----:B------:R-:W2:Y:S04]  /*490b0*/  LDL.LU R13, [R1+0x124] ;  /* 0x00012400010d7983 */ /* 0x000ea80000300800 */
[----:B------:R-:W4:Y:S04]  /*490c0*/  LDL.LU R14, [R1+0x128] ;  /* 0x00012800010e7983 */ /* 0x000f280000300800 */
[----:B------:R-:W4:Y:S04]  /*490d0*/  LDL.LU R15, [R1+0x12c] ;  /* 0x00012c00010f7983 */ /* 0x000f280000300800 */
[----:B------:R-:W2:Y:S01]  /*490e0*/  LDL.LU R24, [R1+0x60] ;  /* 0x0000600001187983 */ /* 0x000ea20000300800 */
[----:B------:R-:W-:-:S03]  /*490f0*/  IMAD.MOV.U32 R25, RZ, RZ, R2 ;  /* 0x000000ffff197224 */ /* 0x000fc600078e0002 */
[----:B------:R-:W3:Y:S04]  /*49100*/  LDL.LU R2, [R1+0x2604] ;  /* 0x0026040001027983 */ /* 0x000ee80000300800 */
[----:B--2---:R3:W-:Y:S04]  /*49110*/  STL.64 [R1+0x2598], R24 ;  /* 0x0025981801007387 */ /* 0x0047e80000100a00 */
[----:B----4-:R-:W-:Y:S04]  /*49120*/  STL.64 [R1+0x2578], R14 ;  /* 0x0025780e01007387 */ /* 0x010fe80000100a00 */
[----:B------:R0:W-:Y:S01]  /*49130*/  STL.64 [R1+0x2570], R12 ;  /* 0x0025700c01007387 */ /* 0x0001e20000100a00 */
[----:B---3--:R-:W-:-:S02]  /*49140*/  IMAD.MOV.U32 R24, RZ, RZ, R4 ;  /* 0x000000ffff187224 */ /* 0x008fc400078e0004 */
[----:B------:R-:W-:Y:S01]  /*49150*/  IMAD.MOV.U32 R25, RZ, RZ, R5 ;  /* 0x000000ffff197224 */ /* 0x000fe200078e0005 */
[----:B0-----:R-:W2:Y:S04]  /*49160*/  LDL.LU R12, [R1+0x130] ;  /* 0x00013000010c7983 */ /* 0x001ea80000300800 */
[----:B------:R-:W2:Y:S04]  /*49170*/  LDL.LU R13, [R1+0x134] ;  /* 0x00013400010d7983 */ /* 0x000ea80000300800 */
[----:B------:R-:W3:Y:S04]  /*49180*/  LDL.LU R14, [R1+0x138] ;  /* 0x00013800010e7983 */ /* 0x000ee80000300800 */
[----:B------:R-:W3:Y:S04]  /*49190*/  LDL.LU R15, [R1+0x13c] ;  /* 0x00013c00010f7983 */ /* 0x000ee80000300800 */
[----:B------:R-:W4:Y:S04]  /*491a0*/  LDL.LU R4, [R1+0x2600] ;  /* 0x0026000001047983 */ /* 0x000f280000300800 */
[----:B------:R-:W2:Y:S04]  /*491b0*/  LDL.LU R5, [R1+0x25fc] ;  /* 0x0025fc0001057983 */ /* 0x000ea80000300800 */
[----:B------:R0:W-:Y:S04]  /*491c0*/  STL.64 [R1+0x25b0], R24 ;  /* 0x0025b01801007387 */ /* 0x0001e80000100a00 */
[----:B0-----:R-:W2:Y:S04]  /*491d0*/  LDL.LU R24, [R1+0x80] ;  /* 0x0000800001187983 */ /* 0x001ea80000300800 */
[----:B------:R-:W2:Y:S04]  /*491e0*/  LDL.LU R25, [R1+0x84] ;  /* 0x0000840001197983 */ /* 0x000ea80000300800 */
[----:B--2---:R-:W-:Y:S04]  /*491f0*/  STL.64 [R1+0x25c8], R24 ;  /* 0x0025c81801007387 */ /* 0x004fe80000100a00 */
[----:B---3--:R-:W-:Y:S04]  /*49200*/  STL.64 [R1+0x2590], R14 ;  /* 0x0025900e01007387 */ /* 0x008fe80000100a00 */
[----:B------:R0:W-:Y:S04]  /*49210*/  STL.64 [R1+0x2588], R12 ;  /* 0x0025880c01007387 */ /* 0x0001e80000100a00 */
[----:B0-----:R-:W2:Y:S04]  /*49220*/  LDL.LU R12, [R1+0x140] ;  /* 0x00014000010c7983 */ /* 0x001ea80000300800 */
[----:B------:R-:W2:Y:S04]  /*49230*/  LDL.LU R13, [R1+0x144] ;  /* 0x00014400010d7983 */ /* 0x000ea80000300800 */
[----:B------:R-:W3:Y:S04]  /*49240*/  LDL.LU R14, [R1+0x148] ;  /* 0x00014800010e7983 */ /* 0x000ee80000300800 */
[----:B------:R-:W3:Y:S04]  /*49250*/  LDL.LU R15, [R1+0x14c] ;  /* 0x00014c00010f7983 */ /* 0x000ee80000300800 */
[----:B------:R-:W2:Y:S01]  /*49260*/  LDL R27, [R1+0x6d0] ;  /* 0x0006d000011b7983 */ /* 0x000ea20000100800 */
[----:B------:R-:W-:-:S02]  /*49270*/  IMAD.MOV.U32 R24, RZ, RZ, R5 ;  /* 0x000000ffff187224 */ /* 0x000fc400078e0005 */
[----:B----4-:R-:W-:Y:S01]  /*49280*/  IMAD.MOV.U32 R25, RZ, RZ, R4 ;  /* 0x000000ffff197224 */ /* 0x010fe200078e0004 */
[----:B------:R-:W4:Y:S04]  /*49290*/  LDL R5, [R1+0x214] ;  /* 0x0002140001057983 */ /* 0x000f280000100800 */
[----:B------:R-:W4:Y:S04]  /*492a0*/  LDL R4, [R1+0x210] ;  /* 0x0002100001047983 */ /* 0x000f280000100800 */
[----:B--2---:R-:W-:Y:S04]  /*492b0*/  STL [R1+0x25f8], R27 ;  /* 0x0025f81b01007387 */ /* 0x004fe80000100800 */
[----:B------:R0:W-:Y:S04]  /*492c0*/  STL.64 [R1+0x25f0], R24 ;  /* 0x0025f01801007387 */ /* 0x0001e80000100a00 */
[----:B0-----:R-:W4:Y:S04]  /*492d0*/  LDL.LU R24, [R1+0x180] ;  /* 0x0001800001187983 */ /* 0x001f280000300800 */
[----:B------:R-:W4:Y:S04]  /*492e0*/  LDL.LU R25, [R1+0x184] ;  /* 0x0001840001197983 */ /* 0x000f280000300800 */
[----:B------:R-:W4:Y:S04]  /*492f0*/  LDL.LU R26, [R1+0x188] ;  /* 0x00018800011a7983 */ /* 0x000f280000300800 */
[----:B------:R-:W4:Y:S04]  /*49300*/  LDL.LU R27, [R1+0x18c] ;  /* 0x00018c00011b7983 */ /* 0x000f280000300800 */
[----:B---3--:R-:W-:Y:S04]  /*49310*/  STL.64 [R1+0x25a8], R14 ;  /* 0x0025a80e01007387 */ /* 0x008fe80000100a00 */
[----:B------:R0:W-:Y:S04]  /*49320*/  STL.64 [R1+0x25a0], R12 ;  /* 0x0025a00c01007387 */ /* 0x0001e80000100a00 */
        /* <DEDUP_REMOVED lines=8> */
[----:B------:R-:W3:Y:S04]  /*493b0*/  LDL.LU R14, [R1+0x168] ;  /* 0x00016800010e7983 */ /* 0x000ee80000300800 */
[----:B------:R-:W3:Y:S01]  /*493c0*/  LDL.LU R15, [R1+0x16c] ;  /* 0x00016c00010f7983 */ /* 0x000ee20000300800 */
[----:B----4-:R-:W-:Y:S03]  /*493d0*/  HMMA.16816.F32.BF16 R20, R20, R4, R24 ;  /* 0x000000041414723c */ /* 0x010fe60000041818 */
[----:B---3--:R-:W-:Y:S04]  /*493e0*/  STL.64 [R1+0x25d8], R14 ;  /* 0x0025d80e01007387 */ /* 0x008fe80000100a00 */
[----:B--2---:R0:W-:Y:S04]  /*493f0*/  STL.64 [R1+0x25d0], R12 ;  /* 0x0025d00c01007387 */ /* 0x0041e80000100a00 */
[----:B0-----:R-:W2:Y:S04]  /*49400*/  LDL.LU R12, [R1+0x170] ;  /* 0x00017000010c7983 */ /* 0x001ea80000300800 */
[----:B------:R-:W2:Y:S04]  /*49410*/  LDL.LU R13, [R1+0x174] ;  /* 0x00017400010d7983 */ /* 0x000ea80000300800 */
[----:B------:R-:W2:Y:S04]  /*49420*/  LDL.LU R14, [R1+0x178] ;  /* 0x00017800010e7983 */ /* 0x000ea80000300800 */
[----:B------:R-:W2:Y:S04]  /*49430*/  LDL.LU R15, [R1+0x17c] ;  /* 0x00017c00010f7983 */ /* 0x000ea80000300800 */
[----:B------:R0:W-:Y:S04]  /*49440*/  STL.64 [R1+0x24b8], R16 ;  /* 0x0024b81001007387 */ /* 0x0001e80000100a00 */
[----:B------:R-:W3:Y:S04]  /*49450*/  LDL.LU R8, [R1+0x2d0] ;  /* 0x0002d00001087983 */ /* 0x000ee80000300800 */
[----:B------:R-:W3:Y:S04]  /*49460*/  LDL.LU R9, [R1+0x2d4] ;  /* 0x0002d40001097983 */ /* 0x000ee80000300800 */
[----:B------:R-:W3:Y:S04]  /*49470*/  LDL.LU R10, [R1+0x2d8] ;  /* 0x0002d800010a7983 */ /* 0x000ee80000300800 */
[----:B------:R-:W3:Y:S01]  /*49480*/  LDL.LU R11, [R1+0x2dc] ;  /* 0x0002dc00010b7983 */ /* 0x000ee20000300800 */
[----:B0-----:R-:W-:-:S02]  /*49490*/  IMAD.MOV.U32 R16, RZ, RZ, R7 ;  /* 0x000000ffff107224 */ /* 0x001fc400078e0007 */
[----:B------:R-:W-:-:S05]  /*494a0*/  IMAD.MOV.U32 R17, RZ, RZ, R6 ;  /* 0x000000ffff117224 */ /* 0x000fca00078e0006 */
[----:B------:R0:W-:Y:S04]  /*494b0*/  STL.64 [R1+0x24c0], R16 ;  /* 0x0024c01001007387 */ /* 0x0001e80000100a00 */
[----:B0-----:R-:W4:Y:S04]  /*494c0*/  LDL.LU R16, [R1+0xa0] ;  /* 0x0000a00001107983 */ /* 0x001f280000300800 */
[----:B------:R-:W4:Y:S04]  /*494d0*/  LDL.LU R17, [R1+0xa4] ;  /* 0x0000a40001117983 */ /* 0x000f280000300800 */
[----:B------:R-:W4:Y:S04]  /*494e0*/  LDL.LU R18, [R1+0xa8] ;  /* 0x0000a80001127983 */ /* 0x000f280000300800 */
[----:B------:R-:W4:Y:S04]  /*494f0*/  LDL.LU R19, [R1+0xac] ;  /* 0x0000ac0001137983 */ /* 0x000f280000300800 */
[----:B------:R-:W2:Y:S04]  /*49500*/  LDL.LU R27, [R1+0x25f8] ;  /* 0x0025f800011b7983 */ /* 0x000ea80000300800 */
[----:B------:R-:W3:Y:S04]  /*49510*/  LDL.LU.64 R24, [R1+0x25f0] ;  /* 0x0025f00001187983 */ /* 0x000ee80000300a00 */
[----:B------:R-:W3:Y:S04]  /*49520*/  LDL.LU.64 R6, [R1+0x25e8] ;  /* 0x0025e80001067983 */ /* 0x000ee80000300a00 */
[----:B------:R-:W3:Y:S04]  /*49530*/  LDL.LU.64 R4, [R1+0x25e0] ;  /* 0x0025e00001047983 */ /* 0x000ee80000300a00 */
[----:B------:R-:W-:Y:S04]  /*49540*/  STL.64 [R1+0x180], R20 ;  /* 0x0001801401007387 */ /* 0x000fe80000100a00 */
[----:B------:R-:W-:Y:S04]  /*49550*/  STL.64 [R1+0x188], R22 ;  /* 0x0001881601007387 */ /* 0x000fe80000100a00 */
[----:B--2---:R3:W0:Y:S02]  /*49560*/  LDSM.16.MT88.4 R20, [R27+UR5+0x11400] ;  /* 0x011400051b14783b */ /* 0x0046240008004200 */
[C---:B---3--:R-:W-:Y:S02]  /*49570*/  HMMA.16816.F32.BF16 R24, R4.reuse, R24, R12 ;  /* 0x000000180418723c */ /* 0x048fe4000004180c */
[----:B0-----:R0:W-:Y:S04]  /*49580*/  STL [R1+0x2374], R20 ;  /* 0x0023741401007387 */ /* 0x0011e80000100800 */
[----:B------:R1:W-:Y:S04]  /*49590*/  STL [R1+0x2370], R21 ;  /* 0x0023701501007387 */ /* 0x0003e80000100800 */
[----:B------:R2:W-:Y:S04]  /*495a0*/  STL [R1+0x236c], R22 ;  /* 0x00236c1601007387 */ /* 0x0005e80000100800 */
[----:B------:R3:W-:Y:S04]  /*495b0*/  STL [R1+0x2368], R23 ;  /* 0x0023681701007387 */ /* 0x0007e80000100800 */
[----:B0-----:R-:W4:Y:S04]  /*495c0*/  LDL.LU R20, [R1+0x2c0] ;  /* 0x0002c00001147983 */ /* 0x001f280000300800 */
[----:B-1----:R-:W4:Y:S04]  /*495d0*/  LDL.LU R21, [R1+0x2c4] ;  /* 0x0002c40001157983 */ /* 0x002f280000300800 */
[----:B--2---:R-:W2:Y:S04]  /*495e0*/  LDL.LU R22, [R1+0x2c8] ;  /* 0x0002c80001167983 */ /* 0x004ea80000300800 */
[----:B---3--:R-:W2:Y:S04]  /*495f0*/  LDL.LU R23, [R1+0x2cc] ;  /* 0x0002cc0001177983 */ /* 0x008ea80000300800 */
[----:B------:R-:W3:Y:S04]  /*49600*/  LDL.LU.64 R14, [R1+0x25d8] ;  /* 0x0025d800010e7983 */ /* 0x000ee80000300a00 */
[----:B------:R-:W3:Y:S04]  /*49610*/  LDL.LU.64 R12, [R1+0x25d0] ;  /* 0x0025d000010c7983 */ /* 0x000ee80000300a00 */
[----:B------:R0:W-:Y:S04]  /*49620*/  STL.64 [R1+0x170], R24 ;  /* 0x0001701801007387 */ /* 0x0001e80000100a00 */
[----:B------:R3:W-:Y:S04]  /*49630*/  STL.64 [R1+0x178], R26 ;  /* 0x0001781a01007387 */ /* 0x0007e80000100a00 */
[----:B0-----:R-:W3:Y:S02]  /*49640*/  LDL.LU.64 R24, [R1+0x25c8] ;  /* 0x0025c80001187983 */ /* 0x001ee40000300a00 */
[----:B---3--:R-:W-:Y:S02]  /*49650*/  HMMA.16816.F32.BF16 R24, R4, R24, R12 ;  /* 0x000000180418723c */ /* 0x008fe4000004180c */
[----:B------:R-:W3:Y:S04]  /*49660*/  LDL.LU.64 R14, [R1+0x25c0] ;  /* 0x0025c000010e7983 */ /* 0x000ee80000300a00 */
[----:B------:R-:W3:-:S13]  /*49670*/  LDL.LU.64 R12, [R1+0x25b8] ;  /* 0x0025b800010c7983 */ /* 0x000eda0000300a00 */
        /* <DEDUP_REMOVED lines=48> */
[----:B------:R-:W-:Y:S04]  /*49980*/  STL.64 [R1+0xe0], R24 ;  /* 0x0000e01801007387 */ /* 0x000fe80000100a00 */
[----:B------:R0:W-:Y:S04]  /*49990*/  STL.64 [R1+0xe8], R26 ;  /* 0x0000e81a01007387 */ /* 0x0001e80000100a00 */
[----:B0-----:R-:W2:Y:S04]  /*499a0*/  LDL.LU.64 R26, [R1+0x24f0] ;  /* 0x0024f000011a7983 */ /* 0x001ea80000300a00 */
[----:B------:R-:W3:Y:S02]  /*499b0*/  LDL.LU.64 R24, [R1+0x24e8] ;  /* 0x0024e80001187983 */ /* 0x000ee40000300a00 */
[----:B---3--:R-:W-:-:S15]  /*499c0*/  HMMA.16816.F32.BF16 R12, R4, R24, R12 ;  /* 0x00000018040c723c */ /* 0x008fde000004180c */
[----:B------:R-:W-:-:S04]  /*499d0*/  NOP ;  /* 0x0000000000007918 */ /* 0x000fc80000000000 */
[----:B------:R-:W-:Y:S04]  /*499e0*/  STL.64 [R1+0xc0], R12 ;  /* 0x0000c00c01007387 */ /* 0x000fe80000100a00 */
[----:B------:R0:W-:Y:S04]  /*499f0*/  STL.64 [R1+0xc8], R14 ;  /* 0x0000c80e01007387 */ /* 0x0001e80000100a00 */
[----:B0-----:R-:W3:Y:S04]  /*49a00*/  LDL.LU.64 R14, [R1+0x24e0] ;  /* 0x0024e000010e7983 */ /* 0x001ee80000300a00 */
[----:B------:R-:W3:Y:S04]  /*49a10*/  LDL.LU.64 R12, [R1+0x24d8] ;  /* 0x0024d800010c7983 */ /* 0x000ee80000300a00 */
[----:B--2---:R0:W-:Y:S04]  /*49a20*/  STL.64 [R1+0x24b0], R26 ;  /* 0x0024b01a01007387 */ /* 0x0041e80000100a00 */
[----:B------:R-:W2:Y:S04]  /*49a30*/  LDL.LU R24, [R1+0x2b0] ;  /* 0x0002b00001187983 */ /* 0x000ea80000300800 */
[----:B------:R-:W2:Y:S04]  /*49a40*/  LDL.LU R25, [R1+0x2b4] ;  /* 0x0002b40001197983 */ /* 0x000ea80000300800 */
[----:B0-----:R-:W2:Y:S04]  /*49a50*/  LDL.LU R26, [R1+0x2b8] ;  /* 0x0002b800011a7983 */ /* 0x001ea80000300800 */
[----:B------:R-:W2:Y:S01]  /*49a60*/  LDL.LU R27, [R1+0x2bc] ;  /* 0x0002bc00011b7983 */ /* 0x000ea20000300800 */
[----:B---3--:R-:W-:-:S15]  /*49a70*/  HMMA.16816.F32.BF16 R8, R4, R12, R8 ;  /* 0x0000000c0408723c */ /* 0x008fde0000041808 */
[----:B------:R-:W-:-:S04]  /*49a80*/  NOP ;  /* 0x0000000000007918 */ /* 0x000fc80000000000 */
[----:B------:R-:W-:Y:S04]  /*49a90*/  STL.64 [R1+0xb0], R8 ;  /* 0x0000b00801007387 */ /* 0x000fe80000100a00 */
[----:B------:R0:W-:Y:S04]  /*49aa0*/  STL.64 [R1+0xb8], R10 ;  /* 0x0000b80a01007387 */ /* 0x0001e80000100a00 */
[----:B0-----:R-:W3:Y:S04]  /*49ab0*/  LDL.LU.64 R10, [R1+0x24d0] ;  /* 0x0024d000010a7983 */ /* 0x001ee80000300a00 */
[----:B------:R-:W4:Y:S02]  /*49ac0*/  LDL.LU.64 R8, [R1+0x24c8] ;  /* 0x0024c80001087983 */ /* 0x000f240000300a00 */
[----:B----4-:R-:W-:-:S15]  /*49ad0*/  HMMA.16816.F32.BF16 R16, R4, R8, R16 ;  /* 0x000000080410723c */ /* 0x010fde0000041810 */
[----:B------:R-:W-:-:S04]  /*49ae0*/  NOP ;  /* 0x0000000000007918 */ /* 0x000fc80000000000 */
[----:B------:R0:W-:Y:S04]  /*49af0*/  STL.64 [R1+0xa0], R16 ;  /* 0x0000a01001007387 */ /* 0x0001e80000100a00 */
[----:B------:R1:W-:Y:S04]  /*49b00*/  STL.64 [R1+0xa8], R18 ;  /* 0x0000a81201007387 */ /* 0x0003e80000100a00 */
[----:B0-----:R-:W1:Y:S02]  /*49b10*/  LDL.LU.64 R16, [R1+0x24c0] ;  /* 0x0024c00001107983 */ /* 0x001e640000300a00 */
[----:B-1----:R-:W-:-:S15]  /*49b20*/  HMMA.16816.F32.BF16 R16, R4, R16, R20 ;  /* 0x000000100410723c */ /* 0x002fde0000041814 */
[----:B------:R-:W-:-:S04]  /*49b30*/  NOP ;  /* 0x0000000000007918 */ /* 0x000fc80000000000 */
[----:B------:R-:W-:Y:S02]  /*49b40*/  IMAD.MOV.U32 R20, RZ, RZ, R16 ;  /* 0x000000ffff147224 */ /* 0x000fe400078e0010 */
[----:B------:R-:W-:Y:S02]  /*49b50*/  IMAD.MOV.U32 R21, RZ, RZ, R17 ;  /* 0x000000ffff157224 */ /* 0x000fe400078e0011 */
[----:B------:R-:W2:Y:S01]  /*49b60*/  LDL.LU.64 R16, [R1+0x24b8] ;  /* 0x0024b80001107983 */ /* 0x000ea20000300a00 */
[----:B------:R-:W-:Y:S02]  /*49b70*/  IMAD.MOV.U32 R22, RZ, RZ, R18 ;  /* 0x000000ffff167224 */ /* 0x000fe400078e0012 */
[----:B------:R-:W-:-:S05]  /*49b80*/  IMAD.MOV.U32 R23, RZ, RZ, R19 ;  /* 0x000000ffff177224 */ /* 0x000fca00078e0013 */
[----:B------:R-:W-:Y:S04]  /*49b90*/  STL.64 [R1+0x2380], R22 ;  /* 0x0023801601007387 */ /* 0x000fe80000100a00 */
[----:B------:R0:W-:Y:S04]  /*49ba0*/  STL.64 [R1+0x2378], R20 ;  /* 0x0023781401007387 */ /* 0x0001e80000100a00 */
[----:B0-----:R-:W4:Y:S04]  /*49bb0*/  LDL.LU.64 R20, [R1+0x210] ;  /* 0x0002100001147983 */ /* 0x001f280000300a00 */
[----:B------:R-:W3:Y:S01]  /*49bc0*/  LDL.LU.64 R22, [R1+0x218] ;  /* 0x0002180001167983 */ /* 0x000ee20000300a00 */
[----:B--2---:R-:W-:Y:S03]  /*49bd0*/  HMMA.16816.F32.BF16 R16, R4, R16, R24 ;  /* 0x000000100410723c */ /* 0x004fe60000041818 */
[----:B------:R-:W2:-:S15]  /*49be0*/  LDL.LU.64 R26, [R1+0x24b0] ;  /* 0x0024b000011a7983 */ /* 0x000e9e0000300a00 */
[----:B------:R-:W-:Y:S01]  /*49bf0*/  NOP ;  /* 0x0000000000007918 */ /* 0x000fe20000000000 */
[----:B------:R-:W-:Y:S02]  /*49c00*/  IMAD.MOV.U32 R25, RZ, RZ, R18 ;  /* 0x000000ffff197224 */ /* 0x000fe400078e0012 */
[----:B------:R-:W-:Y:S01]  /*49c10*/  IMAD.MOV.U32 R24, RZ, RZ, R19 ;  /* 0x000000ffff187224 */ /* 0x000fe200078e0013 */
[----:B------:R0:W-:Y:S04]  /*49c20*/  STL.64 [R1+0x2b0], R16 ;  /* 0x0002b01001007387 */ /* 0x0001e80000100a00 */
[----:B------:R-:W3:Y:S04]  /*49c30*/  LDL.LU.64 R18, [R1+0x24a8] ;  /* 0x0024a80001127983 */ /* 0x000ee80000300a00 */
[----:B0-----:R-:W3:Y:S04]  /*49c40*/  LDL.LU.64 R16, [R1+0x24a0] ;  /* 0x0024a00001107983 */ /* 0x001ee80000300a00 */
[----:B--2---:R-:W-:Y:S04]  /*49c50*/  STL.64 [R1+0x2400], R26 ;  /* 0x0024001a01007387 */ /* 0x004fe80000100a00 */
[----:B------:R0:W-:Y:S04]  /*49c60*/  STL.64 [R1+0x23f8], R24 ;  /* 0x0023f81801007387 */ /* 0x0001e80000100a00 */
[----:B0-----:R-:W4:Y:S04]  /*49c70*/  LDL.LU R24, [R1+0x2a0] ;  /* 0x0002a00001187983 */ /* 0x001f280000300800 */
[----:B------:R-:W4:Y:S04]  /*49c80*/  LDL.LU R25, [R1+0x2a4] ;  /* 0x0002a40001197983 */ /* 0x000f280000300800 */
[----:B------:R-:W4:Y:S04]  /*49c90*/  LDL.LU R26, [R1+0x2a8] ;  /* 0x0002a800011a7983 */ /* 0x000f280000300800 */
[----:B------:R-:W4:Y:S02]  /*49ca0*/  LDL.LU R27, [R1+0x2ac] ;  /* 0x0002ac00011b7983 */ /* 0x000f240000300800 */
[----:B----4-:R-:W-:-:S15]  /*49cb0*/  HMMA.16816.F32.BF16 R4, R4, R20, R24 ;  /* 0x000000140404723c */ /* 0x010fde0000041818 */
[----:B------:R-:W-:-:S04]  /*49cc0*/  NOP ;  /* 0x0000000000007918 */ /* 0x000fc80000000000 */
[----:B------:R0:W-:Y:S01]  /*49cd0*/  STL [R1+0x2a0], R4 ;  /* 0x0002a00401007387 */ /* 0x0001e20000100800 */
[----:B------:R-:W-:Y:S02]  /*49ce0*/  IMAD.MOV.U32 R13, RZ, RZ, R5 ;  /* 0x000000ffff0d7224 */ /* 0x000fe400078e0005 */
[----:B------:R-:W-:Y:S02]  /*49cf0*/  IMAD.MOV.U32 R12, RZ, RZ, R6 ;  /* 0x000000ffff0c7224 */ /* 0x000fe400078e0006 */
[----:B------:R-:W-:Y:S01]  /*49d00*/  IMAD.MOV.U32 R8, RZ, RZ, R7 ;  /* 0x000000ffff087224 */ /* 0x000fe200078e0007 */
[----:B0-----:R-:W2:Y:S04]  /*49d10*/  LDL.LU R4, [R1+0x280] ;  /* 0x0002800001047983 */ /* 0x001ea80000300800 */
[----:B------:R-:W2:Y:S04]  /*49d20*/  LDL.LU R5, [R1+0x284] ;  /* 0x0002840001057983 */ /* 0x000ea80000300800 */
[----:B------:R-:W4:Y:S04]  /*49d30*/  LDL.LU R6, [R1+0x288] ;  /* 0x0002880001067983 */ /* 0x000f280000300800 */
[----:B------:R-:W4:Y:S04]  /*49d40*/  LDL.LU R7, [R1+0x28c] ;  /* 0x00028c0001077983 */ /* 0x000f280000300800 */
[----:B----4-:R0:W-:Y:S04]  /*49d50*/  STL.64 [R1+0x2488], R6 ;  /* 0x0024880601007387 */ /* 0x0101e80000100a00 */
[----:B--2---:R1:W-:Y:S01]  /*49d60*/  STL.64 [R1+0x2480], R4 ;  /* 0x0024800401007387 */ /* 0x0043e20000100a00 */
[----:B0-----:R-:W-:-:S03]  /*49d70*/  IMAD.MOV.U32 R6, RZ, RZ, R15 ;  /* 0x000000ffff067224 */ /* 0x001fc600078e000f */
[----:B-1----:R-:W2:Y:S01]  /*49d80*/  LDL.LU R4, [R1+0x290] ;  /* 0x0002900001047983 */ /* 0x002ea20000300800 */
[----:B------:R-:W-:-:S03]  /*49d90*/  IMAD.MOV.U32 R5, RZ, RZ, R14 ;  /* 0x000000ffff057224 */ /* 0x000fc600078e000e */
[----:B------:R-:W4:Y:S04]  /*49da0*/  LDL.LU R14, [R1+0x249c] ;  /* 0x00249c00010e7983 */ /* 0x000f280000300800 */
[----:B------:R-:W4:Y:S04]  /*49db0*/  LDL.LU R15, [R1+0x2498] ;  /* 0x00249800010f7983 */ /* 0x000f280000300800 */
[----:B---3--:R0:W-:Y:S04]  /*49dc0*/  STL.64 [R1+0x2468], R10 ;  /* 0x0024680a01007387 */ /* 0x0081e80000100a00 */
[----:B------:R-:W-:Y:S04]  /*49dd0*/  STL [R1+0x2460], R8 ;  /* 0x0024600801007387 */ /* 0x000fe80000100800 */
[----:B0-----:R-:W3:Y:S04]  /*49de0*/  LDL.LU.64 R10, [R1+0x68] ;  /* 0x00006800010a7983 */ /* 0x001ee80000300a00 */
[----:B---3--:R0:W-:Y:S04]  /*49df0*/  STL.64 [R1+0x2470], R10 ;  /* 0x0024700a01007387 */ /* 0x0081e80000100a00 */
[----:B0-----:R-:W3:Y:S04]  /*49e00*/  LDL.LU.64 R10, [R1+0x78] ;  /* 0x00007800010a7983 */ /* 0x001ee80000300a00 */
[----:B---3--:R0:W-:Y:S04]  /*49e10*/  STL.64 [R1+0x2478], R10 ;  /* 0x0024780a01007387 */ /* 0x0081e80000100a00 */
[----:B0-----:R-:W3:Y:S01]  /*49e20*/  LDL.LU.64 R10, [R1+0x88] ;  /* 0x00008800010a7983 */ /* 0x001ee20000300a00 */
[----:B------:R-:W-:-:S03]  /*49e30*/  IMAD.MOV.U32 R7, RZ, RZ, R2 ;  /* 0x000000ffff077224 */ /* 0x000fc600078e0002 */
[----:B---3--:R0:W-:Y:S04]  /*49e40*/  STL.64 [R1+0x2490], R10 ;  /* 0x0024900a01007387 */ /* 0x0081e80000100a00 */
[----:B0-----:R-:W2:Y:S04]  /*49e50*/  LDL.LU.64 R10, [R1+0x98] ;  /* 0x00009800010a7983 */ /* 0x001ea80000300a00 */
[----:B------:R-:W3:Y:S04]  /*49e60*/  LDL.LU.64 R26, [R1+0x58] ;  /* 0x00005800011a7983 */ /* 0x000ee80000300a00 */
[----:B----4-:R0:W-:Y:S04]  /*49e70*/  STL.64 [R1+0x23f0], R14 ;  /* 0x0023f00e01007387 */ /* 0x0101e80000100a00 */
[----:B------:R-:W-:Y:S04]  /*49e80*/  STL.64 [R1+0x23e8], R12 ;  /* 0x0023e80c01007387 */ /* 0x000fe80000100a00 */
[----:B0-----:R-:W4:Y:S04]  /*49e90*/  LDL.LU.64 R14, [R1+0x48] ;  /* 0x00004800010e7983 */ /* 0x001f280000300a00 */
[----:B------:R-:W-:Y:S01]  /*49ea0*/  STL.64 [R1+0x2390], R22 ;  /* 0x0023901601007387 */ /* 0x000fe20000100a00 */
[----:B--2---:R-:W-:Y:S01]  /*49eb0*/  HMMA.16816.F32.BF16 R4, R16, R10, R4 ;  /* 0x0000000a1004723c */ /* 0x004fe20000041804 */
[----:B------:R-:W-:-:S02]  /*49ec0*/  IMAD.MOV.U32 R21, RZ, RZ, R10 ;  /* 0x000000ffff157224 */ /* 0x000fc400078e000a */
[----:B------:R-:W-:Y:S02]  /*49ed0*/  IMAD.MOV.U32 R20, RZ, RZ, R11 ;  /* 0x000000ffff147224 */ /* 0x000fe400078e000b */
[----:B------:R-:W2:-:S14]  /*49ee0*/  LDL.LU.64 R10, [R1+0x2490] ;  /* 0x00249000010a7983 */ /* 0x000e9c0000300a00 */
[----:B------:R-:W-:Y:S04]  /*49ef0*/  STL.64 [R1+0x290], R4 ;  /* 0x0002900401007387 */ /* 0x000fe80000100a00 */
[----:B------:R0:W-:Y:S01]  /*49f00*/  STL [R1+0x298], R6 ;  /* 0x0002980601007387 */ /* 0x0001e20000100800 */
[----:B------:R-:W-:-:S03]  /*49f10*/  IMAD.MOV.U32 R2, RZ, RZ, R7 ;  /* 0x000000ffff027224 */ /* 0x000fc600078e0007 */
[----:B0-----:R-:W2:Y:S04]  /*49f20*/  LDL.LU.64 R6, [R1+0x2488] ;  /* 0x0024880001067983 */ /* 0x001ea80000300a00 */
[----:B------:R-:W2:Y:S04]  /*49f30*/  LDL.LU.64 R4, [R1+0x2480] ;  /* 0x0024800001047983 */ /* 0x000ea80000300a00 */
[----:B------:R-:W-:Y:S04]  /*49f40*/  STL [R1+0x23a0], R2 ;  /* 0x0023a00201007387 */ /* 0x000fe80000100800 */
[----:B------:R0:W-:Y:S04]  /*49f50*/  STL [R1+0x239c], R20 ;  /* 0x00239c1401007387 */ /* 0x0001e80000100800 */
[----:B------:R1:W-:Y:S04]  /*49f60*/  STL [R1+0x2398], R21 ;  /* 0x0023981501007387 */ /* 0x0003e80000100800 */
[----:B0-----:R-:W3:Y:S04]  /*49f70*/  LDL.LU R20, [R1+0x260] ;  /* 0x0002600001147983 */ /* 0x001ee80000300800 */
[----:B-1----:R-:W3:Y:S04]  /*49f80*/  LDL.LU R21, [R1+0x264] ;  /* 0x0002640001157983 */ /* 0x002ee80000300800 */
[----:B------:R-:W3:Y:S04]  /*49f90*/  LDL.LU R22, [R1+0x268] ;  /* 0x0002680001167983 */ /* 0x000ee80000300800 */
[----:B------:R-:W3:Y:S01]  /*49fa0*/  LDL.LU R23, [R1+0x26c] ;  /* 0x00026c0001177983 */ /* 0x000ee20000300800 */
        /* <DEDUP_REMOVED lines=12> */
[----:B------:R-:W2:Y:S02]  /*4a070*/  LDL.LU R7, [R1+0x27c] ;  /* 0x00027c0001077983 */ /* 0x000ea40000300800 */
[----:B--2---:R-:W-:-:S15]  /*4a080*/  HMMA.16816.F32.BF16 R4, R16, R10, R4 ;  /* 0x0000000a1004723c */ /* 0x004fde0000041804 */
[----:B------:R-:W-:-:S04]  /*4a090*/  NOP ;  /* 0x0000000000007918 */ /* 0x000fc80000000000 */
[----:B------:R-:W-:Y:S04]  /*4a0a0*/  STL.64 [R1+0x270], R4 ;  /* 0x0002700401007387 */ /* 0x000fe80000100a00 */
[----:B------:R0:W-:Y:S02]  /*4a0b0*/  STL.64 [R1+0x278], R6 ;  /* 0x0002780601007387 */ /* 0x0001e40000100a00 */
[----:B0-----:R-:W-:Y:S02]  /*4a0c0*/  IMAD.MOV.U32 R7, RZ, RZ, R10 ;  /* 0x000000ffff077224 */ /* 0x001fe400078e000a */
[----:B------:R-:W-:Y:S02]  /*4a0d0*/  IMAD.MOV.U32 R6, RZ, RZ, R11 ;  /* 0x000000ffff067224 */ /* 0x000fe400078e000b */
[----:B------:R-:W3:Y:S04]  /*4a0e0*/  LDL.LU.64 R10, [R1+0x2470] ;  /* 0x00247000010a7983 */ /* 0x000ee80000300a00 */
[----:B------:R0:W-:Y:S04]  /*4a0f0*/  STL [R1+0x23b0], R6 ;  /* 0x0023b00601007387 */ /* 0x0001e80000100800 */
[----:B------:R1:W-:Y:S04]  /*4a100*/  STL [R1+0x23ac], R7 ;  /* 0x0023ac0701007387 */ /* 0x0003e80000100800 */
[----:B------:R-:W4:Y:S04]  /*4a110*/  LDL.LU R4, [R1+0x240] ;  /* 0x0002400001047983 */ /* 0x000f280000300800 */
[----:B------:R-:W4:Y:S04]  /*4a120*/  LDL.LU R5, [R1+0x244] ;  /* 0x0002440001057983 */ /* 0x000f280000300800 */
[----:B0-----:R-:W4:Y:S04]  /*4a130*/  LDL.LU R6, [R1+0x248] ;  /* 0x0002480001067983 */ /* 0x001f280000300800 */
[----:B-1----:R-:W4:Y:S01]  /*4a140*/  LDL.LU R7, [R1+0x24c] ;  /* 0x00024c0001077983 */ /* 0x002f220000300800 */
[----:B---3--:R-:W-:-:S15]  /*4a150*/  HMMA.16816.F32.BF16 R20, R16, R10, R20 ;  /* 0x0000000a1014723c */ /* 0x008fde0000041814 */
[----:B------:R-:W-:-:S04]  /*4a160*/  NOP ;  /* 0x0000000000007918 */ /* 0x000fc80000000000 */
[----:B------:R-:W-:Y:S04]  /*4a170*/  STL.64 [R1+0x260], R20 ;  /* 0x0002601401007387 */ /* 0x000fe80000100a00 */
[----:B------:R0:W-:Y:S02]  /*4a180*/  STL.64 [R1+0x268], R22 ;  /* 0x0002681601007387 */ /* 0x0001e40000100a00 */
[----:B0-----:R-:W-:Y:S02]  /*4a190*/  IMAD.MOV.U32 R22, RZ, RZ, R11 ;  /* 0x000000ffff167224 */ /* 0x001fe400078e000b */
[----:B------:R-:W-:Y:S02]  /*4a1a0*/  IMAD.MOV.U32 R23, RZ, RZ, R10 ;  /* 0x000000ffff177224 */ /* 0x000fe400078e000a */
[----:B------:R-:W2:Y:S04]  /*4a1b0*/  LDL.LU.64 R10, [R1+0x2468] ;  /* 0x00246800010a7983 */ /* 0x000ea80000300a00 */
[----:B------:R-:W3:Y:S04]  /*4a1c0*/  LDL.LU R8, [R1+0x2460] ;  /* 0x0024600001087983 */ /* 0x000ee80000300800 */
[----:B------:R0:W-:Y:S04]  /*4a1d0*/  STL [R1+0x23b8], R22 ;  /* 0x0023b81601007387 */ /* 0x0001e80000100800 */
[----:B------:R1:W-:Y:S04]  /*4a1e0*/  STL [R1+0x23b4], R23 ;  /* 0x0023b41701007387 */ /* 0x0003e80000100800 */
[----:B------:R-:W2:Y:S04]  /*4a1f0*/  LDL.LU R20, [R1+0x250] ;  /* 0x0002500001147983 */ /* 0x000ea80000300800 */
[----:B------:R-:W2:Y:S04]  /*4a200*/  LDL.LU R21, [R1+0x254] ;  /* 0x0002540001157983 */ /* 0x000ea80000300800 */
[----:B0-----:R-:W2:Y:S04]  /*4a210*/  LDL.LU R22, [R1+0x258] ;  /* 0x0002580001167983 */ /* 0x001ea80000300800 */
[----:B-1----:R-:W2:Y:S02]  /*4a220*/  LDL.LU R23, [R1+0x25c] ;  /* 0x00025c0001177983 */ /* 0x002ea40000300800 */
[----:B--2---:R-:W-:-:S15]  /*4a230*/  HMMA.16816.F32.BF16 R20, R16, R26, R20 ;  /* 0x0000001a1014723c */ /* 0x004fde0000041814 */
[----:B------:R-:W-:-:S04]  /*4a240*/  NOP ;  /* 0x0000000000007918 */ /* 0x000fc80000000000 */
[----:B------:R0:W-:Y:S04]  /*4a250*/  STL.64 [R1+0x250], R20 ;  /* 0x0002501401007387 */ /* 0x0001e80000100a00 */
[----:B------:R-:W-:Y:S01]  /*4a260*/  STL.64 [R1+0x258], R22 ;  /* 0x0002581601007387 */ /* 0x000fe20000100a00 */
[----:B0-----:R-:W-:Y:S02]  /*4a270*/  IMAD.MOV.U32 R20, RZ, RZ, R26 ;  /* 0x000000ffff147224 */ /* 0x001fe400078e001a */
[----:B------:R-:W-:Y:S02]  /*4a280*/  IMAD.MOV.U32 R21, RZ, RZ, R27 ;  /* 0x000000ffff157224 */ /* 0x000fe400078e001b */
[----:B------:R-:W2:Y:S04]  /*4a290*/  LDL.LU.64 R26, [R1+0x8] ;  /* 0x00000800011a7983 */ /* 0x000ea80000300a00 */
[----:B--2---:R0:W-:Y:S04]  /*4a2a0*/  STL.64 [R1+0x2418], R26 ;  /* 0x0024181a01007387 */ /* 0x0041e80000100a00 */
[----:B0-----:R-:W2:Y:S04]  /*4a2b0*/  LDL.LU.64 R26, [R1+0x18] ;  /* 0x00001800011a7983 */ /* 0x001ea80000300a00 */
[----:B--2---:R4:W-:Y:S02]  /*4a2c0*/  STL.64 [R1+0x2430], R26 ;  /* 0x0024301a01007387 */ /* 0x0049e40000100a00 */
[----:B----4-:R-:W-:Y:S02]  /*4a2d0*/  HMMA.16816.F32.BF16 R24, R16, R14, R4 ;  /* 0x0000000e1018723c */ /* 0x010fe40000041804 */
[----:B------:R-:W-:Y:S04]  /*4a2e0*/  STL [R1+0x23c0], R21 ;  /* 0x0023c01501007387 */ /* 0x000fe80000100800 */
[----:B------:R-:W-:Y:S04]  /*4a2f0*/  STL [R1+0x23bc], R20 ;  /* 0x0023bc1401007387 */ /* 0x000fe80000100800 */
[----:B------:R-:W2:Y:S09]  /*4a300*/  LDL.LU.64 R22, [R1+0x38] ;  /* 0x0000380001167983 */ /* 0x000eb20000300a00 */
[----:B------:R0:W-:Y:S04]  /*4a310*/  STL.64 [R1+0x240], R24 ;  /* 0x0002401801007387 */ /* 0x0001e80000100a00 */
[----:B------:R1:W-:Y:S04]  /*4a320*/  STL.64 [R1+0x248], R26 ;  /* 0x0002481a01007387 */ /* 0x0003e80000100a00 */
[----:B0-----:R-:W4:Y:S04]  /*4a330*/  LDL.LU R24, [R1+0x220] ;  /* 0x0002200001187983 */ /* 0x001f280000300800 */
[----:B------:R-:W4:Y:S04]  /*4a340*/  LDL.LU R25, [R1+0x224] ;  /* 0x0002240001197983 */ /* 0x000f280000300800 */
[----:B-1----:R-:W4:Y:S04]  /*4a350*/  LDL.LU R26, [R1+0x228] ;  /* 0x00022800011a7983 */ /* 0x002f280000300800 */
[----:B------:R-:W4:Y:S04]  /*4a360*/  LDL.LU R27, [R1+0x22c] ;  /* 0x00022c00011b7983 */ /* 0x000f280000300800 */
[----:B------:R-:W2:Y:S04]  /*4a370*/  LDL.LU R12, [R1+0x1d0] ;  /* 0x0001d000010c7983 */ /* 0x000ea80000300800 */
[----:B------:R-:W2:Y:S01]  /*4a380*/  LDL.LU R13, [R1+0x1d4] ;  /* 0x0001d400010d7983 */ /* 0x000ea20000300800 */
[----:B------:R-:W-:-:S02]  /*4a390*/  IMAD.MOV.U32 R5, RZ, RZ, R14 ;  /* 0x000000ffff057224 */ /* 0x000fc400078e000e */
[----:B------:R-:W-:Y:S02]  /*4a3a0*/  IMAD.MOV.U32 R2, RZ, RZ, R15 ;  /* 0x000000ffff027224 */ /* 0x000fe400078e000f */
[----:B------:R-:W-:Y:S02]  /*4a3b0*/  IMAD.MOV.U32 R14, RZ, RZ, R11 ;  /* 0x000000ffff0e7224 */ /* 0x000fe400078e000b */
[----:B------:R-:W-:Y:S01]  /*4a3c0*/  IMAD.MOV.U32 R15, RZ, RZ, R10 ;  /* 0x000000ffff0f7224 */ /* 0x000fe200078e000a */
[----:B------:R-:W3:Y:S04]  /*4a3d0*/  LDL.LU R11, [R1+0x245c] ;  /* 0x00245c00010b7983 */ /* 0x000ee80000300800 */
[----:B------:R-:W3:Y:S04]  /*4a3e0*/  LDL.LU R10, [R1+0x2458] ;  /* 0x00245800010a7983 */ /* 0x000ee80000300800 */
[----:B------:R-:W-:Y:S04]  /*4a3f0*/  STL.64 [R1+0x2410], R14 ;  /* 0x0024100e01007387 */ /* 0x000fe80000100a00 */
[----:B--2---:R0:W-:Y:S04]  /*4a400*/  STL.64 [R1+0x2408], R12 ;  /* 0x0024080c01007387 */ /* 0x0041e80000100a00 */
[----:B0-----:R-:W2:Y:S04]  /*4a410*/  LDL.LU R12, [R1+0x1f0] ;  /* 0x0001f000010c7983 */ /* 0x001ea80000300800 */
[----:B------:R-:W2:Y:S04]  /*4a420*/  LDL.LU R13, [R1+0x1f4] ;  /* 0x0001f400010d7983 */ /* 0x000ea80000300800 */
[----:B------:R-:W2:Y:S04]  /*4a430*/  LDL.LU R14, [R1+0x1f8] ;  /* 0x0001f800010e7983 */ /* 0x000ea80000300800 */
[----:B------:R-:W2:Y:S04]  /*4a440*/  LDL.LU R15, [R1+0x1fc] ;  /* 0x0001fc00010f7983 */ /* 0x000ea80000300800 */
[----:B--2---:R-:W-:Y:S04]  /*4a450*/  STL.64 [R1+0x2428], R14 ;  /* 0x0024280e01007387 */ /* 0x004fe80000100a00 */
[----:B------:R3:W-:Y:S02]  /*4a460*/  STL.64 [R1+0x2420], R12 ;  /* 0x0024200c01007387 */ /* 0x0007e40000100a00 */
[----:B---3--:R-:W-:-:S02]  /*4a470*/  IMAD.MOV.U32 R12, RZ, RZ, R10 ;  /* 0x000000ffff0c7224 */ /* 0x008fc400078e000a */
[----:B------:R-:W-:Y:S01]  /*4a480*/  IMAD.MOV.U32 R13, RZ, RZ, R11 ;  /* 0x000000ffff0d7224 */ /* 0x000fe200078e000b */
[----:B------:R-:W2:Y:S04]  /*4a490*/  LDL.LU R10, [R1+0x2454] ;  /* 0x00245400010a7983 */ /* 0x000ea80000300800 */
[----:B------:R-:W3:Y:S04]  /*4a4a0*/  LDL.LU R11, [R1+0x2450] ;  /* 0x00245000010b7983 */ /* 0x000ee80000300800 */
[----:B------:R-:W3:Y:S04]  /*4a4b0*/  LDL.LU R14, [R1+0x208] ;  /* 0x00020800010e7983 */ /* 0x000ee80000300800 */
[----:B------:R-:W3:Y:S01]  /*4a4c0*/  LDL.LU R15, [R1+0x20c] ;  /* 0x00020c00010f7983 */ /* 0x000ee20000300800 */
[----:B--2---:R-:W-:-:S03]  /*4a4d0*/  IMAD.MOV.U32 R4, RZ, RZ, R10 ;  /* 0x000000ffff047224 */ /* 0x004fc600078e000a */
[----:B---3--:R0:W-:Y:S04]  /*4a4e0*/  STL.64 [R1+0x2440], R14 ;  /* 0x0024400e01007387 */ /* 0x0081e80000100a00 */
[----:B------:R-:W-:Y:S04]  /*4a4f0*/  STL.64 [R1+0x2438], R12 ;  /* 0x0024380c01007387 */ /* 0x000fe80000100a00 */
[----:B0-----:R-:W4:Y:S04]  /*4a500*/  LDL.LU.64 R14, [R1+0x28] ;  /* 0x00002800010e7983 */ /* 0x001f280000300a00 */
[----:B------:R0:W-:Y:S04]  /*4a510*/  STL [R1+0x23c4], R5 ;  /* 0x0023c40501007387 */ /* 0x0001e80000100800 */
[----:B------:R-:W2:Y:S01]  /*4a520*/  LDL.LU R10, [R1+0x244c] ;  /* 0x00244c00010a7983 */ /* 0x000ea20000300800 */
[----:B0-----:R-:W-:-:S03]  /*4a530*/  IMAD.MOV.U32 R5, RZ, RZ, R11 ;  /* 0x000000ffff057224 */ /* 0x001fc600078e000b */
[----:B------:R-:W2:Y:S04]  /*4a540*/  LDL.LU R11, [R1+0x2448] ;  /* 0x00244800010b7983 */ /* 0x000ea80000300800 */
[----:B------:R-:W3:Y:S04]  /*4a550*/  LDL.LU R6, [R1+0x238] ;  /* 0x0002380001067983 */ /* 0x000ee80000300800 */
[----:B------:R-:W3:Y:S02]  /*4a560*/  LDL.LU R7, [R1+0x23c] ;  /* 0x00023c0001077983 */ /* 0x000ee40000300800 */
[----:B---3--:R-:W-:-:S15]  /*4a570*/  HMMA.16816.F32.BF16 R4, R16, R22, R4 ;  /* 0x000000161004723c */ /* 0x008fde0000041804 */
[----:B------:R-:W-:-:S04]  /*4a580*/  NOP ;  /* 0x0000000000007918 */ /* 0x000fc80000000000 */
[----:B------:R0:W-:Y:S04]  /*4a590*/  STL.64 [R1+0x230], R4 ;  /* 0x0002300401007387 */ /* 0x0001e80000100a00 */
[----:B------:R1:W-:Y:S04]  /*4a5a0*/  STL.64 [R1+0x238], R6 ;  /* 0x0002380601007387 */ /* 0x0003e80000100a00 */
[----:B------:R-:W3:Y:S01]  /*4a5b0*/  LDL R9, [R1+0x19b0] ;  /* 0x0019b00001097983 */ /* 0x000ee20000100800 */
[----:B----4-:R-:W-:Y:S03]  /*4a5c0*/  HMMA.16816.F32.BF16 R24, R16, R14, R24 ;  /* 0x0000000e1018723c */ /* 0x010fe60000041818 */
[----:B--2---:R2:W-:Y:S01]  /*4a5d0*/  STL.64 [R1+0x23e0], R10 ;  /* 0x0023e00a01007387 */ /* 0x0045e20000100a00 */
[----:B0-----:R-:W-:-:S02]  /*4a5e0*/  IMAD.MOV.U32 R4, RZ, RZ, R23 ;  /* 0x000000ffff047224 */ /* 0x001fc400078e0017 */
[----:B------:R-:W-:Y:S02]  /*4a5f0*/  IMAD.MOV.U32 R23, RZ, RZ, R14 ;  /* 0x000000ffff177224 */ /* 0x000fe400078e000e */
[----:B-1----:R-:W-:Y:S02]  /*4a600*/  IMAD.MOV.U32 R6, RZ, RZ, R15 ;  /* 0x000000ffff067224 */ /* 0x002fe400078e000f */
[----:B--2---:R-:W-:Y:S02]  /*4a610*/  IMAD.MOV.U32 R10, RZ, RZ, R28 ;  /* 0x000000ffff0a7224 */ /* 0x004fe400078e001c */
[----:B------:R-:W-:-:S07]  /*4a620*/  IMAD.MOV.U32 R11, RZ, RZ, R3 ;  /* 0x000000ffff0b7224 */ /* 0x000fce00078e0003 */
[----:B------:R-:W-:Y:S02]  /*4a630*/  IMAD.MOV.U32 R28, RZ, RZ, R26 ;  /* 0x000000ffff1c7224 */ /* 0x000fe400078e001a */
[----:B------:R-:W-:Y:S01]  /*4a640*/  IMAD.MOV.U32 R3, RZ, RZ, R27 ;  /* 0x000000ffff037224 */ /* 0x000fe200078e001b */
[----:B---3--:R0:W-:Y:S04]  /*4a650*/  STL.64 [R1+0x23d8], R8 ;  /* 0x0023d80801007387 */ /* 0x0081e80000100a00 */
[----:B0-----:R-:W2:Y:S04]  /*4a660*/  LDL.LU R8, [R1+0x1c0] ;  /* 0x0001c00001087983 */ /* 0x001ea80000300800 */
[----:B------:R-:W3:Y:S04]  /*4a670*/  LDL.LU.64 R14, [R1+0x2440] ;  /* 0x00244000010e7983 */ /* 0x000ee80000300a00 */
[----:B------:R-:W3:Y:S04]  /*4a680*/  LDL.LU.64 R12, [R1+0x2438] ;  /* 0x00243800010c7983 */ /* 0x000ee80000300a00 */
[----:B------:R-:W-:Y:S04]  /*4a690*/  STL [R1+0x310], R24 ;  /* 0x0003101801007387 */ /* 0x000fe80000100800 */
[----:B------:R-:W3:Y:S01]  /*4a6a0*/  LDL.LU.64 R26, [R1+0x2430] ;  /* 0x00243000011a7983 */ /* 0x000ee20000300a00 */
[----:B------:R-:W-:-:S02]  /*4a6b0*/  IMAD.MOV.U32 R9, RZ, RZ, R29 ;  /* 0x000000ffff097224 */ /* 0x000fc400078e001d */
[----:B------:R-:W-:Y:S01]  /*4a6c0*/  IMAD.MOV.U32 R29, RZ, RZ, R25 ;  /* 0x000000ffff1d7224 */ /* 0x000fe200078e0019 */
[----:B------:R-:W-:Y:S01]  /*4a6d0*/  STL [R1+0x220c], R28 ;  /* 0x00220c1c01007387 */ /* 0x000fe20000100800 */
[----:B------:R-:W-:-:S03]  /*4a6e0*/  IMAD.MOV.U32 R7, RZ, RZ, R22 ;  /* 0x000000ffff077224 */ /* 0x000fc600078e0016 */
[----:B------:R-:W-:Y:S01]  /*4a6f0*/  STL [R1+0x2208], R29 ;  /* 0x0022081d01007387 */ /* 0x000fe20000100800 */
        /* <DEDUP_REMOVED lines=9> */
[----:B---3--:R-:W-:Y:S01]  /*4a790*/  HMMA.16816.F32.BF16 R12, R16, R26, R12 ;  /* 0x0000001a100c723c */ /* 0x008fe2000004180c */
[----:B------:R-:W-:-:S02]  /*4a7a0*/  IMAD.MOV.U32 R5, RZ, RZ, R26 ;  /* 0x000000ffff057224 */ /* 0x000fc400078e001a */
[----:B------:R-:W-:-:S15]  /*4a7b0*/  IMAD.MOV.U32 R21, RZ, RZ, R27 ;  /* 0x000000ffff157224 */ /* 0x000fde00078e001b */
[----:B------:R-:W-:Y:S01]  /*4a7c0*/  NOP ;  /* 0x0000000000007918 */ /* 0x000fe20000000000 */
[----:B------:R-:W-:Y:S04]  /*4a7d0*/  STL.64 [R1+0x2f0], R12 ;  /* 0x0002f00c01007387 */ /* 0x000fe80000100a00 */
[----:B------:R0:W-:Y:S04]  /*4a7e0*/  STL.64 [R1+0x2f8], R14 ;  /* 0x0002f80e01007387 */ /* 0x0001e80000100a00 */
[----:B0-----:R-:W3:Y:S04]  /*4a7f0*/  LDL.LU.64 R14, [R1+0x2410] ;  /* 0x00241000010e7983 */ /* 0x001ee80000300a00 */
[----:B------:R-:W3:Y:S04]  /*4a800*/  LDL.LU.64 R12, [R1+0x2408] ;  /* 0x00240800010c7983 */ /* 0x000ee80000300a00 */
[----:B------:R-:W3:Y:S04]  /*4a810*/  LDL.LU.64 R26, [R1+0x2400] ;  /* 0x00240000011a7983 */ /* 0x000ee80000300a00 */
[----:B------:R-:W4:Y:S04]  /*4a820*/  LDL.LU.64 R24, [R1+0x23f8] ;  /* 0x0023f80001187983 */ /* 0x000f280000300a00 */
[----:B------:R-:W-:Y:S04]  /*4a830*/  STL.64 [R1+0x23d0], R6 ;  /* 0x0023d00601007387 */ /* 0x000fe80000100a00 */
[----:B------:R0:W-:Y:S04]  /*4a840*/  STL.64 [R1+0x23c8], R4 ;  /* 0x0023c80401007387 */ /* 0x0001e80000100a00 */
[----:B0-----:R-:W2:Y:S04]  /*4a850*/  LDL.LU R4, [R1+0x1b0] ;  /* 0x0001b00001047983 */ /* 0x001ea80000300800 */
[----:B------:R-:W2:Y:S04]  /*4a860*/  LDL.LU R5, [R1+0x1b4] ;  /* 0x0001b40001057983 */ /* 0x000ea80000300800 */
[----:B------:R-:W2:Y:S04]  /*4a870*/  LDL.LU R6, [R1+0x1b8] ;  /* 0x0001b80001067983 */ /* 0x000ea80000300800 */
[----:B------:R-:W2:Y:S01]  /*4a880*/  LDL.LU R7, [R1+0x1bc] ;  /* 0x0001bc0001077983 */ /* 0x000ea20000300800 */
[----:B---3--:R-:W-:-:S15]  /*4a890*/  HMMA.16816.F32.BF16 R12, R16, R26, R12 ;  /* 0x0000001a100c723c */ /* 0x008fde000004180c */
[----:B------:R-:W-:-:S04]  /*4a8a0*/  NOP ;  /* 0x0000000000007918 */ /* 0x000fc80000000000 */
[----:B------:R-:W-:Y:S04]  /*4a8b0*/  STL.64 [R1+0x220], R12 ;  /* 0x0002200c01007387 */ /* 0x000fe80000100a00 */
[----:B------:R0:W-:Y:S04]  /*4a8c0*/  STL.64 [R1+0x228], R14 ;  /* 0x0002280e01007387 */ /* 0x0001e80000100a00 */
[----:B0-----:R-:W2:Y:S04]  /*4a8d0*/  LDL.LU.64 R14, [R1+0x23f0] ;  /* 0x0023f000010e7983 */ /* 0x001ea80000300a00 */
[----:B------:R-:W3:Y:S04]  /*4a8e0*/  LDL.LU.64 R12, [R1+0x23e8] ;  /* 0x0023e800010c7983 */ /* 0x000ee80000300a00 */
[----:B------:R0:W-:Y:S04]  /*4a8f0*/  STL.64 [R1+0x2278], R26 ;  /* 0x0022781a01007387 */ /* 0x0001e80000100a00 */
[----:B----4-:R-:W-:Y:S04]  /*4a900*/  STL.64 [R1+0x2270], R24 ;  /* 0x0022701801007387 */ /* 0x010fe80000100a00 */
[----:B0-----:R-:W4:Y:S01]  /*4a910*/  LDL.LU.64 R26, [R1+0xd8] ;  /* 0x0000d800011a7983 */ /* 0x001f220000300a00 */
[----:B--2---:R-:W-:-:S15]  /*4a920*/  HMMA.16816.F32.BF16 R8, R16, R14, R8 ;  /* 0x0000000e1008723c */ /* 0x004fde0000041808 */
[----:B------:R-:W-:-:S04]  /*4a930*/  NOP ;  /* 0x0000000000007918 */ /* 0x000fc80000000000 */
[----:B------:R-:W-:Y:S04]  /*4a940*/  STL.64 [R1+0x2e0], R8 ;  /* 0x0002e00801007387 */ /* 0x000fe80000100a00 */
[----:B------:R0:W-:Y:S04]  /*4a950*/  STL.64 [R1+0x2e8], R10 ;  /* 0x0002e80a01007387 */ /* 0x0001e80000100a00 */
[----:B0-----:R-:W2:Y:S04]  /*4a960*/  LDL.LU.64 R10, [R1+0x23e0] ;  /* 0x0023e000010a7983 */ /* 0x001ea80000300a00 */
[----:B------:R-:W4:Y:S04]  /*4a970*/  LDL.LU.64 R8, [R1+0x23d8] ;  /* 0x0023d80001087983 */ /* 0x000f280000300a00 */
[----:B------:R-:W-:Y:S04]  /*4a980*/  STL.64 [R1+0x2268], R14 ;  /* 0x0022680e01007387 */ /* 0x000fe80000100a00 */
[----:B---3--:R0:W-:Y:S04]  /*4a990*/  STL.64 [R1+0x2260], R12 ;  /* 0x0022600c01007387 */ /* 0x0081e80000100a00 */
[----:B0-----:R-:W3:Y:S04]  /*4a9a0*/  LDL.LU R12, [R1+0x1a0] ;  /* 0x0001a000010c7983 */ /* 0x001ee80000300800 */
[----:B------:R-:W3:Y:S04]  /*4a9b0*/  LDL.LU R13, [R1+0x1a4] ;  /* 0x0001a400010d7983 */ /* 0x000ee80000300800 */
[----:B------:R-:W3:Y:S01]  /*4a9c0*/  LDL.LU R14, [R1+0x1a8] ;  /* 0x0001a800010e7983 */ /* 0x000ee20000300800 */
[----:B------:R-:W-:Y:S01]  /*4a9d0*/  IMAD.MOV.U32 R15, RZ, RZ, R0 ;  /* 0x000000ffff0f7224 */ /* 0x000fe200078e0000 */
[----:B--2---:R-:W-:-:S15]  /*4a9e0*/  HMMA.16816.F32.BF16 R4, R16, R10, R4 ;  /* 0x0000000a1004723c */ /* 0x004fde0000041804 */
[----:B------:R-:W-:-:S04]  /*4a9f0*/  NOP ;  /* 0x0000000000007918 */ /* 0x000fc80000000000 */
[----:B------:R-:W-:Y:S04]  /*4aa00*/  STL.64 [R1+0x200], R4 ;  /* 0x0002000401007387 */ /* 0x000fe80000100a00 */
[----:B------:R0:W-:Y:S04]  /*4aa10*/  STL.64 [R1+0x208], R6 ;  /* 0x0002080601007387 */ /* 0x0001e80000100a00 */
[----:B0-----:R-:W2:Y:S04]  /*4aa20*/  LDL.LU.64 R6, [R1+0x23d0] ;  /* 0x0023d00001067983 */ /* 0x001ea80000300a00 */
[----:B------:R-:W2:Y:S04]  /*4aa30*/  LDL.LU.64 R4, [R1+0x23c8] ;  /* 0x0023c80001047983 */ /* 0x000ea80000300a00 */
[----:B------:R-:W-:Y:S04]  /*4aa40*/  STL.64 [R1+0x2288], R10 ;  /* 0x0022880a01007387 */ /* 0x000fe80000100a00 */
[----:B----4-:R3:W-:Y:S04]  /*4aa50*/  STL.64 [R1+0x2280], R8 ;  /* 0x0022800801007387 */ /* 0x0107e80000100a00 */
[----:B------:R-:W4:Y:S01]  /*4aa60*/  LDL R29, [R1+0x708] ;  /* 0x00070800011d7983 */ /* 0x000f220000100800 */
[----:B---3--:R-:W-:-:S15]  /*4aa70*/  HMMA.16816.F32.BF16 R8, R16, R26, R12 ;  /* 0x0000001a1008723c */ /* 0x008fde000004180c */
[----:B------:R-:W-:-:S04]  /*4aa80*/  NOP ;  /* 0x0000000000007918 */ /* 0x000fc80000000000 */
[----:B------:R0:W-:Y:S04]  /*4aa90*/  STL.64 [R1+0x1f0], R8 ;  /* 0x0001f00801007387 */ /* 0x0001e80000100a00 */
[----:B------:R1:W-:Y:S04]  /*4aaa0*/  STL.64 [R1+0x1f8], R10 ;  /* 0x0001f80a01007387 */ /* 0x0003e80000100a00 */
[----:B------:R-:W3:Y:S04]  /*4aab0*/  LDL.LU R12, [R1+0xc0] ;  /* 0x0000c000010c7983 */ /* 0x000ee80000300800 */
[----:B------:R-:W3:Y:S04]  /*4aac0*/  LDL.LU R13, [R1+0xc4] ;  /* 0x0000c400010d7983 */ /* 0x000ee80000300800 */
[----:B------:R-:W3:Y:S04]  /*4aad0*/  LDL.LU R14, [R1+0xc8] ;  /* 0x0000c800010e7983 */ /* 0x000ee80000300800 */
[----:B------:R-:W3:Y:S01]  /*4aae0*/  LDL.LU R15, [R1+0xcc] ;  /* 0x0000cc00010f7983 */ /* 0x000ee20000300800 */
[----:B------:R-:W-:-:S02]  /*4aaf0*/  IMAD.MOV.U32 R28, RZ, RZ, R26 ;  /* 0x000000ffff1c7224 */ /* 0x000fc400078e001a */
[----:B------:R-:W-:Y:S02]  /*4ab00*/  IMAD.MOV.U32 R0, RZ, RZ, R27 ;  /* 0x000000ffff007224 */ /* 0x000fe400078e001b */
[----:B------:R-:W-:Y:S02]  /*4ab10*/  IMAD.MOV.U32 R27, RZ, RZ, R21 ;  /* 0x000000ffff1b7224 */ /* 0x000fe400078e0015 */
[----:B--2---:R-:W-:Y:S01]  /*4ab20*/  IMAD.MOV.U32 R26, RZ, RZ, R5 ;  /* 0x000000ffff1a7224 */ /* 0x004fe200078e0005 */
[----:B---3--:R2:W-:Y:S04]  /*4ab30*/  STL.64 [R1+0x2298], R14 ;  /* 0x0022980e01007387 */ /* 0x0085e80000100a00 */
[----:B------:R-:W-:Y:S04]  /*4ab40*/  STL.64 [R1+0x2290], R12 ;  /* 0x0022900c01007387 */ /* 0x000fe80000100a00 */
[----:B------:R-:W3:Y:S04]  /*4ab50*/  LDL.LU R5, [R1+0x23c4] ;  /* 0x0023c40001057983 */ /* 0x000ee80000300800 */
[----:B------:R-:W3:Y:S04]  /*4ab60*/  LDL.LU R21, [R1+0x23c0] ;  /* 0x0023c00001157983 */ /* 0x000ee80000300800 */
[----:B------:R-:W-:Y:S04]  /*4ab70*/  STL.64 [R1+0x22a0], R26 ;  /* 0x0022a01a01007387 */ /* 0x000fe80000100a00 */
[----:B0-----:R-:W3:Y:S04]  /*4ab80*/  LDL.LU R8, [R1+0xe0] ;  /* 0x0000e00001087983 */ /* 0x001ee80000300800 */
[----:B------:R-:W3:Y:S04]  /*4ab90*/  LDL.LU R9, [R1+0xe4] ;  /* 0x0000e40001097983 */ /* 0x000ee80000300800 */
[----:B-1----:R-:W3:Y:S04]  /*4aba0*/  LDL.LU R10, [R1+0xe8] ;  /* 0x0000e800010a7983 */ /* 0x002ee80000300800 */
[----:B------:R-:W3:Y:S01]  /*4abb0*/  LDL.LU R11, [R1+0xec] ;  /* 0x0000ec00010b7983 */ /* 0x000ee20000300800 */
[----:B--2---:R-:W-:-:S02]  /*4abc0*/  IMAD.MOV.U32 R14, RZ, RZ, R20 ;  /* 0x000000ffff0e7224 */ /* 0x004fc400078e0014 */
[----:B------:R-:W-:Y:S01]  /*4abd0*/  IMAD.MOV.U32 R15, RZ, RZ, R22 ;  /* 0x000000ffff0f7224 */ /* 0x000fe200078e0016 */
[----:B---3--:R0:W-:Y:S04]  /*4abe0*/  STL.64 [R1+0x22b0], R10 ;  /* 0x0022b00a01007387 */ /* 0x0081e80000100a00 */
[----:B------:R-:W-:Y:S04]  /*4abf0*/  STL.64 [R1+0x22a8], R8 ;  /* 0x0022a80801007387 */ /* 0x000fe80000100a00 */
        /* <DEDUP_REMOVED lines=8> */
[----:B------:R-:W2:Y:S04]  /*4ac80*/  LDL.LU R12, [R1+0x100] ;  /* 0x00010000010c7983 */ /* 0x000ea80000300800 */
[----:B------:R-:W2:Y:S04]  /*4ac90*/  LDL.LU R13, [R1+0x104] ;  /* 0x00010400010d7983 */ /* 0x000ea80000300800 */
[----:B-1----:R-:W2:Y:S04]  /*4aca0*/  LDL.LU R14, [R1+0x108] ;  /* 0x00010800010e7983 */ /* 0x002ea80000300800 */
[----:B------:R-:W2:Y:S01]  /*4acb0*/  LDL.LU R15, [R1+0x10c] ;  /* 0x00010c00010f7983 */ /* 0x000ea20000300800 */
[----:B0-----:R-:W-:-:S02]  /*4acc0*/  IMAD.MOV.U32 R10, RZ, RZ, R7 ;  /* 0x000000ffff0a7224 */ /* 0x001fc400078e0007 */
        /* <DEDUP_REMOVED lines=29> */
[----:B---3--:R-:W-:-:S05]  /*4aea0*/  IMAD.MOV.U32 R11, RZ, RZ, R22 ;  /* 0x000000ffff0b7224 */ /* 0x008fca00078e0016 */
[----:B------:R0:W-:Y:S04]  /*4aeb0*/  STL.64 [R1+0x2320], R10 ;  /* 0x0023200a01007387 */ /* 0x0001e80000100a00 */
[----:B------:R-:W3:Y:S04]  /*4aec0*/  LDL.LU R12, [R1+0x130] ;  /* 0x00013000010c7983 */ /* 0x000ee80000300800 */
[----:B------:R-:W3:Y:S04]  /*4aed0*/  LDL.LU R13, [R1+0x134] ;  /* 0x00013400010d7983 */ /* 0x000ee80000300800 */
[----:B------:R-:W2:Y:S04]  /*4aee0*/  LDL.LU R14, [R1+0x138] ;  /* 0x00013800010e7983 */ /* 0x000ea80000300800 */
[----:B------:R-:W2:Y:S01]  /*4aef0*/  LDL.LU R15, [R1+0x13c] ;  /* 0x00013c00010f7983 */ /* 0x000ea20000300800 */
[----:B0-----:R-:W-:-:S02]  /*4af00*/  IMAD.MOV.U32 R10, RZ, RZ, R7 ;  /* 0x000000ffff0a7224 */ /* 0x001fc400078e0007 */
[----:B------:R-:W-:-:S05]  /*4af10*/  IMAD.MOV.U32 R11, RZ, RZ, R6 ;  /* 0x000000ffff0b7224 */ /* 0x000fca00078e0006 */
[----:B------:R-:W-:Y:S04]  /*4af20*/  STL.64 [R1+0x2338], R10 ;  /* 0x0023380a01007387 */ /* 0x000fe80000100a00 */
[----:B--2---:R-:W-:Y:S04]  /*4af30*/  STL.64 [R1+0x2318], R14 ;  /* 0x0023180e01007387 */ /* 0x004fe80000100a00 */
[----:B---3--:R0:W-:Y:S04]  /*4af40*/  STL.64 [R1+0x2310], R12 ;  /* 0x0023100c01007387 */ /* 0x0081e80000100a00 */
[----:B0-----:R-:W2:Y:S04]  /*4af50*/  LDL.LU R12, [R1+0x140] ;  /* 0x00014000010c7983 */ /* 0x001ea80000300800 */
[----:B------:R-:W2:Y:S04]  /*4af60*/  LDL.LU R13, [R1+0x144] ;  /* 0x00014400010d7983 */ /* 0x000ea80000300800 */
[----:B------:R-:W3:Y:S04]  /*4af70*/  LDL.LU R14, [R1+0x148] ;  /* 0x00014800010e7983 */ /* 0x000ee80000300800 */
[----:B------:R-:W3:Y:S01]  /*4af80*/  LDL.LU R15, [R1+0x14c] ;  /* 0x00014c00010f7983 */ /* 0x000ee20000300800 */
[----:B------:R-:W-:-:S02]  /*4af90*/  IMAD.MOV.U32 R11, RZ, RZ, R4 ;  /* 0x000000ffff0b7224 */ /* 0x000fc400078e0004 */
[----:B------:R-:W-:Y:S01]  /*4afa0*/  IMAD.MOV.U32 R10, RZ, RZ, R5 ;  /* 0x000000ffff0a7224 */ /* 0x000fe200078e0005 */
[----:B------:R-:W2:Y:S04]  /*4afb0*/  LDL.LU R4, [R1+0x190] ;  /* 0x0001900001047983 */ /* 0x000ea80000300800 */
[----:B------:R-:W4:Y:S04]  /*4afc0*/  LDL.LU R5, [R1+0x194] ;  /* 0x0001940001057983 */ /* 0x000f280000300800 */
[----:B------:R-:W4:Y:S04]  /*4afd0*/  LDL.LU R6, [R1+0x198] ;  /* 0x0001980001067983 */ /* 0x000f280000300800 */
[----:B------:R-:W4:Y:S04]  /*4afe0*/  LDL.LU R7, [R1+0x19c] ;  /* 0x00019c0001077983 */ /* 0x000f280000300800 */
[----:B------:R-:W4:Y:S04]  /*4aff0*/  LDL.LU.64 R22, [R1+0x1e8] ;  /* 0x0001e80001167983 */ /* 0x000f280000300a00 */
[----:B------:R-:W-:Y:S04]  /*4b000*/  STL.64 [R1+0x2350], R10 ;  /* 0x0023500a01007387 */ /* 0x000fe80000100a00 */
[----:B---3--:R-:W-:Y:S04]  /*4b010*/  STL.64 [R1+0x2330], R14 ;  /* 0x0023300e01007387 */ /* 0x008fe80000100a00 */
[----:B--2---:R0:W-:Y:S04]  /*4b020*/  STL.64 [R1+0x2328], R12 ;  /* 0x0023280c01007387 */ /* 0x0041e80000100a00 */
[----:B0-----:R-:W2:Y:S04]  /*4b030*/  LDL.LU R12, [R1+0x150] ;  /* 0x00015000010c7983 */ /* 0x001ea80000300800 */
[----:B------:R-:W2:Y:S04]  /*4b040*/  LDL.LU R13, [R1+0x154] ;  /* 0x00015400010d7983 */ /* 0x000ea80000300800 */
[----:B------:R-:W3:Y:S04]  /*4b050*/  LDL.LU R14, [R1+0x158] ;  /* 0x00015800010e7983 */ /* 0x000ee80000300800 */
[----:B------:R-:W3:Y:S01]  /*4b060*/  LDL.LU R15, [R1+0x15c] ;  /* 0x00015c00010f7983 */ /* 0x000ee20000300800 */
[----:B------:R-:W-:-:S02]  /*4b070*/  IMAD.MOV.U32 R10, RZ, RZ, R21 ;  /* 0x000000ffff0a7224 */ /* 0x000fc400078e0015 */
[----:B------:R-:W-:-:S05]  /*4b080*/  IMAD.MOV.U32 R11, RZ, RZ, R20 ;  /* 0x000000ffff0b7224 */ /* 0x000fca00078e0014 */
[----:B------:R0:W-:Y:S04]  /*4b090*/  STL.64 [R1+0x2388], R10 ;  /* 0x0023880a01007387 */ /* 0x0001e80000100a00 */
[----:B------:R-:W4:Y:S04]  /*4b0a0*/  LDL.LU R8, [R1+0x180] ;  /* 0x0001800001087983 */ /* 0x000f280000300800 */
[----:B------:R-:W4:Y:S04]  /*4b0b0*/  LDL.LU R9, [R1+0x184] ;  /* 0x0001840001097983 */ /* 0x000f280000300800 */
[----:B0-----:R-:W4:Y:S04]  /*4b0c0*/  LDL.LU R10, [R1+0x188] ;  /* 0x00018800010a7983 */ /* 0x001f280000300800 */
[----:B------:R-:W4:Y:S04]  /*4b0d0*/  LDL.LU R11, [R1+0x18c] ;  /* 0x00018c00010b7983 */ /* 0x000f280000300800 */
        /* <DEDUP_REMOVED lines=13> */
[----:B------:R-:W3:Y:S04]  /*4b1b0*/  LDL.LU R24, [R1+0xf0] ;  /* 0x0000f00001187983 */ /* 0x000ee80000300800 */
[----:B------:R-:W3:Y:S04]  /*4b1c0*/  LDL.LU R25, [R1+0xf4] ;  /* 0x0000f40001197983 */ /* 0x000ee80000300800 */
[----:B------:R-:W3:Y:S04]  /*4b1d0*/  LDL.LU R26, [R1+0xf8] ;  /* 0x0000f800011a7983 */ /* 0x000ee80000300800 */
[----:B------:R-:W3:Y:S04]  /*4b1e0*/  LDL.LU R27, [R1+0xfc] ;  /* 0x0000fc00011b7983 */ /* 0x000ee80000300800 */
[----:B------:R0:W-:Y:S04]  /*4b1f0*/  STL.64 [R1+0x2d0], R4 ;  /* 0x0002d00401007387 */ /* 0x0001e80000100a00 */
[----:B------:R1:W-:Y:S01]  /*4b200*/  STL.64 [R1+0x2d8], R6 ;  /* 0x0002d80601007387 */ /* 0x0003e20000100a00 */
[----:B0-----:R-:W-:-:S02]  /*4b210*/  IMAD.MOV.U32 R5, RZ, RZ, R22 ;  /* 0x000000ffff057224 */ /* 0x001fc400078e0016 */
[----:B------:R-:W-:Y:S02]  /*4b220*/  IMAD.MOV.U32 R4, RZ, RZ, R23 ;  /* 0x000000ffff047224 */ /* 0x000fe400078e0017 */
[----:B------:R-:W4:Y:S02]  /*4b230*/  LDL.LU.64 R22, [R1+0x2390] ;  /* 0x0023900001167983 */ /* 0x000f240000300a00 */
[----:B----4-:R-:W-:Y:S02]  /*4b240*/  HMMA.16816.F32.BF16 R16, R16, R22, R8 ;  /* 0x000000161010723c */ /* 0x010fe40000041808 */
[----:B------:R-:W2:Y:S01]  /*4b250*/  LDL.LU.64 R10, [R1+0x2388] ;  /* 0x00238800010a7983 */ /* 0x000ea20000300a00 */
[----:B-1----:R-:W-:Y:S02]  /*4b260*/  IMAD.MOV.U32 R7, RZ, RZ, R22 ;  /* 0x000000ffff077224 */ /* 0x002fe400078e0016 */
[----:B------:R-:W-:-:S14]  /*4b270*/  IMAD.MOV.U32 R6, RZ, RZ, R23 ;  /* 0x000000ffff067224 */ /* 0x000fdc00078e0017 */
[----:B------:R0:W-:Y:S04]  /*4b280*/  STL.64 [R1+0x1c0], R16 ;  /* 0x0001c01001007387 */ /* 0x0001e80000100a00 */
[----:B------:R1:W-:Y:S04]  /*4b290*/  STL.64 [R1+0x1c8], R18 ;  /* 0x0001c81201007387 */ /* 0x0003e80000100a00 */
[----:B------:R-:W4:Y:S04]  /*4b2a0*/  LDL.LU.64 R22, [R1+0x2380] ;  /* 0x0023800001167983 */ /* 0x000f280000300a00 */
[----:B------:R-:W2:Y:S04]  /*4b2b0*/  LDL.LU.64 R20, [R1+0x2378] ;  /* 0x0023780001147983 */ /* 0x000ea80000300a00 */
[----:B0-----:R-:W3:Y:S04]  /*4b2c0*/  LDL.LU R16, [R1+0xa0] ;  /* 0x0000a00001107983 */ /* 0x001ee80000300800 */
[----:B------:R-:W3:Y:S04]  /*4b2d0*/  LDL.LU R17, [R1+0xa4] ;  /* 0x0000a40001117983 */ /* 0x000ee80000300800 */
[----:B-1----:R-:W3:Y:S04]  /*4b2e0*/  LDL.LU R18, [R1+0xa8] ;  /* 0x0000a80001127983 */ /* 0x002ee80000300800 */
[----:B------:R-:W3:Y:S04]  /*4b2f0*/  LDL.LU R19, [R1+0xac] ;  /* 0x0000ac0001137983 */ /* 0x000ee80000300800 */
[----:B------:R-:W-:Y:S04]  /*4b300*/  STL.64 [R1+0x2248], R6 ;  /* 0x0022480601007387 */ /* 0x000fe80000100a00 */
[----:B------:R2:W-:Y:S02]  /*4b310*/  STL.64 [R1+0x2240], R4 ;  /* 0x0022400401007387 */ /* 0x0005e40000100a00 */
[----:B--2---:R-:W-:-:S02]  /*4b320*/  IMAD.MOV.U32 R4, RZ, RZ, R20 ;  /* 0x000000ffff047224 */ /* 0x004fc400078e0014 */
[----:B------:R-:W-:Y:S01]  /*4b330*/  IMAD.MOV.U32 R5, RZ, RZ, R21 ;  /* 0x000000ffff057224 */ /* 0x000fe200078e0015 */
[----:B------:R-:W2:Y:S04]  /*4b340*/  LDL.LU R20, [R1+0x2374] ;  /* 0x0023740001147983 */ /* 0x000ea80000300800 */
[----:B------:R-:W2:Y:S01]  /*4b350*/  LDL.LU R21, [R1+0x2370] ;  /* 0x0023700001157983 */ /* 0x000ea20000300800 */
[----:B----4-:R-:W-:Y:S02]  /*4b360*/  IMAD.MOV.U32 R6, RZ, RZ, R22 ;  /* 0x000000ffff067224 */ /* 0x010fe400078e0016 */
[----:B------:R-:W-:Y:S01]  /*4b370*/  IMAD.MOV.U32 R7, RZ, RZ, R23 ;  /* 0x000000ffff077224 */ /* 0x000fe200078e0017 */
[----:B------:R-:W2:Y:S04]  /*4b380*/  LDL.LU R22, [R1+0x236c] ;  /* 0x00236c0001167983 */ /* 0x000ea80000300800 */
[----:B------:R-:W2:Y:S04]  /*4b390*/  LDL.LU R23, [R1+0x2368] ;  /* 0x0023680001177983 */ /* 0x000ea80000300800 */
[----:B------:R-:W-:Y:S04]  /*4b3a0*/  STL.64 [R1+0x2258], R6 ;  /* 0x0022580601007387 */ /* 0x000fe80000100a00 */
[----:B------:R0:W-:Y:S04]  /*4b3b0*/  STL.64 [R1+0x2250], R4 ;  /* 0x0022500401007387 */ /* 0x0001e80000100a00 */
[----:B0-----:R-:W4:Y:S04]  /*4b3c0*/  LDL.LU R4, [R1+0xb0] ;  /* 0x0000b00001047983 */ /* 0x001f280000300800 */
[----:B------:R-:W4:Y:S04]  /*4b3d0*/  LDL.LU R5, [R1+0xb4] ;  /* 0x0000b40001057983 */ /* 0x000f280000300800 */
[----:B------:R-:W4:Y:S04]  /*4b3e0*/  LDL.LU R6, [R1+0xb8] ;  /* 0x0000b80001067983 */ /* 0x000f280000300800 */
[----:B------:R-:W4:Y:S01]  /*4b3f0*/  LDL.LU R7, [R1+0xbc] ;  /* 0x0000bc0001077983 */ /* 0x000f220000300800 */
        /* <DEDUP_REMOVED lines=43> */
[----:B------:R-:W3:-:S15]  /*4b6b0*/  LDL.LU.64 R14, [R1+0x22b8] ;  /* 0x0022b800010e7983 */ /* 0x000ede0000300a00 */
[----:B------:R-:W-:Y:S02]  /*4b6c0*/  NOP ;  /* 0x0000000000007918 */ /* 0x000fe40000000000 */
[----:B------:R-:W-:Y:S04]  /*4b6d0*/  STL.64 [R1+0x140], R8 ;  /* 0x0001400801007387 */ /* 0x000fe80000100a00 */
[----:B------:R0:W-:Y:S04]  /*4b6e0*/  STL.64 [R1+0x148], R10 ;  /* 0x0001480a01007387 */ /* 0x0001e80000100a00 */
[----:B0-----:R-:W2:Y:S04]  /*4b6f0*/  LDL.LU.64 R10, [R1+0x22b0] ;  /* 0x0022b000010a7983 */ /* 0x001ea80000300a00 */
[----:B------:R-:W2:Y:S01]  /*4b700*/  LDL.LU.64 R8, [R1+0x22a8] ;  /* 0x0022a80001087983 */ /* 0x000ea20000300a00 */
[----:B---3--:R-:W-:Y:S03]  /*4b710*/  HMMA.16816.F32.BF16 R12, R20, R14, R24 ;  /* 0x0000000e140c723c */ /* 0x008fe60000041818 */
[----:B------:R-:W2:-:S15]  /*4b720*/  LDL.LU.64 R26, [R1+0x22a0] ;  /* 0x0022a000011a7983 */ /* 0x000e9e0000300a00 */
[----:B------:R-:W-:Y:S01]  /*4b730*/  NOP ;  /* 0x0000000000007918 */ /* 0x000fe20000000000 */
[----:B------:R-:W-:Y:S04]  /*4b740*/  STL.64 [R1+0x130], R12 ;  /* 0x0001300c01007387 */ /* 0x000fe80000100a00 */
[----:B------:R0:W-:Y:S04]  /*4b750*/  STL.64 [R1+0x138], R14 ;  /* 0x0001380e01007387 */ /* 0x0001e80000100a00 */
[----:B0-----:R-:W3:Y:S04]  /*4b760*/  LDL.LU.64 R14, [R1+0x2298] ;  /* 0x00229800010e7983 */ /* 0x001ee80000300a00 */
[----:B------:R-:W3:Y:S01]  /*4b770*/  LDL.LU.64 R12, [R1+0x2290] ;  /* 0x00229000010c7983 */ /* 0x000ee20000300a00 */
[----:B--2---:R-:W-:Y:S03]  /*4b780*/  HMMA.16816.F32.BF16 R24, R20, R26, R8 ;  /* 0x0000001a1418723c */ /* 0x004fe60000041808 */
[----:B------:R-:W2:Y:S04]  /*4b790*/  LDL.LU.64 R10, [R1+0x2288] ;  /* 0x00228800010a7983 */ /* 0x000ea80000300a00 */
[----:B------:R-:W2:-:S12]  /*4b7a0*/  LDL.LU.64 R8, [R1+0x2280] ;  /* 0x0022800001087983 */ /* 0x000e980000300a00 */
[----:B------:R-:W-:Y:S04]  /*4b7b0*/  STL.64 [R1+0x120], R24 ;  /* 0x0001201801007387 */ /* 0x000fe80000100a00 */
[----:B------:R0:W-:Y:S04]  /*4b7c0*/  STL.64 [R1+0x128], R26 ;  /* 0x0001281a01007387 */ /* 0x0001e80000100a00 */
[----:B0-----:R-:W3:Y:S04]  /*4b7d0*/  LDL.LU.64 R26, [R1+0x2278] ;  /* 0x00227800011a7983 */ /* 0x001ee80000300a00 */
[----:B------:R-:W2:Y:S01]  /*4b7e0*/  LDL.LU.64 R24, [R1+0x2270] ;  /* 0x0022700001187983 */ /* 0x000ea20000300a00 */
[----:B---3--:R-:W-:-:S15]  /*4b7f0*/  HMMA.16816.F32.BF16 R12, R20, R26, R12 ;  /* 0x0000001a140c723c */ /* 0x008fde000004180c */
[----:B------:R-:W-:-:S04]  /*4b800*/  NOP ;  /* 0x0000000000007918 */ /* 0x000fc80000000000 */
[----:B------:R-:W-:Y:S04]  /*4b810*/  STL.64 [R1+0x110], R12 ;  /* 0x0001100c01007387 */ /* 0x000fe80000100a00 */
[----:B------:R0:W-:Y:S04]  /*4b820*/  STL.64 [R1+0x118], R14 ;  /* 0x0001180e01007387 */ /* 0x0001e80000100a00 */
[----:B0-----:R-:W4:Y:S04]  /*4b830*/  LDL.LU.64 R14, [R1+0x2268] ;  /* 0x00226800010e7983 */ /* 0x001f280000300a00 */
[----:B------:R-:W3:Y:S01]  /*4b840*/  LDL.LU.64 R12, [R1+0x2260] ;  /* 0x00226000010c7983 */ /* 0x000ee20000300a00 */
[----:B----4-:R-:W-:-:S15]  /*4b850*/  HMMA.16816.F32.BF16 R4, R20, R14, R4 ;  /* 0x0000000e1404723c */ /* 0x010fde0000041804 */
[----:B------:R-:W-:-:S04]  /*4b860*/  NOP ;  /* 0x0000000000007918 */ /* 0x000fc80000000000 */
[----:B------:R-:W-:Y:S04]  /*4b870*/  STL.64 [R1+0x100], R4 ;  /* 0x0001000401007387 */ /* 0x000fe80000100a00 */
[----:B------:R2:W-:Y:S02]  /*4b880*/  STL.64 [R1+0x108], R6 ;  /* 0x0001080601007387 */ /* 0x0005e40000100a00 */
[----:B--2---:R-:W-:Y:S02]  /*4b890*/  HMMA.16816.F32.BF16 R4, R20, R10, R16 ;  /* 0x0000000a1404723c */ /* 0x004fe40000041810 */
[----:B------:R-:W0:Y:S04]  /*4b8a0*/  LDSM.16.MT88.4 R16, [R29+UR5+0x11800] ;  /* 0x011800051d10783b */ /* 0x000e280008004200 */
[----:B0-----:R-:W-:-:S13]  /*4b8b0*/  STL.64 [R1+0x2220], R18 ;  /* 0x0022201201007387 */ /* 0x001fda0000100a00 */
[----:B------:R-:W-:Y:S04]  /*4b8c0*/  STL.64 [R1+0xf0], R4 ;  /* 0x0000f00401007387 */ /* 0x000fe80000100a00 */
[----:B------:R-:W-:Y:S04]  /*4b8d0*/  STL.64 [R1+0xf8], R6 ;  /* 0x0000f80601007387 */ /* 0x000fe80000100a00 */
[----:B------:R-:W0:Y:S04]  /*4b8e0*/  LDSM.16.M88.4 R4, [R9+UR5+0x80] ;  /* 0x000080050904783b */ /* 0x000e280008000200 */
[----:B------:R-:W-:Y:S04]  /*4b8f0*/  STL.64 [R1+0x2218], R16 ;  /* 0x0022181001007387 */ /* 0x000fe80000100a00 */
        /* <DEDUP_REMOVED lines=8> */
[----:B------:R-:W0:Y:S01]  /*4b980*/  LDSM.16.M88.4 R4, [R9+UR5+0x3080] ;  /* 0x003080050904783b */ /* 0x000e220008000200 */
[----:B------:R-:W-:-:S03]  /*4b990*/  IMAD.MOV.U32 R18, RZ, RZ, R28 ;  /* 0x000000ffff127224 */ /* 0x000fc600078e001c */
        /* <DEDUP_REMOVED lines=13> */
[----:B0-----:R-:W2:Y:S04]  /*4ba70*/  LDL.LU.64 R6, [R1+0x2258] ;  /* 0x0022580001067983 */ /* 0x001ea80000300a00 */
[----:B------:R-:W2:Y:S01]  /*4ba80*/  LDL.LU.64 R4, [R1+0x2250] ;  /* 0x0022500001047983 */ /* 0x000ea20000300a00 */
[----:B------:R-:W-:-:S07]  /*4ba90*/  IMAD.MOV.U32 R19, RZ, RZ, R0 ;  /* 0x000000ffff137224 */ /* 0x000fce00078e0000 */
[----:B--2---:R-:W-:Y:S01]  /*4baa0*/  HMMA.16816.F32.BF16 R16, R20, R18, R4 ;  /* 0x000000121410723c */ /* 0x004fe20000041804 */
[----:B------:R-:W2:Y:S04]  /*4bab0*/  LDL.LU.64 R6, [R1+0x2248] ;  /* 0x0022480001067983 */ /* 0x000ea80000300a00 */
[----:B------:R-:W4:-:S14]  /*4bac0*/  LDL.LU.64 R4, [R1+0x2240] ;  /* 0x0022400001047983 */ /* 0x000f1c0000300a00 */
[----:B------:R-:W-:Y:S04]  /*4bad0*/  STL.64 [R1+0xe0], R16 ;  /* 0x0000e01001007387 */ /* 0x000fe80000100a00 */
[----:B------:R2:W-:Y:S01]  /*4bae0*/  STL [R1+0xe8], R18 ;  /* 0x0000e81201007387 */ /* 0x0005e20000100800 */
[----:B------:R-:W-:Y:S02]  /*4baf0*/  IMAD.MOV.U32 R0, RZ, RZ, R19 ;  /* 0x000000ffff007224 */ /* 0x000fe400078e0013 */
[----:B--2---:R-:W-:Y:S02]  /*4bb00*/  IMAD.MOV.U32 R18, RZ, RZ, R7 ;  /* 0x000000ffff127224 */ /* 0x004fe400078e0007 */
[----:B------:R-:W-:-:S05]  /*4bb10*/  IMAD.MOV.U32 R19, RZ, RZ, R6 ;  /* 0x000000ffff137224 */ /* 0x000fca00078e0006 */
[----:B------:R4:W-:Y:S02]  /*4bb20*/  STL.64 [R1+0x2230], R18 ;  /* 0x0022301201007387 */ /* 0x0009e40000100a00 */
[----:B----4-:R-:W-:Y:S02]  /*4bb30*/  IMAD.MOV.U32 R18, RZ, RZ, R5 ;  /* 0x000000ffff127224 */ /* 0x010fe400078e0005 */
[----:B------:R-:W-:Y:S02]  /*4bb40*/  IMAD.MOV.U32 R19, RZ, RZ, R4 ;  /* 0x000000ffff137224 */ /* 0x000fe400078e0004 */
[----:B------:R-:W0:Y:S04]  /*4bb50*/  LDSM.16.M88.4 R4, [R9+UR5+0x7080] ;  /* 0x007080050904783b */ /* 0x000e280008000200 */
[----:B------:R-:W-:Y:S04]  /*4bb60*/  STL [R1+0x20d0], R0 ;  /* 0x0020d00001007387 */ /* 0x000fe80000100800 */
[----:B0-----:R-:W-:Y:S04]  /*4bb70*/  STL.64 [R1+0x50], R4 ;  /* 0x0000500401007387 */ /* 0x001fe80000100a00 */
[----:B------:R-:W-:Y:S04]  /*4bb80*/  STL.64 [R1+0x58], R6 ;  /* 0x0000580601007387 */ /* 0x000fe80000100a00 */
[----:B------:R-:W0:Y:S04]  /*4bb90*/  LDSM.16.M88.4 R4, [R9+UR5+0x8080] ;  /* 0x008080050904783b */ /* 0x000e280008000200 */
[----:B0-----:R-:W-:Y:S04]  /*4bba0*/  STL.64 [R1+0x40], R4 ;  /* 0x0000400401007387 */ /* 0x001fe80000100a00 */
[----:B------:R0:W-:Y:S04]  /*4bbb0*/  STL.64 [R1+0x48], R6 ;  /* 0x0000480601007387 */ /* 0x0001e80000100a00 */
[----:B0-----:R-:W2:Y:S01]  /*4bbc0*/  LDL R7, [R1+0x6d0] ;  /* 0x0006d00001077983 */ /* 0x001ea20000100800 */
[----:B------:R-:W-:-:S03]  /*4bbd0*/  IMAD.MOV.U32 R6, RZ, RZ, R25 ;  /* 0x000000ffff067224 */ /* 0x000fc600078e0019 */
[----:B--2---:R0:W-:Y:S04]  /*4bbe0*/  STL [R1+0x2238], R7 ;  /* 0x0022380701007387 */ /* 0x0041e80000100800 */
[----:B------:R-:W2:Y:S04]  /*4bbf0*/  LDL.LU R4, [R1+0x2b0] ;  /* 0x0002b00001047983 */ /* 0x000ea80000300800 */
[----:B------:R-:W2:Y:S01]  /*4bc00*/  LDL.LU R5, [R1+0x2b4] ;  /* 0x0002b40001057983 */ /* 0x000ea20000300800 */
[----:B0-----:R-:W-:-:S03]  /*4bc10*/  IMAD.MOV.U32 R7, RZ, RZ, R24 ;  /* 0x000000ffff077224 */ /* 0x001fc600078e0018 */
        /* <DEDUP_REMOVED lines=10> */
[----:B0-----:R-:W-:Y:S04]  /*4bcc0*/  STL.64 [R1], R24 ;  /* 0x0000001801007387 */ /* 0x001fe80000100a00 */
[----:B------:R-:W-:Y:S04]  /*4bcd0*/  STL.64 [R1+0x8], R26 ;  /* 0x0000081a01007387 */ /* 0x000fe80000100a00 */
[----:B------:R-:W0:Y:S04]  /*4bce0*/  LDSM.16.M88.4 R24, [R9+UR5+0xd080] ;  /* 0x00d080050918783b */ /* 0x000e280008000200 */
[----:B0-----:R-:W-:Y:S04]  /*4bcf0*/  STL.64 [R1+0x2160], R26 ;  /* 0x0021601a01007387 */ /* 0x001fe80000100a00 */
[----:B------:R0:W-:Y:S04]  /*4bd00*/  STL.64 [R1+0x2158], R24 ;  /* 0x0021581801007387 */ /* 0x0001e80000100a00 */
[----:B0-----:R-:W4:Y:S04]  /*4bd10*/  LDL.LU.64 R24, [R1+0xb0] ;  /* 0x0000b00001187983 */ /* 0x001f280000300a00 */
[----:B----4-:R0:W-:Y:S04]  /*4bd20*/  STL.64 [R1+0x2210], R24 ;  /* 0x0022101801007387 */ /* 0x0101e80000100a00 */
[----:B0-----:R-:W4:Y:S01]  /*4bd30*/  LDL.LU.64 R24, [R1+0xc0] ;  /* 0x0000c00001187983 */ /* 0x001f220000300a00 */
[----:B---3--:R-:W-:-:S02]  /*4bd40*/  IMAD.MOV.U32 R26, RZ, RZ, R12 ;  /* 0x000000ffff1a7224 */ /* 0x008fc400078e000c */
[----:B------:R-:W-:Y:S01]  /*4bd50*/  IMAD.MOV.U32 R27, RZ, RZ, R8 ;  /* 0x000000ffff1b7224 */ /* 0x000fe200078e0008 */
[----:B--2---:R-:W-:Y:S01]  /*4bd60*/  HMMA.16816.F32.BF16 R16, R20, R18, R4 ;  /* 0x000000121410723c */ /* 0x004fe20000041804 */
[----:B----4-:R0:W-:Y:S02]  /*4bd70*/  STL.64 [R1+0x2228], R24 ;  /* 0x0022281801007387 */ /* 0x0101e40000100a00 */
[----:B0-----:R-:W-:Y:S02]  /*4bd80*/  IMAD.MOV.U32 R25, RZ, RZ, R13 ;  /* 0x000000ffff197224 */ /* 0x001fe400078e000d */
[----:B------:R-:W2:Y:S04]  /*4bd90*/  LDL.LU R24, [R1+0x2a0] ;  /* 0x0002a00001187983 */ /* 0x000ea80000300800 */
[----:B------:R-:W0:Y:S04]  /*4bda0*/  LDSM.16.M88.4 R12, [R9+UR5+0xe080] ;  /* 0x00e08005090c783b */ /* 0x000e280008000200 */
[----:B------:R-:W1:Y:S04]  /*4bdb0*/  LDSM.16.M88.4 R8, [R9+UR5+0xf080] ;  /* 0x00f080050908783b */ /* 0x000e680008000200 */
[----:B0-----:R-:W-:Y:S04]  /*4bdc0*/  STL [R1+0x213c], R14 ;  /* 0x00213c0e01007387 */ /* 0x001fe80000100800 */
[----:B------:R-:W-:Y:S04]  /*4bdd0*/  STL [R1+0x2138], R15 ;  /* 0x0021380f01007387 */ /* 0x000fe80000100800 */
[----:B-1----:R0:W-:Y:S04]  /*4bde0*/  STL [R1+0x2154], R8 ;  /* 0x0021540801007387 */ /* 0x0021e80000100800 */
[----:B------:R1:W-:Y:S04]  /*4bdf0*/  STL [R1+0x2150], R9 ;  /* 0x0021500901007387 */ /* 0x0003e80000100800 */
[----:B------:R3:W-:Y:S04]  /*4be00*/  STL [R1+0x1f74], R10 ;  /* 0x001f740a01007387 */ /* 0x0007e80000100800 */
[----:B------:R4:W-:Y:S04]  /*4be10*/  STL [R1+0x1f70], R11 ;  /* 0x001f700b01007387 */ /* 0x0009e80000100800 */
[----:B0-----:R-:W2:Y:S04]  /*4be20*/  LDL.LU R8, [R1+0x290] ;  /* 0x0002900001087983 */ /* 0x001ea80000300800 */
[----:B-1----:R-:W2:Y:S04]  /*4be30*/  LDL.LU R9, [R1+0x294] ;  /* 0x0002940001097983 */ /* 0x002ea80000300800 */
[----:B---3--:R-:W3:Y:S04]  /*4be40*/  LDL.LU R10, [R1+0x298] ;  /* 0x00029800010a7983 */ /* 0x008ee80000300800 */
[----:B------:R-:W2:Y:S01]  /*4be50*/  LDL.LU R7, [R1+0x2238] ;  /* 0x0022380001077983 */ /* 0x000ea20000300800 */
[----:B----4-:R-:W-:-:S03]  /*4be60*/  IMAD.MOV.U32 R11, RZ, RZ, R2 ;  /* 0x000000ffff0b7224 */ /* 0x010fc600078e0002 */
[----:B------:R-:W-:Y:S04]  /*4be70*/  STL.64 [R1+0xd0], R16 ;  /* 0x0000d01001007387 */ /* 0x000fe80000100a00 */
[----:B------:R0:W-:Y:S01]  /*4be80*/  STL [R1+0xd8], R18 ;  /* 0x0000d81201007387 */ /* 0x0001e20000100800 */
[----:B------:R-:W-:-:S03]  /*4be90*/  IMAD.MOV.U32 R2, RZ, RZ, R19 ;  /* 0x000000ffff027224 */ /* 0x000fc600078e0013 */
[----:B0-----:R-:W4:Y:S04]  /*4bea0*/  LDL.LU.64 R18, [R1+0x2230] ;  /* 0x0022300001127983 */ /* 0x001f280000300a00 */
[----:B------:R-:W-:Y:S04]  /*4beb0*/  STL [R1+0x20a0], R2 ;  /* 0x0020a00201007387 */ /* 0x000fe80000100800 */
[----:B--2---:R-:W0:Y:S01]  /*4bec0*/  LDSM.16.MT88.4 R4, [R7+UR5+0x11800] ;  /* 0x011800050704783b */ /* 0x004e220008004200 */
[----:B----4-:R-:W-:Y:S03]  /*4bed0*/  HMMA.16816.F32.BF16 R20, R20, R18, R24 ;  /* 0x000000121414723c */ /* 0x010fe60000041818 */
[----:B0-----:R-:W-:Y:S04]  /*4bee0*/  STL [R1+0x2114], R6 ;  /* 0x0021140601007387 */ /* 0x001fe80000100800 */
[----:B------:R-:W-:Y:S04]  /*4bef0*/  STL [R1+0x2110], R7 ;  /* 0x0021100701007387 */ /* 0x000fe80000100800 */
[----:B------:R-:W3:Y:S04]  /*4bf00*/  LDL.LU.64 R24, [R1+0x2228] ;  /* 0x0022280001187983 */ /* 0x000ee80000300a00 */
[----:B------:R-:W3:Y:S04]  /*4bf10*/  LDL.LU.64 R18, [R1+0x2220] ;  /* 0x0022200001127983 */ /* 0x000ee80000300a00 */
[----:B------:R-:W3:Y:S04]  /*4bf20*/  LDL.LU.64 R16, [R1+0x2218] ;  /* 0x0022180001107983 */ /* 0x000ee80000300a00 */
[----:B------:R0:W-:Y:S04]  /*4bf30*/  STL.64 [R1+0x1d0], R20 ;  /* 0x0001d01401007387 */ /* 0x0001e80000100a00 */
[----:B------:R1:W-:Y:S04]  /*4bf40*/  STL.64 [R1+0x1d8], R22 ;  /* 0x0001d81601007387 */ /* 0x0003e80000100a00 */
[----:B0-----:R-:W2:Y:S04]  /*4bf50*/  LDL.LU R20, [R1+0x280] ;  /* 0x0002800001147983 */ /* 0x001ea80000300800 */
[----:B------:R-:W2:Y:S04]  /*4bf60*/  LDL.LU R21, [R1+0x284] ;  /* 0x0002840001157983 */ /* 0x000ea80000300800 */
[----:B-1----:R-:W2:Y:S04]  /*4bf70*/  LDL.LU R22, [R1+0x288] ;  /* 0x0002880001167983 */ /* 0x002ea80000300800 */
[----:B------:R-:W2:Y:S01]  /*4bf80*/  LDL.LU R23, [R1+0x28c] ;  /* 0x00028c0001177983 */ /* 0x000ea20000300800 */
[----:B---3--:R-:W-:-:S15]  /*4bf90*/  HMMA.16816.F32.BF16 R8, R16, R24, R8 ;  /* 0x000000181008723c */ /* 0x008fde0000041808 */
[----:B------:R-:W-:-:S04]  /*4bfa0*/  NOP ;  /* 0x0000000000007918 */ /* 0x000fc80000000000 */
[----:B------:R0:W-:Y:S04]  /*4bfb0*/  STL.64 [R1+0x2c0], R8 ;  /* 0x0002c00801007387 */ /* 0x0001e80000100a00 */
[----:B------:R-:W-:Y:S01]  /*4bfc0*/  STL.64 [R1+0x2c8], R10 ;  /* 0x0002c80a01007387 */ /* 0x000fe20000100a00 */
[----:B0-----:R-:W-:Y:S02]  /*4bfd0*/  IMAD.MOV.U32 R8, RZ, RZ, R24 ;  /* 0x000000ffff087224 */ /* 0x001fe400078e0018 */
[----:B------:R-:W-:Y:S02]  /*4bfe0*/  IMAD.MOV.U32 R9, RZ, RZ, R25 ;  /* 0x000000ffff097224 */ /* 0x000fe400078e0019 */
[----:B------:R-:W2:Y:S04]  /*4bff0*/  LDL.LU.64 R24, [R1+0x2210] ;  /* 0x0022100001187983 */ /* 0x000ea80000300a00 */
[----:B------:R2:W-:Y:S02]  /*4c000*/  STL.64 [R1+0x21a8], R8 ;  /* 0x0021a80801007387 */ /* 0x0005e40000100a00 */
[----:B--2---:R-:W-:-:S15]  /*4c010*/  HMMA.16816.F32.BF16 R8, R16, R24, R20 ;  /* 0x000000181008723c */ /* 0x004fde0000041814 */
[----:B------:R-:W-:-:S04]  /*4c020*/  NOP ;  /* 0x0000000000007918 */ /* 0x000fc80000000000 */
[----:B------:R0:W-:Y:S04]  /*4c030*/  STL.64 [R1+0x2b0], R8 ;  /* 0x0002b00801007387 */ /* 0x0001e80000100a00 */
[----:B------:R1:W-:Y:S04]  /*4c040*/  STL.64 [R1+0x2b8], R10 ;  /* 0x0002b80a01007387 */ /* 0x0003e80000100a00 */
[----:B0-----:R-:W2:Y:S04]  /*4c050*/  LDL.LU R8, [R1+0x230] ;  /* 0x0002300001087983 */ /* 0x001ea80000300800 */
[----:B------:R-:W2:Y:S04]  /*4c060*/  LDL.LU R9, [R1+0x234] ;  /* 0x0002340001097983 */ /* 0x000ea80000300800 */
[----:B-1----:R-:W3:Y:S04]  /*4c070*/  LDL.LU R10, [R1+0x238] ;  /* 0x00023800010a7983 */ /* 0x002ee80000300800 */
[----:B------:R-:W3:Y:S04]  /*4c080*/  LDL.LU R11, [R1+0x23c] ;  /* 0x00023c00010b7983 */ /* 0x000ee80000300800 */
[----:B---3--:R-:W-:Y:S04]  /*4c090*/  STL.64 [R1+0x21b8], R10 ;  /* 0x0021b80a01007387 */ /* 0x008fe80000100a00 */
[----:B--2---:R0:W-:Y:S04]  /*4c0a0*/  STL.64 [R1+0x21b0], R8 ;  /* 0x0021b00801007387 */ /* 0x0041e80000100a00 */
[----:B0-----:R-:W2:Y:S04]  /*4c0b0*/  LDL.LU.64 R8, [R1+0x70] ;  /* 0x0000700001087983 */ /* 0x001ea80000300a00 */
[----:B--2---:R0:W-:Y:S04]  /*4c0c0*/  STL.64 [R1+0x21c8], R8 ;  /* 0x0021c80801007387 */ /* 0x0041e80000100a00 */
[----:B0-----:R-:W2:Y:S04]  /*4c0d0*/  LDL.LU R8, [R1+0x250] ;  /* 0x0002500001087983 */ /* 0x001ea80000300800 */
[----:B------:R-:W2:Y:S04]  /*4c0e0*/  LDL.LU R9, [R1+0x254] ;  /* 0x0002540001097983 */ /* 0x000ea80000300800 */
[----:B------:R-:W3:Y:S04]  /*4c0f0*/  LDL.LU R10, [R1+0x258] ;  /* 0x00025800010a7983 */ /* 0x000ee80000300800 */
[----:B------:R-:W3:Y:S04]  /*4c100*/  LDL.LU R11, [R1+0x25c] ;  /* 0x00025c00010b7983 */ /* 0x000ee80000300800 */
[----:B---3--:R-:W-:Y:S04]  /*4c110*/  STL.64 [R1+0x21d8], R10 ;  /* 0x0021d80a01007387 */ /* 0x008fe80000100a00 */
[----:B--2---:R0:W-:Y:S02]  /*4c120*/  STL.64 [R1+0x21d0], R8 ;  /* 0x0021d00801007387 */ /* 0x0041e40000100a00 */
[----:B0-----:R-:W-:-:S02]  /*4c130*/  IMAD.MOV.U32 R8, RZ, RZ, R28 ;  /* 0x000000ffff087224 */ /* 0x001fc400078e001c */
[----:B------:R-:W-:Y:S01]  /*4c140*/  IMAD.MOV.U32 R9, RZ, RZ, R29 ;  /* 0x000000ffff097224 */ /* 0x000fe200078e001d */
[----:B------:R-:W2:Y:S04]  /*4c150*/  LDL.LU R28, [R1+0x220c] ;  /* 0x00220c00011c7983 */ /* 0x000ea80000300800 */
[----:B------:R-:W3:Y:S04]  /*4c160*/  LDL.LU R29, [R1+0x2208] ;  /* 0x00220800011d7983 */ /* 0x000ee80000300800 */
[----:B------:R0:W-:Y:S04]  /*4c170*/  STL.64 [R1+0x21f0], R8 ;  /* 0x0021f00801007387 */ /* 0x0001e80000100a00 */
[----:B0-----:R-:W4:Y:S04]  /*4c180*/  LDL.LU R8, [R1+0x270] ;  /* 0x0002700001087983 */ /* 0x001f280000300800 */
[----:B------:R-:W4:Y:S04]  /*4c190*/  LDL.LU R9, [R1+0x274] ;  /* 0x0002740001097983 */ /* 0x000f280000300800 */
[----:B------:R-:W4:Y:S04]  /*4c1a0*/  LDL.LU R10, [R1+0x278] ;  /* 0x00027800010a7983 */ /* 0x000f280000300800 */
[----:B------:R-:W4:Y:S04]  /*4c1b0*/  LDL.LU R11, [R1+0x27c] ;  /* 0x00027c00010b7983 */ /* 0x000f280000300800 */
[----:B------:R-:W2:Y:S04]  /*4c1c0*/  LDL.LU.64 R20, [R1+0x60] ;  /* 0x0000600001147983 */ /* 0x000ea80000300a00 */
[----:B--2---:R0:W-:Y:S04]  /*4c1d0*/  STL.64 [R1+0x21c0], R20 ;  /* 0x0021c01401007387 */ /* 0x0041e80000100a00 */
[----:B0-----:R-:W2:Y:S04]  /*4c1e0*/  LDL.LU R20, [R1+0x240] ;  /* 0x0002400001147983 */ /* 0x001ea80000300800 */
[----:B------:R-:W2:Y:S04]  /*4c1f0*/  LDL.LU R21, [R1+0x244] ;  /* 0x0002440001157983 */ /* 0x000ea80000300800 */
[----:B------:R-:W2:Y:S04]  /*4c200*/  LDL.LU R22, [R1+0x248] ;  /* 0x0002480001167983 */ /* 0x000ea80000300800 */
[----:B------:R-:W2:Y:S04]  /*4c210*/  LDL.LU R23, [R1+0x24c] ;  /* 0x00024c0001177983 */ /* 0x000ea80000300800 */
        /* <DEDUP_REMOVED lines=8> */
[----:B0-----:R-:W4:Y:S01]  /*4c2a0*/  LDL.LU.64 R20, [R1+0xa0] ;  /* 0x0000a00001147983 */ /* 0x001f220000300a00 */
[----:B------:R-:W-:-:S02]  /*4c2b0*/  IMAD.MOV.U32 R6, RZ, RZ, R24 ;  /* 0x000000ffff067224 */ /* 0x000fc400078e0018 */
[----:B------:R-:W-:Y:S01]  /*4c2c0*/  IMAD.MOV.U32 R7, RZ, RZ, R25 ;  /* 0x000000ffff077224 */ /* 0x000fe200078e0019 */
[----:B------:R-:W2:Y:S04]  /*4c2d0*/  LDL R27, [R1+0x708] ;  /* 0x00070800011b7983 */ /* 0x000ea80000100800 */
[----:B------:R-:W2:Y:S04]  /*4c2e0*/  LDL.LU.64 R24, [R1+0x50] ;  /* 0x0000500001187983 */ /* 0x000ea80000300a00 */
[----:B------:R-:W-:Y:S04]  /*4c2f0*/  STL.64 [R1+0x2120], R6 ;  /* 0x0021200601007387 */ /* 0x000fe80000100a00 */
[----:B------:R0:W-:Y:S04]  /*4c300*/  STL.64 [R1+0x2118], R4 ;  /* 0x0021180401007387 */ /* 0x0001e80000100a00 */
[----:B0-----:R-:W2:Y:S04]  /*4c310*/  LDL.LU R4, [R1+0x310] ;  /* 0x0003100001047983 */ /* 0x001ea80000300800 */
[----:B------:R-:W2:Y:S01]  /*4c320*/  LDL.LU.64 R22, [R1+0x2200] ;  /* 0x0022000001167983 */ /* 0x000ea20000300a00 */
[----:B---3--:R-:W-:Y:S01]  /*4c330*/  IMAD.MOV.U32 R5, RZ, RZ, R29 ;  /* 0x000000ffff057224 */ /* 0x008fe200078e001d */
[----:B----4-:R-:W-:Y:S01]  /*4c340*/  HMMA.16816.F32.BF16 R8, R16, R20, R8 ;  /* 0x000000141008723c */ /* 0x010fe20000041808 */
[----:B------:R-:W-:-:S02]  /*4c350*/  IMAD.MOV.U32 R14, RZ, RZ, R20 ;  /* 0x000000ffff0e7224 */ /* 0x000fc400078e0014 */
[----:B------:R-:W-:Y:S02]  /*4c360*/  IMAD.MOV.U32 R15, RZ, RZ, R21 ;  /* 0x000000ffff0f7224 */ /* 0x000fe400078e0015 */
[----:B------:R-:W2:-:S14]  /*4c370*/  LDL.LU.64 R20, [R1+0x21f8] ;  /* 0x0021f80001147983 */ /* 0x000e9c0000300a00 */
[----:B------:R-:W-:Y:S01]  /*4c380*/  IMAD.MOV.U32 R29, RZ, RZ, R9 ;  /* 0x000000ffff1d7224 */ /* 0x000fe200078e0009 */
[----:B------:R0:W-:Y:S04]  /*4c390*/  STL [R1+0x2a0], R8 ;  /* 0x0002a00801007387 */ /* 0x0001e80000100800 */
[----:B0-----:R-:W2:Y:S01]  /*4c3a0*/  LDL.LU.64 R8, [R1+0x21f0] ;  /* 0x0021f00001087983 */ /* 0x001ea20000300a00 */
[----:B------:R-:W-:Y:S02]  /*4c3b0*/  IMAD.MOV.U32 R6, RZ, RZ, R28 ;  /* 0x000000ffff067224 */ /* 0x000fe400078e001c */
[----:B------:R-:W-:Y:S02]  /*4c3c0*/  IMAD.MOV.U32 R7, RZ, RZ, R3 ;  /* 0x000000ffff077224 */ /* 0x000fe400078e0003 */
[----:B------:R-:W-:-:S02]  /*4c3d0*/  IMAD.MOV.U32 R28, RZ, RZ, R10 ;  /* 0x000000ffff1c7224 */ /* 0x000fc400078e000a */
[----:B------:R-:W-:Y:S01]  /*4c3e0*/  IMAD.MOV.U32 R3, RZ, RZ, R11 ;  /* 0x000000ffff037224 */ /* 0x000fe200078e000b */
[----:B------:R-:W-:Y:S04]  /*4c3f0*/  STL.64 [R1+0x2148], R14 ;  /* 0x0021480e01007387 */ /* 0x000fe80000100a00 */
[----:B------:R0:W-:Y:S04]  /*4c400*/  STL.64 [R1+0x2140], R12 ;  /* 0x0021400c01007387 */ /* 0x0001e80000100a00 */
[----:B0-----:R-:W3:Y:S04]  /*4c410*/  LDL R12, [R1+0x80] ;  /* 0x00008000010c7983 */ /* 0x001ee80000100800 */
[----:B------:R-:W3:Y:S04]  /*4c420*/  LDL R13, [R1+0x84] ;  /* 0x00008400010d7983 */ /* 0x000ee80000100800 */
[----:B------:R-:W-:Y:S04]  /*4c430*/  STL [R1+0x20a4], R28 ;  /* 0x0020a41c01007387 */ /* 0x000fe80000100800 */
[----:B------:R-:W-:Y:S04]  /*4c440*/  STL [R1+0x1fe4], R29 ;  /* 0x001fe41d01007387 */ /* 0x000fe80000100800 */
[----:B------:R-:W-:Y:S01]  /*4c450*/  STL [R1+0x1fe0], R3 ;  /* 0x001fe00301007387 */ /* 0x000fe20000100800 */
[----:B--2---:R-:W-:Y:S03]  /*4c460*/  HMMA.16816.F32.BF16 R8, R16, R8, R20 ;  /* 0x000000081008723c */ /* 0x004fe60000041814 */
[----:B------:R-:W2:Y:S04]  /*4c470*/  LDL.LU.64 R22, [R1+0x21e8] ;  /* 0x0021e80001167983 */ /* 0x000ea80000300a00 */
[----:B------:R-:W2:-:S12]  /*4c480*/  LDL.LU.64 R20, [R1+0x21e0] ;  /* 0x0021e00001147983 */ /* 0x000e980000300a00 */
[----:B------:R-:W-:Y:S04]  /*4c490*/  STL.64 [R1+0x290], R8 ;  /* 0x0002900801007387 */ /* 0x000fe80000100a00 */
[----:B------:R0:W-:Y:S04]  /*4c4a0*/  STL.64 [R1+0x298], R10 ;  /* 0x0002980a01007387 */ /* 0x0001e80000100a00 */
[----:B0-----:R-:W3:Y:S04]  /*4c4b0*/  LDL.LU.64 R10, [R1+0x21d8] ;  /* 0x0021d800010a7983 */ /* 0x001ee80000300a00 */
[----:B------:R-:W3:Y:S02]  /*4c4c0*/  LDL.LU.64 R8, [R1+0x21d0] ;  /* 0x0021d00001087983 */ /* 0x000ee40000300a00 */
[----:B---3--:R-:W-:Y:S02]  /*4c4d0*/  HMMA.16816.F32.BF16 R12, R16, R12, R8 ;  /* 0x0000000c100c723c */ /* 0x008fe40000041808 */
[----:B------:R-:W2:-:S15]  /*4c4e0*/  LDL.LU.64 R8, [R1+0x21c8] ;  /* 0x0021c80001087983 */ /* 0x000e9e0000300a00 */
[----:B------:R-:W-:Y:S02]  /*4c4f0*/  NOP ;  /* 0x0000000000007918 */ /* 0x000fe40000000000 */
[----:B------:R-:W-:Y:S02]  /*4c500*/  IMAD.MOV.U32 R3, RZ, RZ, R13 ;  /* 0x000000ffff037224 */ /* 0x000fe400078e000d */
[----:B------:R-:W-:Y:S01]  /*4c510*/  IMAD.MOV.U32 R29, RZ, RZ, R12 ;  /* 0x000000ffff1d7224 */ /* 0x000fe200078e000c */
[----:B------:R-:W-:Y:S04]  /*4c520*/  STL.64 [R1+0x288], R14 ;  /* 0x0002880e01007387 */ /* 0x000fe80000100a00 */
[----:B------:R-:W3:Y:S04]  /*4c530*/  LDL.LU.64 R12, [R1+0x40] ;  /* 0x00004000010c7983 */ /* 0x000ee80000300a00 */
[----:B------:R-:W-:Y:S04]  /*4c540*/  STL [R1+0x20d8], R3 ;  /* 0x0020d80301007387 */ /* 0x000fe80000100800 */
[----:B------:R-:W-:Y:S01]  /*4c550*/  STL [R1+0x20d4], R29 ;  /* 0x0020d41d01007387 */ /* 0x000fe20000100800 */
[----:B--2---:R-:W-:Y:S01]  /*4c560*/  HMMA.16816.F32.BF16 R20, R16, R8, R20 ;  /* 0x000000081014723c */ /* 0x004fe20000041814 */
[----:B------:R-:W-:-:S02]  /*4c570*/  IMAD.MOV.U32 R28, RZ, RZ, R8 ;  /* 0x000000ffff1c7224 */ /* 0x000fc400078e0008 */
[----:B------:R-:W-:-:S15]  /*4c580*/  IMAD.MOV.U32 R2, RZ, RZ, R9 ;  /* 0x000000ffff027224 */ /* 0x000fde00078e0009 */
[----:B------:R-:W-:Y:S01]  /*4c590*/  NOP ;  /* 0x0000000000007918 */ /* 0x000fe20000000000 */
[----:B------:R0:W-:Y:S04]  /*4c5a0*/  STL.64 [R1+0x270], R20 ;  /* 0x0002701401007387 */ /* 0x0001e80000100a00 */
[----:B------:R-:W-:Y:S04]  /*4c5b0*/  STL.64 [R1+0x278], R22 ;  /* 0x0002781601007387 */ /* 0x000fe80000100a00 */
[----:B0-----:R-:W2:Y:S04]  /*4c5c0*/  LDL.LU.64 R20, [R1+0x21c0] ;  /* 0x0021c00001147983 */ /* 0x001ea80000300a00 */
[----:B------:R-:W4:Y:S04]  /*4c5d0*/  LDL.LU.64 R10, [R1+0x21b8] ;  /* 0x0021b800010a7983 */ /* 0x000f280000300a00 */
[----:B------:R-:W4:Y:S01]  /*4c5e0*/  LDL.LU.64 R8, [R1+0x21b0] ;  /* 0x0021b00001087983 */ /* 0x000f220000300a00 */
[----:B------:R-:W-:Y:S03]  /*4c5f0*/  HMMA.16816.F32.BF16 R4, R16, R24, R4 ;  /* 0x000000181004723c */ /* 0x000fe60000041804 */
[----:B------:R-:W-:Y:S04]  /*4c600*/  STL [R1+0x20e0], R2 ;  /* 0x0020e00201007387 */ /* 0x000fe80000100800 */
[----:B------:R-:W-:Y:S01]  /*4c610*/  STL [R1+0x20dc], R28 ;  /* 0x0020dc1c01007387 */ /* 0x000fe20000100800 */
[----:B--2---:R-:W-:-:S02]  /*4c620*/  IMAD.MOV.U32 R29, RZ, RZ, R20 ;  /* 0x000000ffff1d7224 */ /* 0x004fc400078e0014 */
[----:B------:R-:W-:Y:S01]  /*4c630*/  IMAD.MOV.U32 R0, RZ, RZ, R21 ;  /* 0x000000ffff007224 */ /* 0x000fe200078e0015 */
[----:B----4-:R-:W-:Y:S01]  /*4c640*/  HMMA.16816.F32.BF16 R8, R16, R20, R8 ;  /* 0x000000141008723c */ /* 0x010fe20000041808 */
[----:B------:R-:W0:-:S15]  /*4c650*/  LDSM.16.MT88.4 R20, [R27+UR5+0x11c00] ;  /* 0x011c00051b14783b */ /* 0x000e1e0008004200 */
[----:B------:R-:W-:-:S03]  /*4c660*/  NOP ;  /* 0x0000000000007918 */ /* 0x000fc60000000000 */
[----:B------:R1:W-:Y:S04]  /*4c670*/  STL.64 [R1+0x260], R8 ;  /* 0x0002600801007387 */ /* 0x0003e80000100a00 */
[----:B------:R-:W-:Y:S04]  /*4c680*/  STL.64 [R1+0x268], R10 ;  /* 0x0002680a01007387 */ /* 0x000fe80000100a00 */
[----:B-1----:R-:W2:Y:S04]  /*4c690*/  LDL.LU.64 R8, [R1+0x21a8] ;  /* 0x0021a80001087983 */ /* 0x002ea80000300a00 */
[----:B------:R-:W-:Y:S04]  /*4c6a0*/  STL [R1+0x20e8], R0 ;  /* 0x0020e80001007387 */ /* 0x000fe80000100800 */
[----:B------:R-:W-:Y:S04]  /*4c6b0*/  STL [R1+0x20e4], R29 ;  /* 0x0020e41d01007387 */ /* 0x000fe80000100800 */
[----:B0-----:R-:W-:Y:S04]  /*4c6c0*/  STL.64 [R1+0x1ff0], R22 ;  /* 0x001ff01601007387 */ /* 0x001fe80000100a00 */
[----:B------:R-:W-:Y:S04]  /*4c6d0*/  STL.64 [R1+0x1fe8], R20 ;  /* 0x001fe81401007387 */ /* 0x000fe80000100a00 */
[----:B------:R0:W-:Y:S04]  /*4c6e0*/  STL.64 [R1+0x250], R4 ;  /* 0x0002500401007387 */ /* 0x0001e80000100a00 */
[----:B0-----:R-:W4:Y:S01]  /*4c6f0*/  LDL.LU.64 R4, [R1+0x20] ;  /* 0x0000200001047983 */ /* 0x001f220000300a00 */
[----:B------:R-:W-:-:S02]  /*4c700*/  IMAD.MOV.U32 R10, RZ, RZ, R6 ;  /* 0x000000ffff0a7224 */ /* 0x000fc400078e0006 */
[----:B------:R-:W-:Y:S02]  /*4c710*/  IMAD.MOV.U32 R11, RZ, RZ, R7 ;  /* 0x000000ffff0b7224 */ /* 0x000fe400078e0007 */
[----:B------:R-:W-:Y:S02]  /*4c720*/  IMAD.MOV.U32 R21, RZ, RZ, R24 ;  /* 0x000000ffff157224 */ /* 0x000fe400078e0018 */
[----:B------:R-:W-:Y:S01]  /*4c730*/  IMAD.MOV.U32 R20, RZ, RZ, R25 ;  /* 0x000000ffff147224 */ /* 0x000fe200078e0019 */
[----:B----4-:R0:W-:Y:S04]  /*4c740*/  STL.64 [R1+0x2198], R4 ;  /* 0x0021980401007387 */ /* 0x0101e80000100a00 */
[----:B0-----:R-:W4:Y:S04]  /*4c750*/  LDL.LU R4, [R1+0x2f0] ;  /* 0x0002f00001047983 */ /* 0x001f280000300800 */
[----:B------:R-:W4:Y:S04]  /*4c760*/  LDL.LU R5, [R1+0x2f4] ;  /* 0x0002f40001057983 */ /* 0x000f280000300800 */
[----:B------:R-:W4:Y:S04]  /*4c770*/  LDL.LU R6, [R1+0x2f8] ;  /* 0x0002f80001067983 */ /* 0x000f280000300800 */
[----:B------:R-:W4:Y:S04]  /*4c780*/  LDL.LU R7, [R1+0x2fc] ;  /* 0x0002fc0001077983 */ /* 0x000f280000300800 */
[----:B------:R-:W2:Y:S04]  /*4c790*/  LDL.LU.64 R24, [R1] ;  /* 0x0000000001187983 */ /* 0x000ea80000300a00 */
[----:B--2---:R0:W-:Y:S04]  /*4c7a0*/  STL.64 [R1+0x2178], R24 ;  /* 0x0021781801007387 */ /* 0x0041e80000100a00 */
[----:B0-----:R-:W3:Y:S04]  /*4c7b0*/  LDL.LU R24, [R1+0x300] ;  /* 0x0003000001187983 */ /* 0x001ee80000300800 */
[----:B------:R-:W3:Y:S04]  /*4c7c0*/  LDL.LU R25, [R1+0x304] ;  /* 0x0003040001197983 */ /* 0x000ee80000300800 */
[----:B------:R-:W3:Y:S04]  /*4c7d0*/  LDL.LU R26, [R1+0x308] ;  /* 0x00030800011a7983 */ /* 0x000ee80000300800 */
[----:B------:R-:W3:Y:S04]  /*4c7e0*/  LDL.LU R27, [R1+0x30c] ;  /* 0x00030c00011b7983 */ /* 0x000ee80000300800 */
[----:B------:R-:W-:Y:S04]  /*4c7f0*/  STL [R1+0x20f0], R20 ;  /* 0x0020f01401007387 */ /* 0x000fe80000100800 */
[----:B------:R-:W-:Y:S04]  /*4c800*/  STL [R1+0x20ec], R21 ;  /* 0x0020ec1501007387 */ /* 0x000fe80000100800 */
[----:B------:R-:W-:Y:S04]  /*4c810*/  STL [R1+0x1f7c], R11 ;  /* 0x001f7c0b01007387 */ /* 0x000fe80000100800 */
[----:B------:R-:W-:Y:S04]  /*4c820*/  STL [R1+0x1f78], R10 ;  /* 0x001f780a01007387 */ /* 0x000fe80000100800 */
[----:B------:R0:W-:Y:S04]  /*4c830*/  STL.64 [R1+0x21a0], R8 ;  /* 0x0021a00801007387 */ /* 0x0001e80000100a00 */
[----:B0-----:R-:W4:Y:S01]  /*4c840*/  LDL.LU.64 R8, [R1+0x30] ;  /* 0x0000300001087983 */ /* 0x001f220000300a00 */
[----:B---3--:R-:W-:-:S15]  /*4c850*/  HMMA.16816.F32.BF16 R24, R16, R12, R24 ;  /* 0x0000000c1018723c */ /* 0x008fde0000041818 */
[----:B------:R-:W-:-:S04]  /*4c860*/  NOP ;  /* 0x0000000000007918 */ /* 0x000fc80000000000 */
[----:B------:R0:W-:Y:S04]  /*4c870*/  STL.64 [R1+0x240], R24 ;  /* 0x0002401801007387 */ /* 0x0001e80000100a00 */
[----:B------:R-:W-:Y:S04]  /*4c880*/  STL.64 [R1+0x248], R26 ;  /* 0x0002481a01007387 */ /* 0x000fe80000100a00 */
[----:B0-----:R-:W2:Y:S01]  /*4c890*/  LDL.LU.64 R24, [R1+0x10] ;  /* 0x0000100001187983 */ /* 0x001ea20000300a00 */
        /* <DEDUP_REMOVED lines=9> */
[----:B------:R-:W2:Y:S04]  /*4c930*/  LDL.LU R14, [R1+0x1f8] ;  /* 0x0001f800010e7983 */ /* 0x000ea80000300800 */
[----:B------:R-:W2:Y:S01]  /*4c940*/  LDL.LU R15, [R1+0x1fc] ;  /* 0x0001fc00010f7983 */ /* 0x000ea20000300800 */
[----:B----4-:R-:W-:Y:S03]  /*4c950*/  HMMA.16816.F32.BF16 R4, R16, R8, R4 ;  /* 0x000000081004723c */ /* 0x010fe60000041804 */
        /* <DEDUP_REMOVED lines=14> */
[----:B------:R-:W-:Y:S04]  /*4ca40*/  STL [R1+0x20f4], R23 ;  /* 0x0020f41701007387 */ /* 0x000fe80000100800 */
[----:B------:R-:W3:Y:S04]  /*4ca50*/  LDL.LU.64 R8, [R1+0x21a0] ;  /* 0x0021a00001087983 */ /* 0x000ee80000300a00 */
[----:B------:R0:W-:Y:S04]  /*4ca60*/  STL.64 [R1+0x230], R4 ;  /* 0x0002300401007387 */ /* 0x0001e80000100a00 */
[----:B0-----:R-:W4:Y:S01]  /*4ca70*/  LDL.LU.64 R4, [R1+0x2198] ;  /* 0x0021980001047983 */ /* 0x001f220000300a00 */
[----:B------:R-:W-:-:S02]  /*4ca80*/  IMAD.MOV.U32 R11, RZ, RZ, R6 ;  /* 0x000000ffff0b7224 */ /* 0x000fc400078e0006 */
[----:B------:R-:W-:-:S03]  /*4ca90*/  IMAD.MOV.U32 R10, RZ, RZ, R7 ;  /* 0x000000ffff0a7224 */ /* 0x000fc600078e0007 */
[----:B------:R-:W-:Y:S04]  /*4caa0*/  STL [R1+0x1f84], R11 ;  /* 0x001f840b01007387 */ /* 0x000fe80000100800 */
[----:B------:R-:W-:Y:S01]  /*4cab0*/  STL [R1+0x1f80], R10 ;  /* 0x001f800a01007387 */ /* 0x000fe20000100800 */
[----:B----4-:R-:W-:Y:S01]  /*4cac0*/  HMMA.16816.F32.BF16 R24, R16, R4, R24 ;  /* 0x000000041018723c */ /* 0x010fe20000041818 */
[----:B------:R-:W-:Y:S02]  /*4cad0*/  IMAD.MOV.U32 R29, RZ, RZ, R4 ;  /* 0x000000ffff1d7224 */ /* 0x000fe400078e0004 */
[----:B------:R-:W-:-:S15]  /*4cae0*/  IMAD.MOV.U32 R2, RZ, RZ, R5 ;  /* 0x000000ffff027224 */ /* 0x000fde00078e0005 */
[----:B------:R-:W-:Y:S01]  /*4caf0*/  NOP ;  /* 0x0000000000007918 */ /* 0x000fe20000000000 */
[----:B------:R0:W-:Y:S04]  /*4cb00*/  STL.64 [R1+0x220], R24 ;  /* 0x0002201801007387 */ /* 0x0001e80000100a00 */
[----:B------:R-:W-:Y:S04]  /*4cb10*/  STL.64 [R1+0x228], R26 ;  /* 0x0002281a01007387 */ /* 0x000fe80000100a00 */
[----:B0-----:R-:W2:Y:S04]  /*4cb20*/  LDL.LU.64 R24, [R1+0x2190] ;  /* 0x0021900001187983 */ /* 0x001ea80000300a00 */
[----:B------:R-:W4:Y:S04]  /*4cb30*/  LDL.LU R4, [R1+0x1c0] ;  /* 0x0001c00001047983 */ /* 0x000f280000300800 */
[----:B------:R-:W4:Y:S04]  /*4cb40*/  LDL.LU R5, [R1+0x1c4] ;  /* 0x0001c40001057983 */ /* 0x000f280000300800 */
[----:B------:R-:W3:Y:S04]  /*4cb50*/  LDL.LU R6, [R1+0x1c8] ;  /* 0x0001c80001067983 */ /* 0x000ee80000300800 */
[----:B------:R-:W3:Y:S01]  /*4cb60*/  LDL.LU R7, [R1+0x1cc] ;  /* 0x0001cc0001077983 */ /* 0x000ee20000300800 */
[----:B--2---:R-:W-:Y:S03]  /*4cb70*/  HMMA.16816.F32.BF16 R12, R16, R24, R12 ;  /* 0x00000018100c723c */ /* 0x004fe6000004180c */
[----:B---3--:R-:W-:Y:S04]  /*4cb80*/  STL.64 [R1+0x2130], R6 ;  /* 0x0021300601007387 */ /* 0x008fe80000100a00 */
[----:B----4-:R0:W-:Y:S01]  /*4cb90*/  STL.64 [R1+0x2128], R4 ;  /* 0x0021280401007387 */ /* 0x0101e20000100a00 */
[----:B------:R-:W-:-:S02]  /*4cba0*/  IMAD.MOV.U32 R21, RZ, RZ, R24 ;  /* 0x000000ffff157224 */ /* 0x000fc400078e0018 */
[----:B------:R-:W-:Y:S01]  /*4cbb0*/  IMAD.MOV.U32 R0, RZ, RZ, R25 ;  /* 0x000000ffff007224 */ /* 0x000fe200078e0019 */
[----:B0-----:R-:W2:Y:S04]  /*4cbc0*/  LDL.LU R4, [R1+0x2d0] ;  /* 0x0002d00001047983 */ /* 0x001ea80000300800 */
[----:B------:R-:W2:Y:S04]  /*4cbd0*/  LDL.LU R5, [R1+0x2d4] ;  /* 0x0002d40001057983 */ /* 0x000ea80000300800 */
[----:B------:R-:W2:Y:S04]  /*4cbe0*/  LDL.LU R6, [R1+0x2d8] ;  /* 0x0002d80001067983 */ /* 0x000ea80000300800 */
[----:B------:R-:W2:Y:S04]  /*4cbf0*/  LDL.LU R7, [R1+0x2dc] ;  /* 0x0002dc0001077983 */ /* 0x000ea80000300800 */
        /* <DEDUP_REMOVED lines=13> */
[----:B------:R-:W4:Y:S04]  /*4ccd0*/  LDL.LU.64 R26, [R1+0x2160] ;  /* 0x00216000011a7983 */ /* 0x000f280000300a00 */
[----:B------:R-:W3:Y:S04]  /*4cce0*/  LDL.LU.64 R24, [R1+0x2158] ;  /* 0x0021580001187983 */ /* 0x000ee80000300a00 */
[----:B------:R0:W-:Y:S04]  /*4ccf0*/  STL.64 [R1+0x2100], R22 ;  /* 0x0021001601007387 */ /* 0x0001e80000100a00 */
[----:B0-----:R-:W2:Y:S04]  /*4cd00*/  LDL R23, [R1+0x6d0] ;  /* 0x0006d00001177983 */ /* 0x001ea80000100800 */
[----:B------:R0:W-:Y:S02]  /*4cd10*/  STL.64 [R1+0x20f8], R20 ;  /* 0x0020f81401007387 */ /* 0x0001e40000100a00 */
[----:B0-----:R-:W-:-:S02]  /*4cd20*/  IMAD.MOV.U32 R20, RZ, RZ, R8 ;  /* 0x000000ffff147224 */ /* 0x001fc400078e0008 */
[----:B------:R-:W-:Y:S01]  /*4cd30*/  IMAD.MOV.U32 R21, RZ, RZ, R9 ;  /* 0x000000ffff157224 */ /* 0x000fe200078e0009 */
[----:B------:R-:W2:Y:S04]  /*4cd40*/  LDL.LU R8, [R1+0x2154] ;  /* 0x0021540001087983 */ /* 0x000ea80000300800 */
[----:B------:R-:W2:Y:S01]  /*4cd50*/  LDL.LU R9, [R1+0x2150] ;  /* 0x0021500001097983 */ /* 0x000ea20000300800 */
[----:B---3--:R-:W-:-:S15]  /*4cd60*/  HMMA.16816.F32.BF16 R12, R16, R24, R12 ;  /* 0x00000018100c723c */ /* 0x008fde000004180c */
[----:B------:R-:W-:-:S04]  /*4cd70*/  NOP ;  /* 0x0000000000007918 */ /* 0x000fc80000000000 */
[----:B------:R0:W-:Y:S01]  /*4cd80*/  STL.64 [R1+0x1f8], R14 ;  /* 0x0001f80e01007387 */ /* 0x0001e20000100a00 */
[----:B------:R-:W-:Y:S02]  /*4cd90*/  IMAD.MOV.U32 R11, RZ, RZ, R12 ;  /* 0x000000ffff0b7224 */ /* 0x000fe400078e000c */
[----:B------:R-:W-:Y:S01]  /*4cda0*/  IMAD.MOV.U32 R10, RZ, RZ, R13 ;  /* 0x000000ffff0a7224 */ /* 0x000fe200078e000d */
[----:B0-----:R-:W3:Y:S04]  /*4cdb0*/  LDL.LU.64 R14, [R1+0x2148] ;  /* 0x00214800010e7983 */ /* 0x001ee80000300a00 */
[----:B------:R-:W2:Y:S04]  /*4cdc0*/  LDL.LU.64 R12, [R1+0x2140] ;  /* 0x00214000010c7983 */ /* 0x000ea80000300a00 */
[----:B----4-:R-:W-:Y:S04]  /*4cdd0*/  STL.64 [R1+0x2000], R26 ;  /* 0x0020001a01007387 */ /* 0x010fe80000100a00 */
[----:B------:R3:W-:Y:S01]  /*4cde0*/  STL.64 [R1+0x1ff8], R24 ;  /* 0x001ff81801007387 */ /* 0x0007e20000100a00 */
[----:B--2---:R-:W-:Y:S01]  /*4cdf0*/  HMMA.16816.F32.BF16 R4, R16, R12, R4 ;  /* 0x0000000c1004723c */ /* 0x004fe20000041804 */
[----:B---3--:R-:W-:-:S02]  /*4ce00*/  IMAD.MOV.U32 R24, RZ, RZ, R14 ;  /* 0x000000ffff187224 */ /* 0x008fc400078e000e */
[----:B------:R-:W-:Y:S01]  /*4ce10*/  IMAD.MOV.U32 R25, RZ, RZ, R15 ;  /* 0x000000ffff197224 */ /* 0x000fe200078e000f */
[----:B------:R-:W2:Y:S04]  /*4ce20*/  LDL.LU R14, [R1+0x213c] ;  /* 0x00213c00010e7983 */ /* 0x000ea80000300800 */
[----:B------:R-:W2:Y:S04]  /*4ce30*/  LDL.LU R15, [R1+0x2138] ;  /* 0x00213800010f7983 */ /* 0x000ea80000300800 */
[----:B------:R0:W-:Y:S04]  /*4ce40*/  STL.64 [R1+0x2108], R24 ;  /* 0x0021081801007387 */ /* 0x0001e80000100a00 */
[----:B0-----:R-:W3:Y:S04]  /*4ce50*/  LDL.LU R24, [R1+0x1b0] ;  /* 0x0001b00001187983 */ /* 0x001ee80000300800 */
[----:B------:R-:W3:Y:S04]  /*4ce60*/  LDL.LU R25, [R1+0x1b4] ;  /* 0x0001b40001197983 */ /* 0x000ee80000300800 */
[----:B------:R-:W3:Y:S04]  /*4ce70*/  LDL.LU R26, [R1+0x1b8] ;  /* 0x0001b800011a7983 */ /* 0x000ee80000300800 */
[----:B------:R-:W3:Y:S04]  /*4ce80*/  LDL.LU R27, [R1+0x1bc] ;  /* 0x0001bc00011b7983 */ /* 0x000ee80000300800 */
[----:B------:R-:W-:Y:S04]  /*4ce90*/  STL [R1+0x1f8c], R10 ;  /* 0x001f8c0a01007387 */ /* 0x000fe80000100800 */
[----:B------:R-:W-:Y:S04]  /*4cea0*/  STL [R1+0x1f88], R11 ;  /* 0x001f880b01007387 */ /* 0x000fe80000100800 */
[----:B------:R-:W-:Y:S04]  /*4ceb0*/  STL.64 [R1+0x1e0], R4 ;  /* 0x0001e00401007387 */ /* 0x000fe80000100a00 */
[----:B------:R0:W-:Y:S04]  /*4cec0*/  STL.64 [R1+0x1e8], R6 ;  /* 0x0001e80601007387 */ /* 0x0001e80000100a00 */
[----:B0-----:R-:W4:Y:S04]  /*4ced0*/  LDL.LU.64 R6, [R1+0x2130] ;  /* 0x0021300001067983 */ /* 0x001f280000300a00 */
[----:B------:R-:W4:Y:S04]  /*4cee0*/  LDL.LU.64 R4, [R1+0x2128] ;  /* 0x0021280001047983 */ /* 0x000f280000300a00 */
[----:B--2---:R-:W-:Y:S04]  /*4cef0*/  STL.64 [R1+0x2010], R14 ;  /* 0x0020100e01007387 */ /* 0x004fe80000100a00 */
[----:B------:R0:W-:Y:S04]  /*4cf00*/  STL.64 [R1+0x2008], R12 ;  /* 0x0020080c01007387 */ /* 0x0001e80000100a00 */
[----:B0-----:R-:W2:Y:S04]  /*4cf10*/  LDL.LU R12, [R1+0x190] ;  /* 0x00019000010c7983 */ /* 0x001ea80000300800 */
[----:B------:R-:W2:Y:S04]  /*4cf20*/  LDL.LU R13, [R1+0x194] ;  /* 0x00019400010d7983 */ /* 0x000ea80000300800 */
[----:B------:R-:W2:Y:S04]  /*4cf30*/  LDL.LU R14, [R1+0x198] ;  /* 0x00019800010e7983 */ /* 0x000ea80000300800 */
[----:B------:R-:W2:Y:S01]  /*4cf40*/  LDL.LU R15, [R1+0x19c] ;  /* 0x00019c00010f7983 */ /* 0x000ea20000300800 */
[----:B----4-:R-:W-:Y:S03]  /*4cf50*/  HMMA.16816.F32.BF16 R16, R16, R8, R4 ;  /* 0x000000081010723c */ /* 0x010fe60000041804 */
[----:B------:R-:W4:Y:S04]  /*4cf60*/  LDL.LU.64 R6, [R1+0x2120] ;  /* 0x0021200001067983 */ /* 0x000f280000300a00 */
[----:B------:R-:W3:-:S12]  /*4cf70*/  LDL.LU.64 R4, [R1+0x2118] ;  /* 0x0021180001047983 */ /* 0x000ed80000300a00 */
[----:B------:R-:W-:Y:S02]  /*4cf80*/  IMAD.MOV.U32 R10, RZ, RZ, R18 ;  /* 0x000000ffff0a7224 */ /* 0x000fe400078e0012 */
[----:B------:R-:W-:Y:S01]  /*4cf90*/  IMAD.MOV.U32 R11, RZ, RZ, R19 ;  /* 0x000000ffff0b7224 */ /* 0x000fe200078e0013 */
[----:B------:R-:W-:Y:S04]  /*4cfa0*/  STL.64 [R1+0x1c0], R16 ;  /* 0x0001c01001007387 */ /* 0x000fe80000100a00 */
[----:B------:R-:W0:Y:S04]  /*4cfb0*/  LDSM.16.MT88.4 R16, [R23+UR5+0x11c00] ;  /* 0x011c00051710783b */ /* 0x000e280008004200 */
[----:B------:R-:W-:Y:S04]  /*4cfc0*/  STL.64 [R1+0x2020], R10 ;  /* 0x0020200a01007387 */ /* 0x000fe80000100a00 */
[----:B------:R4:W-:Y:S02]  /*4cfd0*/  STL.64 [R1+0x2018], R8 ;  /* 0x0020180801007387 */ /* 0x0009e40000100a00 */
[----:B----4-:R-:W-:-:S02]  /*4cfe0*/  IMAD.MOV.U32 R8, RZ, RZ, R6 ;  /* 0x000000ffff087224 */ /* 0x010fc400078e0006 */
[----:B------:R-:W-:Y:S01]  /*4cff0*/  IMAD.MOV.U32 R9, RZ, RZ, R7 ;  /* 0x000000ffff097224 */ /* 0x000fe200078e0007 */
[----:B------:R-:W3:Y:S04]  /*4d000*/  LDL.LU R6, [R1+0x2114] ;  /* 0x0021140001067983 */ /* 0x000ee80000300800 */
[----:B------:R-:W3:Y:S04]  /*4d010*/  LDL.LU R7, [R1+0x2110] ;  /* 0x0021100001077983 */ /* 0x000ee80000300800 */
[----:B0-----:R0:W-:Y:S04]  /*4d020*/  STL [R1+0x1e44], R16 ;  /* 0x001e441001007387 */ /* 0x0011e80000100800 */
[----:B------:R1:W-:Y:S04]  /*4d030*/  STL [R1+0x1e40], R17 ;  /* 0x001e401101007387 */ /* 0x0003e80000100800 */
[----:B------:R4:W-:Y:S04]  /*4d040*/  STL [R1+0x1e3c], R18 ;  /* 0x001e3c1201007387 */ /* 0x0009e80000100800 */
[----:B------:R2:W-:Y:S04]  /*4d050*/  STL [R1+0x1e38], R19 ;  /* 0x001e381301007387 */ /* 0x0005e80000100800 */
[----:B0-----:R-:W3:Y:S04]  /*4d060*/  LDL.LU R16, [R1+0x1a0] ;  /* 0x0001a00001107983 */ /* 0x001ee80000300800 */
[----:B-1----:R-:W3:Y:S04]  /*4d070*/  LDL.LU R17, [R1+0x1a4] ;  /* 0x0001a40001117983 */ /* 0x002ee80000300800 */
[----:B----4-:R-:W4:Y:S04]  /*4d080*/  LDL.LU R18, [R1+0x1a8] ;  /* 0x0001a80001127983 */ /* 0x010f280000300800 */
[----:B--2---:R-:W4:Y:S01]  /*4d090*/  LDL.LU R19, [R1+0x1ac] ;  /* 0x0001ac0001137983 */ /* 0x004f220000300800 */
[----:B---3--:R-:W-:Y:S03]  /*4d0a0*/  HMMA.16816.F32.BF16 R20, R4, R20, R24 ;  /* 0x000000140414723c */ /* 0x008fe60000041818 */
[----:B------:R-:W2:-:S15]  /*4d0b0*/  LDL.LU.64 R24, [R1+0x2108] ;  /* 0x0021080001187983 */ /* 0x000e9e0000300a00 */
[----:B------:R-:W-:Y:S01]  /*4d0c0*/  NOP ;  /* 0x0000000000007918 */ /* 0x000fe20000000000 */
[----:B------:R-:W-:Y:S04]  /*4d0d0*/  STL.64 [R1+0x1b0], R20 ;  /* 0x0001b01401007387 */ /* 0x000fe80000100a00 */
[----:B------:R0:W-:Y:S04]  /*4d0e0*/  STL.64 [R1+0x1b8], R22 ;  /* 0x0001b81601007387 */ /* 0x0001e80000100a00 */
[----:B0-----:R-:W3:Y:S04]  /*4d0f0*/  LDL.LU.64 R22, [R1+0x2100] ;  /* 0x0021000001167983 */ /* 0x001ee80000300a00 */
[----:B------:R-:W3:Y:S01]  /*4d100*/  LDL.LU.64 R20, [R1+0x20f8] ;  /* 0x0020f80001147983 */ /* 0x000ee20000300a00 */
[----:B----4-:R-:W-:-:S15]  /*4d110*/  HMMA.16816.F32.BF16 R8, R4, R8, R16 ;  /* 0x000000080408723c */ /* 0x010fde0000041810 */
[----:B------:R-:W-:-:S04]  /*4d120*/  NOP ;  /* 0x0000000000007918 */ /* 0x000fc80000000000 */
[----:B------:R-:W-:Y:S04]  /*4d130*/  STL.64 [R1+0x1a0], R8 ;  /* 0x0001a00801007387 */ /* 0x000fe80000100a00 */
[----:B------:R2:W-:Y:S01]  /*4d140*/  STL [R1+0x1a8], R10 ;  /* 0x0001a80a01007387 */ /* 0x0005e20000100800 */
[----:B------:R-:W-:-:S05]  /*4d150*/  IMAD.MOV.U32 R16, RZ, RZ, R11 ;  /* 0x000000ffff107224 */ /* 0x000fca00078e000b */
[----:B------:R-:W-:Y:S01]  /*4d160*/  STL [R1+0x1e48], R16 ;  /* 0x001e481001007387 */ /* 0x000fe20000100800 */
[----:B--2---:R-:W-:Y:S01]  /*4d170*/  HMMA.16816.F32.BF16 R8, R4, R24, R12 ;  /* 0x000000180408723c */ /* 0x004fe2000004180c */
[----:B---3--:R-:W-:Y:S02]  /*4d180*/  IMAD.MOV.U32 R24, RZ, RZ, R23 ;  /* 0x000000ffff187224 */ /* 0x008fe400078e0017 */
[----:B------:R-:W-:Y:S01]  /*4d190*/  IMAD.MOV.U32 R25, RZ, RZ, R20 ;  /* 0x000000ffff197224 */ /* 0x000fe200078e0014 */
[----:B------:R-:W2:-:S15]  /*4d1a0*/  LDL.LU R23, [R1+0x20f4] ;  /* 0x0020f40001177983 */ /* 0x000e9e0000300800 */
[----:B------:R0:W-:Y:S04]  /*4d1b0*/  STL.64 [R1+0x190], R8 ;  /* 0x0001900801007387 */ /* 0x0001e80000100a00 */
[----:B------:R-:W-:Y:S04]  /*4d1c0*/  STL.64 [R1+0x198], R10 ;  /* 0x0001980a01007387 */ /* 0x000fe80000100a00 */
[----:B------:R-:W3:Y:S04]  /*4d1d0*/  LDL.LU R20, [R1+0x20f0] ;  /* 0x0020f00001147983 */ /* 0x000ee80000300800 */
[----:B------:R1:W-:Y:S04]  /*4d1e0*/  STL.64 [R1+0x2028], R24 ;  /* 0x0020281801007387 */ /* 0x0003e80000100a00 */
[----:B------:R-:W4:Y:S04]  /*4d1f0*/  LDL.LU R12, [R1+0xf0] ;  /* 0x0000f000010c7983 */ /* 0x000f280000300800 */
        /* <DEDUP_REMOVED lines=10> */
[----:B-1----:R-:W2:Y:S04]  /*4d2a0*/  LDL.LU R24, [R1+0x100] ;  /* 0x0001000001187983 */ /* 0x002ea80000300800 */
[----:B------:R-:W2:Y:S04]  /*4d2b0*/  LDL.LU R25, [R1+0x104] ;  /* 0x0001040001197983 */ /* 0x000ea80000300800 */
[----:B------:R-:W2:Y:S04]  /*4d2c0*/  LDL.LU R26, [R1+0x108] ;  /* 0x00010800011a7983 */ /* 0x000ea80000300800 */
[----:B------:R-:W2:Y:S01]  /*4d2d0*/  LDL.LU R27, [R1+0x10c] ;  /* 0x00010c00011b7983 */ /* 0x000ea20000300800 */
[----:B0-----:R-:W-:-:S02]  /*4d2e0*/  IMAD.MOV.U32 R12, RZ, RZ, R29 ;  /* 0x000000ffff0c7224 */ /* 0x001fc400078e001d */
[----:B------:R-:W-:Y:S01]  /*4d2f0*/  IMAD.MOV.U32 R13, RZ, RZ, R2 ;  /* 0x000000ffff0d7224 */ /* 0x000fe200078e0002 */
[----:B--2---:R-:W-:Y:S04]  /*4d300*/  STL.64 [R1+0x2050], R26 ;  /* 0x0020501a01007387 */ /* 0x004fe80000100a00 */
[----:B------:R0:W-:Y:S04]  /*4d310*/  STL.64 [R1+0x2048], R24 ;  /* 0x0020481801007387 */ /* 0x0001e80000100a00 */
[----:B------:R-:W2:Y:S04]  /*4d320*/  LDL.LU R29, [R1+0x20e4] ;  /* 0x0020e400011d7983 */ /* 0x000ea80000300800 */
[----:B------:R-:W2:Y:S04]  /*4d330*/  LDL.LU R2, [R1+0x20e0] ;  /* 0x0020e00001027983 */ /* 0x000ea80000300800 */
[----:B------:R-:W-:Y:S04]  /*4d340*/  STL.64 [R1+0x2058], R12 ;  /* 0x0020580c01007387 */ /* 0x000fe80000100a00 */
[----:B------:R-:W2:Y:S04]  /*4d350*/  LDL.LU R8, [R1+0x110] ;  /* 0x0001100001087983 */ /* 0x000ea80000300800 */
        /* <DEDUP_REMOVED lines=9> */
[----:B------:R-:W-:Y:S01]  /*4d3f0*/  STL.64 [R1+0x2070], R24 ;  /* 0x0020701801007387 */ /* 0x000fe20000100a00 */
[----:B0-----:R-:W-:-:S02]  /*4d400*/  IMAD.MOV.U32 R8, RZ, RZ, R23 ;  /* 0x000000ffff087224 */ /* 0x001fc400078e0017 */
[----:B------:R-:W-:-:S05]  /*4d410*/  IMAD.MOV.U32 R9, RZ, RZ, R22 ;  /* 0x000000ffff097224 */ /* 0x000fca00078e0016 */
[----:B------:R0:W-:Y:S04]  /*4d420*/  STL.64 [R1+0x2078], R8 ;  /* 0x0020780801007387 */ /* 0x0001e80000100a00 */
[----:B------:R-:W2:Y:S04]  /*4d430*/  LDL.LU R16, [R1+0x80] ;  /* 0x0000800001107983 */ /* 0x000ea80000300800 */
[----:B------:R-:W2:Y:S01]  /*4d440*/  LDL.LU R17, [R1+0x84] ;  /* 0x0000840001117983 */ /* 0x000ea20000300800 */
[----:B0-----:R-:W-:Y:S02]  /*4d450*/  IMAD.MOV.U32 R8, RZ, RZ, R21 ;  /* 0x000000ffff087224 */ /* 0x001fe400078e0015 */
[----:B---3--:R-:W-:Y:S01]  /*4d460*/  IMAD.MOV.U32 R9, RZ, RZ, R20 ;  /* 0x000000ffff097224 */ /* 0x008fe200078e0014 */
[----:B--2---:R0:W-:Y:S04]  /*4d470*/  STL.64 [R1+0x20b8], R16 ;  /* 0x0020b81001007387 */ /* 0x0041e80000100a00 */
[----:B0-----:R-:W2:Y:S04]  /*4d480*/  LDL.LU R16, [R1+0x90] ;  /* 0x0000900001107983 */ /* 0x001ea80000300800 */
[----:B------:R-:W2:Y:S04]  /*4d490*/  LDL.LU R17, [R1+0x94] ;  /* 0x0000940001117983 */ /* 0x000ea80000300800 */
[----:B------:R0:W-:Y:S02]  /*4d4a0*/  STL.64 [R1+0x2080], R8 ;  /* 0x0020800801007387 */ /* 0x0001e40000100a00 */
[----:B0-----:R-:W-:-:S02]  /*4d4b0*/  IMAD.MOV.U32 R8, RZ, RZ, R29 ;  /* 0x000000ffff087224 */ /* 0x001fc400078e001d */
[----:B----4-:R-:W-:Y:S01]  /*4d4c0*/  IMAD.MOV.U32 R9, RZ, RZ, R0 ;  /* 0x000000ffff097224 */ /* 0x010fe200078e0000 */
[----:B------:R-:W3:Y:S04]  /*4d4d0*/  LDL.LU R29, [R1+0x20d4] ;  /* 0x0020d400011d7983 */ /* 0x000ee80000300800 */
[----:B------:R-:W4:Y:S04]  /*4d4e0*/  LDL.LU R0, [R1+0x20d0] ;  /* 0x0020d00001007983 */ /* 0x000f280000300800 */
[----:B------:R0:W-:Y:S04]  /*4d4f0*/  STL.64 [R1+0x2098], R8 ;  /* 0x0020980801007387 */ /* 0x0001e80000100a00 */
        /* <DEDUP_REMOVED lines=16> */
[----:B------:R-:W3:Y:S04]  /*4d600*/  LDL.LU R24, [R1+0x130] ;  /* 0x0001300001187983 */ /* 0x000ee80000300800 */
[----:B------:R-:W3:Y:S04]  /*4d610*/  LDL.LU R25, [R1+0x134] ;  /* 0x0001340001197983 */ /* 0x000ee80000300800 */
[----:B------:R-:W3:Y:S04]  /*4d620*/  LDL.LU R26, [R1+0x138] ;  /* 0x00013800011a7983 */ /* 0x000ee80000300800 */
[----:B------:R-:W3:Y:S01]  /*4d630*/  LDL.LU R27, [R1+0x13c] ;  /* 0x00013c00011b7983 */ /* 0x000ee20000300800 */
[----:B--2---:R-:W-:Y:S03]  /*4d640*/  HMMA.16816.F32.BF16 R16, R4, R16, R8 ;  /* 0x000000100410723c */ /* 0x004fe60000041808 */
[----:B---3--:R-:W-:Y:S04]  /*4d650*/  STL.64 [R1+0x2090], R26 ;  /* 0x0020901a01007387 */ /* 0x008fe80000100a00 */
        /* <DEDUP_REMOVED lines=9> */
[----:B------:R-:W2:Y:S04]  /*4d6f0*/  LDL.LU R20, [R1+0xe0] ;  /* 0x0000e00001147983 */ /* 0x000ea80000300800 */
[----:B------:R-:W2:Y:S04]  /*4d700*/  LDL.LU R21, [R1+0xe4] ;  /* 0x0000e40001157983 */ /* 0x000ea80000300800 */
[----:B------:R-:W2:Y:S04]  /*4d710*/  LDL.LU R22, [R1+0xe8] ;  /* 0x0000e80001167983 */ /* 0x000ea80000300800 */
[----:B------:R-:W2:Y:S04]  /*4d720*/  LDL.LU.64 R10, [R1+0x20c8] ;  /* 0x0020c800010a7983 */ /* 0x000ea80000300a00 */
[----:B------:R-:W2:Y:S04]  /*4d730*/  LDL.LU.64 R8, [R1+0x20c0] ;  /* 0x0020c00001087983 */ /* 0x000ea80000300a00 */
[----:B------:R0:W-:Y:S04]  /*4d740*/  STL.64 [R1+0x180], R16 ;  /* 0x0001801001007387 */ /* 0x0001e80000100a00 */
[----:B------:R1:W-:Y:S04]  /*4d750*/  STL [R1+0x188], R18 ;  /* 0x0001881201007387 */ /* 0x0003e80000100800 */
[----:B0-----:R-:W2:Y:S01]  /*4d760*/  LDL.LU.64 R16, [R1+0x20b8] ;  /* 0x0020b80001107983 */ /* 0x001ea20000300a00 */
[----:B----4-:R-:W-:-:S02]  /*4d770*/  IMAD.MOV.U32 R23, RZ, RZ, R0 ;  /* 0x000000ffff177224 */ /* 0x010fc400078e0000 */
[----:B------:R-:W-:-:S05]  /*4d780*/  IMAD.MOV.U32 R0, RZ, RZ, R19 ;  /* 0x000000ffff007224 */ /* 0x000fca00078e0013 */
[----:B------:R-:W-:Y:S01]  /*4d790*/  STL [R1+0x1e4c], R0 ;  /* 0x001e4c0001007387 */ /* 0x000fe20000100800 */
[----:B--2---:R-:W-:-:S15]  /*4d7a0*/  HMMA.16816.F32.BF16 R8, R4, R16, R8 ;  /* 0x000000100408723c */ /* 0x004fde0000041808 */
[----:B------:R-:W-:-:S04]  /*4d7b0*/  NOP ;  /* 0x0000000000007918 */ /* 0x000fc80000000000 */
[----:B------:R0:W-:Y:S01]  /*4d7c0*/  STL [R1+0x17c], R11 ;  /* 0x00017c0b01007387 */ /* 0x0001e20000100800 */
[----:B------:R-:W-:Y:S02]  /*4d7d0*/  IMAD.MOV.U32 R19, RZ, RZ, R10 ;  /* 0x000000ffff137224 */ /* 0x000fe400078e000a */
[----:B------:R-:W-:Y:S02]  /*4d7e0*/  IMAD.MOV.U32 R17, RZ, RZ, R8 ;  /* 0x000000ffff117224 */ /* 0x000fe400078e0008 */
[----:B-1----:R-:W-:Y:S01]  /*4d7f0*/  IMAD.MOV.U32 R18, RZ, RZ, R9 ;  /* 0x000000ffff127224 */ /* 0x002fe200078e0009 */
[----:B0-----:R-:W2:Y:S04]  /*4d800*/  LDL.LU.64 R10, [R1+0x20b0] ;  /* 0x0020b000010a7983 */ /* 0x001ea80000300a00 */
[----:B------:R-:W2:Y:S04]  /*4d810*/  LDL.LU.64 R8, [R1+0x20a8] ;  /* 0x0020a80001087983 */ /* 0x000ea80000300a00 */
[----:B------:R-:W-:Y:S04]  /*4d820*/  STL [R1+0x1e58], R19 ;  /* 0x001e581301007387 */ /* 0x000fe80000100800 */
[----:B------:R-:W-:Y:S04]  /*4d830*/  STL [R1+0x1e54], R18 ;  /* 0x001e541201007387 */ /* 0x000fe80000100800 */
[----:B------:R0:W-:Y:S01]  /*4d840*/  STL [R1+0x1e50], R17 ;  /* 0x001e501101007387 */ /* 0x0001e20000100800 */
[----:B------:R-:W-:-:S03]  /*4d850*/  IMAD.MOV.U32 R16, RZ, RZ, R28 ;  /* 0x000000ffff107224 */ /* 0x000fc600078e001c */
[----:B------:R-:W4:Y:S01]  /*4d860*/  LDL.LU R28, [R1+0x20a4] ;  /* 0x0020a400011c7983 */ /* 0x000f220000300800 */
[----:B0-----:R-:W-:-:S03]  /*4d870*/  IMAD.MOV.U32 R17, RZ, RZ, R2 ;  /* 0x000000ffff117224 */ /* 0x001fc600078e0002 */
[----:B------:R-:W3:Y:S04]  /*4d880*/  LDL.LU R2, [R1+0x20a0] ;  /* 0x0020a00001027983 */ /* 0x000ee80000300800 */
[----:B--2---:R-:W-:Y:S01]  /*4d890*/  HMMA.16816.F32.BF16 R16, R4, R16, R8 ;  /* 0x000000100410723c */ /* 0x004fe20000041808 */
[----:B------:R-:W2:-:S15]  /*4d8a0*/  LDL.LU.64 R8, [R1+0x2098] ;  /* 0x0020980001087983 */ /* 0x000e9e0000300a00 */
[----:B------:R-:W-:-:S03]  /*4d8b0*/  NOP ;  /* 0x0000000000007918 */ /* 0x000fc60000000000 */
[----:B------:R0:W-:Y:S01]  /*4d8c0*/  STL.64 [R1+0x160], R16 ;  /* 0x0001601001007387 */ /* 0x0001e20000100a00 */
[----:B------:R-:W-:Y:S02]  /*4d8d0*/  IMAD.MOV.U32 R0, RZ, RZ, R18 ;  /* 0x000000ffff007224 */ /* 0x000fe400078e0012 */
[----:B0-----:R-:W-:-:S05]  /*4d8e0*/  IMAD.MOV.U32 R16, RZ, RZ, R19 ;  /* 0x000000ffff107224 */ /* 0x001fca00078e0013 */
[----:B------:R0:W-:Y:S04]  /*4d8f0*/  STL [R1+0x1e60], R16 ;  /* 0x001e601001007387 */ /* 0x0001e80000100800 */
[----:B0-----:R-:W3:Y:S04]  /*4d900*/  LDL.LU R16, [R1+0x140] ;  /* 0x0001400001107983 */ /* 0x001ee80000300800 */
[----:B------:R-:W3:Y:S04]  /*4d910*/  LDL.LU R17, [R1+0x144] ;  /* 0x0001440001117983 */ /* 0x000ee80000300800 */
[----:B------:R-:W3:Y:S04]  /*4d920*/  LDL.LU R18, [R1+0x148] ;  /* 0x0001480001127983 */ /* 0x000ee80000300800 */
[----:B------:R-:W3:Y:S04]  /*4d930*/  LDL.LU R19, [R1+0x14c] ;  /* 0x00014c0001137983 */ /* 0x000ee80000300800 */
[----:B------:R-:W-:Y:S01]  /*4d940*/  STL [R1+0x1e5c], R0 ;  /* 0x001e5c0001007387 */ /* 0x000fe20000100800 */
[----:B--2---:R-:W-:Y:S03]  /*4d950*/  HMMA.16816.F32.BF16 R8, R4, R8, R24 ;  /* 0x000000080408723c */ /* 0x004fe60000041818 */
[----:B------:R-:W2:Y:S04]  /*4d960*/  LDL.LU.64 R26, [R1+0x2090] ;  /* 0x00209000011a7983 */ /* 0x000ea80000300a00 */
[----:B------:R-:W2:-:S12]  /*4d970*/  LDL.LU.64 R24, [R1+0x2088] ;  /* 0x0020880001187983 */ /* 0x000e980000300a00 */
[----:B------:R0:W-:Y:S04]  /*4d980*/  STL.64 [R1+0x150], R8 ;  /* 0x0001500801007387 */ /* 0x0001e80000100a00 */
[----:B------:R3:W-:Y:S04]  /*4d990*/  STL.64 [R1+0x158], R10 ;  /* 0x0001580a01007387 */ /* 0x0007e80000100a00 */
[----:B0-----:R-:W3:Y:S02]  /*4d9a0*/  LDL.LU.64 R8, [R1+0x2080] ;  /* 0x0020800001087983 */ /* 0x001ee40000300a00 */
[----:B---3--:R-:W-:-:S15]  /*4d9b0*/  HMMA.16816.F32.BF16 R8, R4, R8, R16 ;  /* 0x000000080408723c */ /* 0x008fde0000041810 */
[----:B------:R-:W-:-:S04]  /*4d9c0*/  NOP ;  /* 0x0000000000007918 */ /* 0x000fc80000000000 */
[----:B------:R0:W-:Y:S04]  /*4d9d0*/  STL.64 [R1+0x140], R8 ;  /* 0x0001400801007387 */ /* 0x0001e80000100a00 */
[----:B0-----:R-:W2:Y:S01]  /*4d9e0*/  LDL.LU.64 R8, [R1+0x2078] ;  /* 0x0020780001087983 */ /* 0x001ea20000300a00 */
[----:B------:R-:W-:Y:S02]  /*4d9f0*/  IMAD.MOV.U32 R16, RZ, RZ, R10 ;  /* 0x000000ffff107224 */ /* 0x000fe400078e000a */
[----:B------:R-:W-:-:S03]  /*4da00*/  IMAD.MOV.U32 R0, RZ, RZ, R11 ;  /* 0x000000ffff007224 */ /* 0x000fc600078e000b */
[----:B------:R0:W-:Y:S04]  /*4da10*/  STL [R1+0x1e6c], R16 ;  /* 0x001e6c1001007387 */ /* 0x0001e80000100800 */
[----:B0-----:R-:W3:Y:S04]  /*4da20*/  LDL.LU R16, [R1+0xd0] ;  /* 0x0000d00001107983 */ /* 0x001ee80000300800 */
[----:B------:R-:W3:Y:S04]  /*4da30*/  LDL.LU R17, [R1+0xd4] ;  /* 0x0000d40001117983 */ /* 0x000ee80000300800 */
[----:B------:R-:W3:Y:S04]  /*4da40*/  LDL.LU R18, [R1+0xd8] ;  /* 0x0000d80001127983 */ /* 0x000ee80000300800 */
[----:B------:R-:W-:Y:S01]  /*4da50*/  STL [R1+0x1e68], R0 ;  /* 0x001e680001007387 */ /* 0x000fe20000100800 */
[----:B--2---:R-:W-:Y:S03]  /*4da60*/  HMMA.16816.F32.BF16 R8, R4, R8, R24 ;  /* 0x000000080408723c */ /* 0x004fe60000041818 */
[----:B------:R-:W2:-:S15]  /*4da70*/  LDL.LU.64 R24, [R1+0x2070] ;  /* 0x0020700001187983 */ /* 0x000e9e0000300a00 */
[----:B------:R-:W-:Y:S01]  /*4da80*/  NOP ;  /* 0x0000000000007918 */ /* 0x000fe20000000000 */
[----:B------:R-:W-:Y:S04]  /*4da90*/  STL.64 [R1+0x130], R8 ;  /* 0x0001300801007387 */ /* 0x000fe80000100a00 */
[----:B------:R0:W-:Y:S04]  /*4daa0*/  STL.64 [R1+0x138], R10 ;  /* 0x0001380a01007387 */ /* 0x0001e80000100a00 */
[----:B0-----:R-:W3:Y:S04]  /*4dab0*/  LDL.LU.64 R10, [R1+0x2068] ;  /* 0x00206800010a7983 */ /* 0x001ee80000300a00 */
[----:B------:R-:W3:Y:S01]  /*4dac0*/  LDL.LU.64 R8, [R1+0x2060] ;  /* 0x0020600001087983 */ /* 0x000ee20000300a00 */
[----:B--2---:R-:W-:Y:S03]  /*4dad0*/  HMMA.16816.F32.BF16 R24, R4, R24, R12 ;  /* 0x000000180418723c */ /* 0x004fe6000004180c */
[----:B------:R-:W3:-:S15]  /*4dae0*/  LDL.LU.64 R12, [R1+0x2058] ;  /* 0x00205800010c7983 */ /* 0x000ede0000300a00 */
[----:B------:R-:W-:Y:S01]  /*4daf0*/  NOP ;  /* 0x0000000000007918 */ /* 0x000fe20000000000 */
        /* <DEDUP_REMOVED lines=19> */
[----:B------:R-:W3:Y:S04]  /*4dc30*/  LDL.LU.64 R14, [R1+0x2010] ;  /* 0x00201000010e7983 */ /* 0x000ee80000300a00 */
[----:B------:R-:W2:-:S12]  /*4dc40*/  LDL.LU.64 R12, [R1+0x2008] ;  /* 0x00200800010c7983 */ /* 0x000e980000300a00 */
[----:B------:R-:W-:Y:S04]  /*4dc50*/  STL.64 [R1+0xf0], R24 ;  /* 0x0000f01801007387 */ /* 0x000fe80000100a00 */
[----:B------:R0:W-:Y:S04]  /*4dc60*/  STL.64 [R1+0xf8], R26 ;  /* 0x0000f81a01007387 */ /* 0x0001e80000100a00 */
[----:B0-----:R-:W3:Y:S04]  /*4dc70*/  LDL.LU.64 R26, [R1+0x2000] ;  /* 0x00200000011a7983 */ /* 0x001ee80000300a00 */
[----:B------:R-:W3:Y:S01]  /*4dc80*/  LDL.LU.64 R24, [R1+0x1ff8] ;  /* 0x001ff80001187983 */ /* 0x000ee20000300a00 */
[----:B------:R-:W-:-:S07]  /*4dc90*/  IMAD.MOV.U32 R19, RZ, RZ, R2 ;  /* 0x000000ffff137224 */ /* 0x000fce00078e0002 */
[C---:B--2---:R-:W-:Y:S08]  /*4dca0*/  HMMA.16816.F32.BF16 R16, R4.reuse, R12, R16 ;  /* 0x0000000c0410723c */ /* 0x044ff00000041810 */
[----:B---3--:R-:W-:Y:S11]  /*4dcb0*/  HMMA.16816.F32.BF16 R20, R4, R24, R20 ;  /* 0x000000180414723c */ /* 0x008ff60000041814 */
[----:B------:R-:W-:-:S08]  /*4dcc0*/  IMAD.MOV.U32 R2, RZ, RZ, R19 ;  /* 0x000000ffff027224 */ /* 0x000fd000078e0013 */
[----:B------:R-:W-:Y:S04]  /*4dcd0*/  STL.64 [R1+0xe0], R20 ;  /* 0x0000e01401007387 */ /* 0x000fe80000100a00 */
[----:B------:R0:W-:Y:S04]  /*4dce0*/  STL.64 [R1+0xe8], R22 ;  /* 0x0000e81601007387 */ /* 0x0001e80000100a00 */
[----:B0-----:R-:W2:Y:S04]  /*4dcf0*/  LDL.LU.64 R22, [R1+0x1ff0] ;  /* 0x001ff00001167983 */ /* 0x001ea80000300a00 */
[----:B------:R-:W2:Y:S04]  /*4dd00*/  LDL.LU.64 R20, [R1+0x1fe8] ;  /* 0x001fe80001147983 */ /* 0x000ea80000300a00 */
[----:B------:R-:W-:Y:S04]  /*4dd10*/  STL.64 [R1+0x1fd8], R26 ;  /* 0x001fd81a01007387 */ /* 0x000fe80000100a00 */
[----:B------:R0:W-:Y:S04]  /*4dd20*/  STL.64 [R1+0xd0], R16 ;  /* 0x0000d01001007387 */ /* 0x0001e80000100a00 */
[----:B------:R1:W-:Y:S04]  /*4dd30*/  STL [R1+0xd8], R18 ;  /* 0x0000d81201007387 */ /* 0x0003e80000100800 */
[----:B0-----:R-:W2:Y:S04]  /*4dd40*/  LDL.LU R16, [R1+0x2c0] ;  /* 0x0002c00001107983 */ /* 0x001ea80000300800 */
[----:B------:R-:W2:Y:S04]  /*4dd50*/  LDL.LU R17, [R1+0x2c4] ;  /* 0x0002c40001117983 */ /* 0x000ea80000300800 */
[----:B-1----:R-:W2:Y:S04]  /*4dd60*/  LDL.LU R18, [R1+0x2c8] ;  /* 0x0002c80001127983 */ /* 0x002ea80000300800 */
[----:B------:R-:W2:Y:S04]  /*4dd70*/  LDL.LU R19, [R1+0x2cc] ;  /* 0x0002cc0001137983 */ /* 0x000ea80000300800 */
[----:B------:R-:W2:Y:S04]  /*4dd80*/  LDL.LU.64 R26, [R1+0xc8] ;  /* 0x0000c800011a7983 */ /* 0x000ea80000300a00 */
[----:B------:R0:W-:Y:S04]  /*4dd90*/  STL.64 [R1+0x1fd0], R14 ;  /* 0x001fd00e01007387 */ /* 0x0001e80000100a00 */
[----:B------:R-:W3:Y:S04]  /*4dda0*/  LDL.LU R12, [R1+0x1d0] ;  /* 0x0001d000010c7983 */ /* 0x000ee80000300800 */
[----:B------:R-:W3:Y:S04]  /*4ddb0*/  LDL.LU R13, [R1+0x1d4] ;  /* 0x0001d400010d7983 */ /* 0x000ee80000300800 */
[----:B0-----:R-:W3:Y:S04]  /*4ddc0*/  LDL.LU R14, [R1+0x1d8] ;  /* 0x0001d800010e7983 */ /* 0x001ee80000300800 */
[----:B------:R-:W3:Y:S04]  /*4ddd0*/  LDL.LU R15, [R1+0x1dc] ;  /* 0x0001dc00010f7983 */ /* 0x000ee80000300800 */
[----:B------:R-:W-:Y:S04]  /*4dde0*/  STL [R1+0x1e64], R2 ;  /* 0x001e640201007387 */ /* 0x000fe80000100800 */
[----:B------:R0:W-:Y:S01]  /*4ddf0*/  STL.64 [R1+0x1f90], R10 ;  /* 0x001f900a01007387 */ /* 0x0001e20000100a00 */
[----:B---3--:R-:W-:Y:S03]  /*4de00*/  HMMA.16816.F32.BF16 R4, R4, R8, R12 ;  /* 0x000000080404723c */ /* 0x008fe6000004180c */
[----:B------:R-:W3:Y:S04]  /*4de10*/  LDL.LU R8, [R1+0x290] ;  /* 0x0002900001087983 */ /* 0x000ee80000300800 */
[----:B------:R-:W3:Y:S04]  /*4de20*/  LDL.LU R9, [R1+0x294] ;  /* 0x0002940001097983 */ /* 0x000ee80000300800 */
[----:B0-----:R-:W2:Y:S04]  /*4de30*/  LDL.LU R10, [R1+0x298] ;  /* 0x00029800010a7983 */ /* 0x001ea80000300800 */
[----:B------:R-:W2:Y:S04]  /*4de40*/  LDL.LU R11, [R1+0x29c] ;  /* 0x00029c00010b7983 */ /* 0x000ea80000300800 */
[----:B--2---:R0:W-:Y:S04]  /*4de50*/  STL.64 [R1+0x1fa0], R10 ;  /* 0x001fa00a01007387 */ /* 0x0041e80000100a00 */
[----:B---3--:R1:W-:Y:S04]  /*4de60*/  STL.64 [R1+0x1f98], R8 ;  /* 0x001f980801007387 */ /* 0x0083e80000100a00 */
[----:B0-----:R-:W2:Y:S04]  /*4de70*/  LDL.LU.64 R10, [R1+0xa8] ;  /* 0x0000a800010a7983 */ /* 0x001ea80000300a00 */
[----:B--2---:R0:W-:Y:S04]  /*4de80*/  STL.64 [R1+0x1fb8], R10 ;  /* 0x001fb80a01007387 */ /* 0x0041e80000100a00 */
[----:B-1----:R-:W2:Y:S04]  /*4de90*/  LDL.LU R8, [R1+0x2b0] ;  /* 0x0002b00001087983 */ /* 0x002ea80000300800 */
[----:B------:R-:W2:Y:S04]  /*4dea0*/  LDL.LU R9, [R1+0x2b4] ;  /* 0x0002b40001097983 */ /* 0x000ea80000300800 */
[----:B0-----:R-:W2:Y:S04]  /*4deb0*/  LDL.LU R10, [R1+0x2b8] ;  /* 0x0002b800010a7983 */ /* 0x001ea80000300800 */
[----:B------:R-:W2:Y:S04]  /*4dec0*/  LDL.LU R11, [R1+0x2bc] ;  /* 0x0002bc00010b7983 */ /* 0x000ea80000300800 */
[----:B------:R-:W-:Y:S04]  /*4ded0*/  STL.64 [R1+0x1d10], R6 ;  /* 0x001d100601007387 */ /* 0x000fe80000100a00 */
[----:B------:R0:W-:Y:S02]  /*4dee0*/  STL.64 [R1+0x1d08], R4 ;  /* 0x001d080401007387 */ /* 0x0001e40000100a00 */
[----:B0-----:R-:W-:-:S02]  /*4def0*/  IMAD.MOV.U32 R4, RZ, RZ, R29 ;  /* 0x000000ffff047224 */ /* 0x001fc400078e001d */
[----:B------:R-:W-:Y:S01]  /*4df00*/  IMAD.MOV.U32 R5, RZ, RZ, R3 ;  /* 0x000000ffff057224 */ /* 0x000fe200078e0003 */
[----:B------:R-:W3:Y:S04]  /*4df10*/  LDL.LU R29, [R1+0x1fe4] ;  /* 0x001fe400011d7983 */ /* 0x000ee80000300800 */
[----:B------:R-:W2:Y:S04]  /*4df20*/  LDL.LU R3, [R1+0x1fe0] ;  /* 0x001fe00001037983 */ /* 0x000ea80000300800 */
[----:B------:R-:W2:Y:S04]  /*4df30*/  LDL.LU R6, [R1+0x288] ;  /* 0x0002880001067983 */ /* 0x000ea80000300800 */
[----:B------:R-:W2:Y:S04]  /*4df40*/  LDL.LU R7, [R1+0x28c] ;  /* 0x00028c0001077983 */ /* 0x000ea80000300800 */
[----:B--2---:R-:W-:Y:S04]  /*4df50*/  STL.64 [R1+0x1fb0], R6 ;  /* 0x001fb00601007387 */ /* 0x004fe80000100a00 */
[----:B------:R0:W-:Y:S04]  /*4df60*/  STL.64 [R1+0x1fa8], R4 ;  /* 0x001fa80401007387 */ /* 0x0001e80000100a00 */
[----:B0-----:R-:W2:Y:S01]  /*4df70*/  LDL.LU R4, [R1+0x2a0] ;  /* 0x0002a00001047983 */ /* 0x001ea20000300800 */
[----:B----4-:R-:W-:-:S02]  /*4df80*/  IMAD.MOV.U32 R6, RZ, RZ, R28 ;  /* 0x000000ffff067224 */ /* 0x010fc400078e001c */
[----:B------:R-:W-:Y:S02]  /*4df90*/  IMAD.MOV.U32 R7, RZ, RZ, R3 ;  /* 0x000000ffff077224 */ /* 0x000fe400078e0003 */
[----:B---3--:R-:W-:-:S03]  /*4dfa0*/  IMAD.MOV.U32 R5, RZ, RZ, R29 ;  /* 0x000000ffff057224 */ /* 0x008fc600078e001d */
[----:B------:R0:W-:Y:S01]  /*4dfb0*/  STL.64 [R1+0x1fc8], R6 ;  /* 0x001fc80601007387 */ /* 0x0001e20000100a00 */
[----:B------:R-:W-:Y:S03]  /*4dfc0*/  HMMA.16816.F32.BF16 R12, R20, R26, R16 ;  /* 0x0000001a140c723c */ /* 0x000fe60000041810 */
[----:B--2---:R-:W-:Y:S04]  /*4dfd0*/  STL.64 [R1+0x1fc0], R4 ;  /* 0x001fc00401007387 */ /* 0x004fe80000100a00 */
[----:B0-----:R-:W2:Y:S01]  /*4dfe0*/  LDL.LU.64 R6, [R1+0xb8] ;  /* 0x0000b80001067983 */ /* 0x001ea20000300a00 */
[----:B------:R-:W-:Y:S02]  /*4dff0*/  IMAD.MOV.U32 R18, RZ, RZ, R26 ;  /* 0x000000ffff127224 */ /* 0x000fe400078e001a */
[----:B------:R-:W-:-:S02]  /*4e000*/  IMAD.MOV.U32 R17, RZ, RZ, R27 ;  /* 0x000000ffff117224 */ /* 0x000fc400078e001b */
[----:B------:R-:W3:Y:S07]  /*4e010*/  LDL.LU.64 R26, [R1+0x1fd8] ;  /* 0x001fd800011a7983 */ /* 0x000eee0000300a00 */
[----:B------:R-:W-:Y:S01]  /*4e020*/  STL.64 [R1+0x500], R12 ;  /* 0x0005000c01007387 */ /* 0x000fe20000100a00 */
[----:B------:R-:W-:-:S03]  /*4e030*/  IMAD.MOV.U32 R29, RZ, RZ, R14 ;  /* 0x000000ffff1d7224 */ /* 0x000fc600078e000e */
[----:B------:R0:W-:Y:S01]  /*4e040*/  STL.64 [R1+0x508], R14 ;  /* 0x0005080e01007387 */ /* 0x0001e20000100a00 */
[----:B------:R-:W-:Y:S02]  /*4e050*/  IMAD.MOV.U32 R3, RZ, RZ, R12 ;  /* 0x000000ffff037224 */ /* 0x000fe400078e000c */
[----:B------:R-:W-:Y:S01]  /*4e060*/  IMAD.MOV.U32 R25, RZ, RZ, R13 ;  /* 0x000000ffff197224 */ /* 0x000fe200078e000d */
[----:B0-----:R-:W4:Y:S04]  /*4e070*/  LDL.LU.64 R14, [R1+0x1fd0] ;  /* 0x001fd000010e7983 */ /* 0x001f280000300a00 */
[----:B------:R-:W-:Y:S04]  /*4e080*/  STL [R1+0x1e74], R17 ;  /* 0x001e741101007387 */ /* 0x000fe80000100800 */
[----:B------:R0:W-:Y:S04]  /*4e090*/  STL [R1+0x1e70], R18 ;  /* 0x001e701201007387 */ /* 0x0001e80000100800 */
[----:B0-----:R-:W3:Y:S04]  /*4e0a0*/  LDL.LU.64 R18, [R1+0x98] ;  /* 0x0000980001127983 */ /* 0x001ee80000300a00 */
[----:B------:R0:W-:Y:S04]  /*4e0b0*/  STL [R1+0x1ac4], R3 ;  /* 0x001ac40301007387 */ /* 0x0001e80000100800 */
[----:B------:R-:W-:Y:S04]  /*4e0c0*/  STL [R1+0x1ac0], R25 ;  /* 0x001ac01901007387 */ /* 0x000fe80000100800 */
[----:B------:R-:W-:Y:S01]  /*4e0d0*/  STL [R1+0x1abc], R29 ;  /* 0x001abc1d01007387 */ /* 0x000fe20000100800 */
[----:B--2---:R-:W-:Y:S01]  /*4e0e0*/  HMMA.16816.F32.BF16 R8, R20, R6, R8 ;  /* 0x000000061408723c */ /* 0x004fe20000041808 */
[----:B------:R-:W-:-:S02]  /*4e0f0*/  IMAD.MOV.U32 R12, RZ, RZ, R6 ;  /* 0x000000ffff0c7224 */ /* 0x000fc400078e0006 */
[----:B0-----:R-:W-:Y:S02]  /*4e100*/  IMAD.MOV.U32 R3, RZ, RZ, R7 ;  /* 0x000000ffff037224 */ /* 0x001fe400078e0007 */
[----:B------:R-:W2:Y:S04]  /*4e110*/  LDL.LU.64 R6, [R1+0x1fc8] ;  /* 0x001fc80001067983 */ /* 0x000ea80000300a00 */
[----:B------:R-:W2:Y:S10]  /*4e120*/  LDL.LU.64 R4, [R1+0x1fc0] ;  /* 0x001fc00001047983 */ /* 0x000eb40000300a00 */
[----:B------:R-:W-:Y:S04]  /*4e130*/  STL.64 [R1+0x4f0], R8 ;  /* 0x0004f00801007387 */ /* 0x000fe80000100a00 */
[----:B------:R0:W-:Y:S04]  /*4e140*/  STL.64 [R1+0x4f8], R10 ;  /* 0x0004f80a01007387 */ /* 0x0001e80000100a00 */
[----:B0-----:R-:W2:Y:S01]  /*4e150*/  LDL.LU.64 R10, [R1+0x1fb8] ;  /* 0x001fb800010a7983 */ /* 0x001ea20000300a00 */
[----:B------:R-:W-:-:S02]  /*4e160*/  IMAD.MOV.U32 R24, RZ, RZ, R8 ;  /* 0x000000ffff187224 */ /* 0x000fc400078e0008 */
[----:B------:R-:W-:Y:S01]  /*4e170*/  IMAD.MOV.U32 R28, RZ, RZ, R9 ;  /* 0x000000ffff1c7224 */ /* 0x000fe200078e0009 */
[----:B------:R-:W-:Y:S04]  /*4e180*/  STL [R1+0x1e7c], R3 ;  /* 0x001e7c0301007387 */ /* 0x000fe80000100800 */
[----:B------:R-:W-:Y:S04]  /*4e190*/  STL [R1+0x1e78], R12 ;  /* 0x001e780c01007387 */ /* 0x000fe80000100800 */
[----:B------:R0:W-:Y:S04]  /*4e1a0*/  STL [R1+0x1acc], R24 ;  /* 0x001acc1801007387 */ /* 0x0001e80000100800 */
[----:B------:R-:W-:Y:S01]  /*4e1b0*/  STL [R1+0x1ac8], R28 ;  /* 0x001ac81c01007387 */ /* 0x000fe20000100800 */
[----:B--2---:R-:W-:Y:S01]  /*4e1c0*/  HMMA.16816.F32.BF16 R4, R20, R10, R4 ;  /* 0x0000000a1404723c */ /* 0x004fe20000041804 */
[----:B0-----:R-:W-:-:S02]  /*4e1d0*/  IMAD.MOV.U32 R24, RZ, RZ, R10 ;  /* 0x000000ffff187224 */ /* 0x001fc400078e000a */
[----:B------:R-:W-:-:S15]  /*4e1e0*/  IMAD.MOV.U32 R13, RZ, RZ, R11 ;  /* 0x000000ffff0d7224 */ /* 0x000fde00078e000b */
[----:B------:R-:W-:Y:S01]  /*4e1f0*/  NOP ;  /* 0x0000000000007918 */ /* 0x000fe20000000000 */
[----:B------:R-:W-:Y:S04]  /*4e200*/  STL.64 [R1+0x4d0], R4 ;  /* 0x0004d00401007387 */ /* 0x000fe80000100a00 */
[----:B------:R0:W-:Y:S04]  /*4e210*/  STL.64 [R1+0x4d8], R6 ;  /* 0x0004d80601007387 */ /* 0x0001e80000100a00 */
[----:B0-----:R-:W2:Y:S04]  /*4e220*/  LDL.LU.64 R6, [R1+0x1fb0] ;  /* 0x001fb00001067983 */ /* 0x001ea80000300a00 */
[----:B------:R-:W2:Y:S04]  /*4e230*/  LDL.LU.64 R4, [R1+0x1fa8] ;  /* 0x001fa80001047983 */ /* 0x000ea80000300a00 */
[----:B------:R-:W2:Y:S04]  /*4e240*/  LDL.LU.64 R10, [R1+0x1fa0] ;  /* 0x001fa000010a7983 */ /* 0x000ea80000300a00 */
[----:B------:R-:W2:Y:S04]  /*4e250*/  LDL.LU.64 R8, [R1+0x1f98] ;  /* 0x001f980001087983 */ /* 0x000ea80000300a00 */
[----:B------:R-:W-:Y:S04]  /*4e260*/  STL [R1+0x1e84], R13 ;  /* 0x001e840d01007387 */ /* 0x000fe80000100800 */
[----:B----4-:R0:W-:Y:S04]  /*4e270*/  STL.64 [R1+0x1f30], R14 ;  /* 0x001f300e01007387 */ /* 0x0101e80000100a00 */
[----:B0-----:R-:W4:Y:S01]  /*4e280*/  LDL.LU.64 R14, [R1+0x88] ;  /* 0x00008800010e7983 */ /* 0x001f220000300a00 */
[----:B---3--:R-:W-:-:S03]  /*4e290*/  IMAD.MOV.U32 R25, RZ, RZ, R19 ;  /* 0x000000ffff197224 */ /* 0x008fc600078e0013 */
[----:B------:R-:W-:Y:S01]  /*4e2a0*/  STL [R1+0x1e80], R24 ;  /* 0x001e801801007387 */ /* 0x000fe20000100800 */
[----:B------:R-:W-:Y:S01]  /*4e2b0*/  IMAD.MOV.U32 R28, RZ, RZ, R18 ;  /* 0x000000ffff1c7224 */ /* 0x000fe200078e0012 */
[C---:B--2---:R-:W-:Y:S08]  /*4e2c0*/  HMMA.16816.F32.BF16 R8, R20.reuse, R18, R8 ;  /* 0x000000121408723c */ /* 0x044ff00000041808 */
[----:B----4-:R-:W-:Y:S11]  /*4e2d0*/  HMMA.16816.F32.BF16 R4, R20, R14, R4 ;  /* 0x0000000e1404723c */ /* 0x010ff60000041804 */
[----:B------:R-:W-:Y:S04]  /*4e2e0*/  STL.64 [R1+0x4c0], R8 ;  /* 0x0004c00801007387 */ /* 0x000fe80000100a00 */
[----:B------:R0:W-:Y:S04]  /*4e2f0*/  STL.64 [R1+0x4c8], R10 ;  /* 0x0004c80a01007387 */ /* 0x0001e80000100a00 */
[----:B0-----:R-:W2:Y:S04]  /*4e300*/  LDL.LU.64 R10, [R1+0x1f90] ;  /* 0x001f9000010a7983 */ /* 0x001ea80000300a00 */
[----:B------:R-:W-:Y:S04]  /*4e310*/  STL [R1+0x1e8c], R25 ;  /* 0x001e8c1901007387 */ /* 0x000fe80000100800 */
[----:B------:R-:W-:Y:S04]  /*4e320*/  STL.64 [R1+0x1f18], R26 ;  /* 0x001f181a01007387 */ /* 0x000fe80000100a00 */
[----:B------:R-:W-:Y:S04]  /*4e330*/  STL [R1+0x1e88], R28 ;  /* 0x001e881c01007387 */ /* 0x000fe80000100800 */
[----:B------:R0:W-:Y:S04]  /*4e340*/  STL.64 [R1+0x4a0], R4 ;  /* 0x0004a00401007387 */ /* 0x0001e80000100a00 */
[----:B------:R2:W-:Y:S01]  /*4e350*/  STL.64 [R1+0x4a8], R6 ;  /* 0x0004a80601007387 */ /* 0x0005e20000100a00 */
[----:B------:R-:W-:-:S02]  /*4e360*/  IMAD.MOV.U32 R8, RZ, RZ, R4 ;  /* 0x000000ffff087224 */ /* 0x000fc400078e0004 */
[----:B------:R-:W-:Y:S01]  /*4e370*/  IMAD.MOV.U32 R9, RZ, RZ, R5 ;  /* 0x000000ffff097224 */ /* 0x000fe200078e0005 */
[----:B0-----:R-:W3:Y:S04]  /*4e380*/  LDL.LU R4, [R1+0x1c0] ;  /* 0x0001c00001047983 */ /* 0x001ee80000300800 */
[----:B------:R-:W3:Y:S01]  /*4e390*/  LDL.LU R5, [R1+0x1c4] ;  /* 0x0001c40001057983 */ /* 0x000ee20000300800 */
[----:B--2---:R-:W-:Y:S02]  /*4e3a0*/  IMAD.MOV.U32 R6, RZ, RZ, R10 ;  /* 0x000000ffff067224 */ /* 0x004fe400078e000a */
[----:B------:R-:W-:Y:S01]  /*4e3b0*/  IMAD.MOV.U32 R7, RZ, RZ, R11 ;  /* 0x000000ffff077224 */ /* 0x000fe200078e000b */
[----:B------:R-:W2:Y:S04]  /*4e3c0*/  LDL.LU R10, [R1+0x1f8c] ;  /* 0x001f8c00010a7983 */ /* 0x000ea80000300800 */
[----:B------:R-:W4:Y:S04]  /*4e3d0*/  LDL.LU R11, [R1+0x1f88] ;  /* 0x001f8800010b7983 */ /* 0x000f280000300800 */
[----:B------:R-:W-:Y:S04]  /*4e3e0*/  STL.64 [R1+0x1ea8], R6 ;  /* 0x001ea80601007387 */ /* 0x000fe80000100a00 */
[----:B---3--:R0:W-:Y:S04]  /*4e3f0*/  STL.64 [R1+0x1ea0], R4 ;  /* 0x001ea00401007387 */ /* 0x0081e80000100a00 */
[----:B0-----:R-:W3:Y:S04]  /*4e400*/  LDL.LU R4, [R1+0x1e0] ;  /* 0x0001e00001047983 */ /* 0x001ee80000300800 */
[----:B------:R-:W3:Y:S04]  /*4e410*/  LDL.LU R5, [R1+0x1e4] ;  /* 0x0001e40001057983 */ /* 0x000ee80000300800 */
[----:B------:R-:W2:Y:S04]  /*4e420*/  LDL.LU R6, [R1+0x1e8] ;  /* 0x0001e80001067983 */ /* 0x000ea80000300800 */
[----:B------:R-:W2:Y:S04]  /*4e430*/  LDL.LU R7, [R1+0x1ec] ;  /* 0x0001ec0001077983 */ /* 0x000ea80000300800 */
[----:B--2---:R-:W-:Y:S04]  /*4e440*/  STL.64 [R1+0x1eb8], R6 ;  /* 0x001eb80601007387 */ /* 0x004fe80000100a00 */
[----:B---3--:R4:W-:Y:S02]  /*4e450*/  STL.64 [R1+0x1eb0], R4 ;  /* 0x001eb00401007387 */ /* 0x0089e40000100a00 */
[----:B----4-:R-:W-:-:S02]  /*4e460*/  IMAD.MOV.U32 R4, RZ, RZ, R11 ;  /* 0x000000ffff047224 */ /* 0x010fc400078e000b */
[----:B------:R-:W-:Y:S01]  /*4e470*/  IMAD.MOV.U32 R5, RZ, RZ, R10 ;  /* 0x000000ffff057224 */ /* 0x000fe200078e000a */
[----:B------:R-:W2:Y:S04]  /*4e480*/  LDL.LU R11, [R1+0x1f84] ;  /* 0x001f8400010b7983 */ /* 0x000ea80000300800 */
[----:B------:R-:W3:Y:S04]  /*4e490*/  LDL.LU R10, [R1+0x1f80] ;  /* 0x001f8000010a7983 */ /* 0x000ee80000300800 */
[----:B------:R-:W4:Y:S04]  /*4e4a0*/  LDL.LU R6, [R1+0x1f8] ;  /* 0x0001f80001067983 */ /* 0x000f280000300800 */
[----:B------:R-:W4:Y:S04]  /*4e4b0*/  LDL.LU R7, [R1+0x1fc] ;  /* 0x0001fc0001077983 */ /* 0x000f280000300800 */
[----:B------:R-:W4:Y:S04]  /*4e4c0*/  LDL.LU R24, [R1+0x230] ;  /* 0x0002300001187983 */ /* 0x000f280000300800 */
[----:B------:R-:W4:Y:S01]  /*4e4d0*/  LDL.LU R25, [R1+0x234] ;  /* 0x0002340001197983 */ /* 0x000f220000300800 */
[----:B------:R-:W-:-:S02]  /*4e4e0*/  IMAD.MOV.U32 R19, RZ, RZ, R14 ;  /* 0x000000ffff137224 */ /* 0x000fc400078e000e */
[----:B------:R-:W-:Y:S02]  /*4e4f0*/  IMAD.MOV.U32 R29, RZ, RZ, R15 ;  /* 0x000000ffff1d7224 */ /* 0x000fe400078e000f */
[----:B--2---:R-:W-:Y:S02]  /*4e500*/  IMAD.MOV.U32 R26, RZ, RZ, R11 ;  /* 0x000000ffff1a7224 */ /* 0x004fe400078e000b */
[----:B---3--:R-:W-:Y:S01]  /*4e510*/  IMAD.MOV.U32 R27, RZ, RZ, R10 ;  /* 0x000000ffff1b7224 */ /* 0x008fe200078e000a */
[----:B------:R-:W2:Y:S04]  /*4e520*/  LDL.LU R11, [R1+0x1f7c] ;  /* 0x001f7c00010b7983 */ /* 0x000ea80000300800 */
[----:B------:R-:W3:Y:S04]  /*4e530*/  LDL.LU R10, [R1+0x1f78] ;  /* 0x001f7800010a7983 */ /* 0x000ee80000300800 */
[----:B------:R-:W2:Y:S04]  /*4e540*/  LDL.LU R12, [R1+0x240] ;  /* 0x00024000010c7983 */ /* 0x000ea80000300800 */
[----:B------:R-:W2:Y:S04]  /*4e550*/  LDL.LU R13, [R1+0x244] ;  /* 0x00024400010d7983 */ /* 0x000ea80000300800 */
[----:B------:R-:W2:Y:S04]  /*4e560*/  LDL.LU R14, [R1+0x248] ;  /* 0x00024800010e7983 */ /* 0x000ea80000300800 */
[----:B------:R-:W2:Y:S04]  /*4e570*/  LDL.LU R15, [R1+0x24c] ;  /* 0x00024c00010f7983 */ /* 0x000ea80000300800 */
[----:B--2---:R0:W-:Y:S04]  /*4e580*/  STL.64 [R1+0x1f40], R14 ;  /* 0x001f400e01007387 */ /* 0x0041e80000100a00 */
[----:B------:R-:W-:Y:S04]  /*4e590*/  STL.64 [R1+0x1f38], R12 ;  /* 0x001f380c01007387 */ /* 0x000fe80000100a00 */
[----:B0-----:R-:W2:Y:S04]  /*4e5a0*/  LDL.LU.64 R14, [R1+0x58] ;  /* 0x00005800010e7983 */ /* 0x001ea80000300a00 */
[----:B--2---:R0:W-:Y:S04]  /*4e5b0*/  STL.64 [R1+0x1f48], R14 ;  /* 0x001f480e01007387 */ /* 0x0041e80000100a00 */
[----:B0-----:R-:W2:Y:S04]  /*4e5c0*/  LDL.LU.64 R14, [R1+0x68] ;  /* 0x00006800010e7983 */ /* 0x001ea80000300a00 */
[----:B--2---:R0:W-:Y:S04]  /*4e5d0*/  STL.64 [R1+0x1f58], R14 ;  /* 0x001f580e01007387 */ /* 0x0041e80000100a00 */
[----:B0-----:R-:W2:Y:S04]  /*4e5e0*/  LDL.LU.64 R14, [R1+0x78] ;  /* 0x00007800010e7983 */ /* 0x001ea80000300a00 */
[----:B------:R0:W-:Y:S04]  /*4e5f0*/  STL.64 [R1+0x1f28], R26 ;  /* 0x001f281a01007387 */ /* 0x0001e80000100a00 */
[----:B----4-:R1:W-:Y:S04]  /*4e600*/  STL.64 [R1+0x1f20], R24 ;  /* 0x001f201801007387 */ /* 0x0103e80000100a00 */
[----:B0-----:R-:W4:Y:S04]  /*4e610*/  LDL.LU.64 R26, [R1+0x48] ;  /* 0x00004800011a7983 */ /* 0x001f280000300a00 */
[----:B----4-:R0:W-:Y:S04]  /*4e620*/  STL.64 [R1+0x1f50], R26 ;  /* 0x001f501a01007387 */ /* 0x0101e80000100a00 */
[----:B-1----:R-:W4:Y:S04]  /*4e630*/  LDL.LU R24, [R1+0x260] ;  /* 0x0002600001187983 */ /* 0x002f280000300800 */
[----:B------:R-:W4:Y:S04]  /*4e640*/  LDL.LU R25, [R1+0x264] ;  /* 0x0002640001197983 */ /* 0x000f280000300800 */
[----:B0-----:R-:W2:Y:S04]  /*4e650*/  LDL.LU R26, [R1+0x268] ;  /* 0x00026800011a7983 */ /* 0x001ea80000300800 */
[----:B------:R-:W2:Y:S04]  /*4e660*/  LDL.LU R27, [R1+0x26c] ;  /* 0x00026c00011b7983 */ /* 0x000ea80000300800 */
[----:B--2---:R-:W-:Y:S04]  /*4e670*/  STL.64 [R1+0x1f68], R26 ;  /* 0x001f681a01007387 */ /* 0x004fe80000100a00 */
[----:B----4-:R0:W-:Y:S04]  /*4e680*/  STL.64 [R1+0x1f60], R24 ;  /* 0x001f601801007387 */ /* 0x0101e80000100a00 */
[----:B0-----:R-:W2:Y:S04]  /*4e690*/  LDL.LU R24, [R1+0x270] ;  /* 0x0002700001187983 */ /* 0x001ea80000300800 */
[----:B------:R-:W2:Y:S04]  /*4e6a0*/  LDL.LU R25, [R1+0x274] ;  /* 0x0002740001197983 */ /* 0x000ea80000300800 */
[----:B------:R-:W2:Y:S04]  /*4e6b0*/  LDL.LU R26, [R1+0x278] ;  /* 0x00027800011a7983 */ /* 0x000ea80000300800 */
[----:B------:R-:W2:Y:S04]  /*4e6c0*/  LDL.LU R27, [R1+0x27c] ;  /* 0x00027c00011b7983 */ /* 0x000ea80000300800 */
[----:B------:R0:W-:Y:S04]  /*4e6d0*/  STL.64 [R1+0x1ec8], R6 ;  /* 0x001ec80601007387 */ /* 0x0001e80000100a00 */
[----:B------:R-:W-:Y:S04]  /*4e6e0*/  STL.64 [R1+0x1ec0], R4 ;  /* 0x001ec00401007387 */ /* 0x000fe80000100a00 */
[----:B0-----:R-:W4:Y:S04]  /*4e6f0*/  LDL.LU.64 R6, [R1+0x8] ;  /* 0x0000080001067983 */ /* 0x001f280000300a00 */
[----:B----4-:R0:W-:Y:S04]  /*4e700*/  STL.64 [R1+0x1ee0], R6 ;  /* 0x001ee00601007387 */ /* 0x0101e80000100a00 */
[----:B0-----:R-:W4:Y:S04]  /*4e710*/  LDL.LU.64 R6, [R1+0x18] ;  /* 0x0000180001067983 */ /* 0x001f280000300a00 */
[----:B----4-:R0:W-:Y:S04]  /*4e720*/  STL.64 [R1+0x1ef8], R6 ;  /* 0x001ef80601007387 */ /* 0x0101e80000100a00 */
[----:B0-----:R-:W4:Y:S01]  /*4e730*/  LDL.LU.64 R6, [R1+0x28] ;  /* 0x0000280001067983 */ /* 0x001f220000300a00 */
[----:B---3--:R-:W-:Y:S01]  /*4e740*/  IMAD.MOV.U32 R18, RZ, RZ, R10 ;  /* 0x000000ffff127224 */ /* 0x008fe200078e000a */
[----:B--2---:R-:W-:Y:S02]  /*4e750*/  HMMA.16816.F32.BF16 R24, R20, R14, R24 ;  /* 0x0000000e1418723c */ /* 0x004fe40000041818 */
[----:B----4-:R0:W-:Y:S04]  /*4e760*/  STL.64 [R1+0x1f10], R6 ;  /* 0x001f100601007387 */ /* 0x0101e80000100a00 */
[----:B0-----:R-:W2:Y:S04]  /*4e770*/  LDL.LU.64 R6, [R1+0x38] ;  /* 0x0000380001067983 */ /* 0x001ea80000300a00 */
[----:B------:R-:W-:Y:S04]  /*4e780*/  STL [R1+0x1e94], R29 ;  /* 0x001e941d01007387 */ /* 0x000fe80000100800 */
[----:B------:R0:W-:Y:S04]  /*4e790*/  STL [R1+0x1e90], R19 ;  /* 0x001e901301007387 */ /* 0x0001e80000100800 */
[----:B------:R-:W3:Y:S04]  /*4e7a0*/  LDL.LU R16, [R1+0x250] ;  /* 0x0002500001107983 */ /* 0x000ee80000300800 */
[----:B------:R-:W3:Y:S04]  /*4e7b0*/  LDL.LU R17, [R1+0x254] ;  /* 0x0002540001117983 */ /* 0x000ee80000300800 */
[----:B------:R-:W4:Y:S01]  /*4e7c0*/  LDL.LU R10, [R1+0x1f74] ;  /* 0x001f7400010a7983 */ /* 0x000f220000300800 */
[----:B0-----:R-:W-:-:S03]  /*4e7d0*/  IMAD.MOV.U32 R19, RZ, RZ, R11 ;  /* 0x000000ffff137224 */ /* 0x001fc600078e000b */
[----:B------:R-:W4:Y:S04]  /*4e7e0*/  LDL.LU R11, [R1+0x1f70] ;  /* 0x001f7000010b7983 */ /* 0x000f280000300800 */
[----:B------:R-:W-:Y:S04]  /*4e7f0*/  STL [R1+0x1ad4], R8 ;  /* 0x001ad40801007387 */ /* 0x000fe80000100800 */
[----:B------:R0:W-:Y:S04]  /*4e800*/  STL [R1+0x1ad0], R9 ;  /* 0x001ad00901007387 */ /* 0x0001e80000100800 */
[----:B------:R-:W-:Y:S04]  /*4e810*/  STL.64 [R1+0x490], R24 ;  /* 0x0004901801007387 */ /* 0x000fe80000100a00 */
[----:B------:R1:W-:Y:S01]  /*4e820*/  STL.64 [R1+0x498], R26 ;  /* 0x0004981a01007387 */ /* 0x0003e20000100a00 */
[----:B0-----:R-:W-:-:S02]  /*4e830*/  IMAD.MOV.U32 R9, RZ, RZ, R14 ;  /* 0x000000ffff097224 */ /* 0x001fc400078e000e */
[----:B------:R-:W-:Y:S01]  /*4e840*/  IMAD.MOV.U32 R8, RZ, RZ, R15 ;  /* 0x000000ffff087224 */ /* 0x000fe200078e000f */
[----:B-1----:R-:W2:Y:S04]  /*4e850*/  LDL.LU.64 R26, [R1+0x1f68] ;  /* 0x001f6800011a7983 */ /* 0x002ea80000300a00 */
[----:B------:R-:W2:Y:S04]  /*4e860*/  LDL.LU.64 R24, [R1+0x1f60] ;  /* 0x001f600001187983 */ /* 0x000ea80000300a00 */
[----:B------:R-:W2:Y:S04]  /*4e870*/  LDL.LU.64 R14, [R1+0x1f58] ;  /* 0x001f5800010e7983 */ /* 0x000ea80000300a00 */
[----:B------:R-:W-:Y:S04]  /*4e880*/  STL [R1+0x1e98], R9 ;  /* 0x001e980901007387 */ /* 0x000fe80000100800 */
[----:B----4-:R-:W-:Y:S04]  /*4e890*/  STL.64 [R1+0x1ed8], R10 ;  /* 0x001ed80a01007387 */ /* 0x010fe80000100a00 */
[----:B------:R0:W-:Y:S04]  /*4e8a0*/  STL [R1+0x1ed0], R8 ;  /* 0x001ed00801007387 */ /* 0x0001e80000100800 */
[----:B0-----:R-:W4:Y:S04]  /*4e8b0*/  LDL.LU R8, [R1+0x200] ;  /* 0x0002000001087983 */ /* 0x001f280000300800 */
[----:B------:R-:W4:Y:S04]  /*4e8c0*/  LDL.LU R9, [R1+0x204] ;  /* 0x0002040001097983 */ /* 0x000f280000300800 */
[----:B------:R-:W3:Y:S04]  /*4e8d0*/  LDL.LU R10, [R1+0x208] ;  /* 0x00020800010a7983 */ /* 0x000ee80000300800 */
[----:B------:R-:W3:Y:S01]  /*4e8e0*/  LDL.LU R11, [R1+0x20c] ;  /* 0x00020c00010b7983 */ /* 0x000ee20000300800 */
[----:B--2---:R-:W-:Y:S03]  /*4e8f0*/  HMMA.16816.F32.BF16 R24, R20, R14, R24 ;  /* 0x0000000e1418723c */ /* 0x004fe60000041818 */
[----:B---3--:R-:W-:Y:S04]  /*4e900*/  STL.64 [R1+0x1ef0], R10 ;  /* 0x001ef00a01007387 */ /* 0x008fe80000100a00 */
[----:B----4-:R0:W-:Y:S04]  /*4e910*/  STL.64 [R1+0x1ee8], R8 ;  /* 0x001ee80801007387 */ /* 0x0101e80000100a00 */
        /* <DEDUP_REMOVED lines=12> */
[----:B------:R-:W-:Y:S04]  /*4e9e0*/  STL.64 [R1+0x460], R24 ;  /* 0x0004601801007387 */ /* 0x000fe80000100a00 */
[----:B------:R0:W-:Y:S04]  /*4e9f0*/  STL.64 [R1+0x468], R26 ;  /* 0x0004681a01007387 */ /* 0x0001e80000100a00 */
[----:B0-----:R-:W3:Y:S04]  /*4ea00*/  LDL.LU.64 R26, [R1+0x1f50] ;  /* 0x001f5000011a7983 */ /* 0x001ee80000300a00 */
[----:B------:R-:W4:Y:S02]  /*4ea10*/  LDL.LU.64 R14, [R1+0x1f48] ;  /* 0x001f4800010e7983 */ /* 0x000f240000300a00 */
[----:B----4-:R-:W-:-:S15]  /*4ea20*/  HMMA.16816.F32.BF16 R16, R20, R14, R16 ;  /* 0x0000000e1410723c */ /* 0x010fde0000041810 */
[----:B------:R-:W-:-:S04]  /*4ea30*/  NOP ;  /* 0x0000000000007918 */ /* 0x000fc80000000000 */
[----:B------:R0:W-:Y:S04]  /*4ea40*/  STL.64 [R1+0x480], R16 ;  /* 0x0004801001007387 */ /* 0x0001e80000100a00 */
[----:B------:R1:W-:Y:S01]  /*4ea50*/  STL.64 [R1+0x488], R18 ;  /* 0x0004881201007387 */ /* 0x0003e20000100a00 */
[----:B0-----:R-:W-:Y:S02]  /*4ea60*/  IMAD.MOV.U32 R16, RZ, RZ, R15 ;  /* 0x000000ffff107224 */ /* 0x001fe400078e000f */
[----:B-1----:R-:W-:Y:S02]  /*4ea70*/  IMAD.MOV.U32 R18, RZ, RZ, R14 ;  /* 0x000000ffff127224 */ /* 0x002fe400078e000e */
[----:B------:R-:W4:Y:S04]  /*4ea80*/  LDL.LU.64 R14, [R1+0x1f40] ;  /* 0x001f4000010e7983 */ /* 0x000f280000300a00 */
[----:B------:R-:W4:Y:S01]  /*4ea90*/  LDL.LU.64 R12, [R1+0x1f38] ;  /* 0x001f3800010c7983 */ /* 0x000f220000300a00 */
[----:B---3--:R-:W-:Y:S01]  /*4eaa0*/  IMAD.MOV.U32 R17, RZ, RZ, R27 ;  /* 0x000000ffff117224 */ /* 0x008fe200078e001b */
[----:B----4-:R-:W-:-:S15]  /*4eab0*/  HMMA.16816.F32.BF16 R12, R20, R26, R12 ;  /* 0x0000001a140c723c */ /* 0x010fde000004180c */
[----:B------:R-:W-:-:S04]  /*4eac0*/  NOP ;  /* 0x0000000000007918 */ /* 0x000fc80000000000 */
[----:B------:R0:W-:Y:S04]  /*4ead0*/  STL.64 [R1+0x440], R12 ;  /* 0x0004400c01007387 */ /* 0x0001e80000100a00 */
[----:B------:R1:W-:Y:S01]  /*4eae0*/  STL.64 [R1+0x448], R14 ;  /* 0x0004480e01007387 */ /* 0x0003e20000100a00 */
[----:B0-----:R-:W-:-:S03]  /*4eaf0*/  IMAD.MOV.U32 R12, RZ, RZ, R26 ;  /* 0x000000ffff0c7224 */ /* 0x001fc600078e001a */
[----:B-1----:R-:W3:Y:S04]  /*4eb00*/  LDL.LU.64 R14, [R1+0x1f30] ;  /* 0x001f3000010e7983 */ /* 0x002ee80000300a00 */
[----:B------:R-:W4:Y:S04]  /*4eb10*/  LDL.LU.64 R26, [R1+0x1f28] ;  /* 0x001f2800011a7983 */ /* 0x000f280000300a00 */
[----:B------:R-:W4:Y:S01]  /*4eb20*/  LDL.LU.64 R24, [R1+0x1f20] ;  /* 0x001f200001187983 */ /* 0x000f220000300a00 */
[----:B------:R-:W-:Y:S01]  /*4eb30*/  IMAD.MOV.U32 R3, RZ, RZ, R7 ;  /* 0x000000ffff037224 */ /* 0x000fe200078e0007 */
[----:B----4-:R-:W-:-:S15]  /*4eb40*/  HMMA.16816.F32.BF16 R24, R20, R6, R24 ;  /* 0x000000061418723c */ /* 0x010fde0000041818 */
[----:B------:R-:W-:-:S04]  /*4eb50*/  NOP ;  /* 0x0000000000007918 */ /* 0x000fc80000000000 */
[----:B------:R0:W-:Y:S04]  /*4eb60*/  STL.64 [R1+0x430], R24 ;  /* 0x0004301801007387 */ /* 0x0001e80000100a00 */
[----:B------:R1:W-:Y:S01]  /*4eb70*/  STL.64 [R1+0x438], R26 ;  /* 0x0004381a01007387 */ /* 0x0003e20000100a00 */
[----:B0-----:R-:W-:-:S03]  /*4eb80*/  IMAD.MOV.U32 R24, RZ, RZ, R6 ;  /* 0x000000ffff187224 */ /* 0x001fc600078e0006 */
[----:B-1----:R-:W4:Y:S04]  /*4eb90*/  LDL.LU.64 R26, [R1+0x1f18] ;  /* 0x001f1800011a7983 */ /* 0x002f280000300a00 */
[----:B------:R-:W2:Y:S02]  /*4eba0*/  LDL.LU.64 R6, [R1+0x1f10] ;  /* 0x001f100001067983 */ /* 0x000ea40000300a00 */
[----:B--2---:R-:W-:Y:S01]  /*4ebb0*/  HMMA.16816.F32.BF16 R8, R20, R6, R8 ;  /* 0x000000061408723c */ /* 0x004fe20000041808 */
[----:B------:R-:W-:Y:S02]  /*4ebc0*/  IMAD.MOV.U32 R28, RZ, RZ, R6 ;  /* 0x000000ffff1c7224 */ /* 0x000fe400078e0006 */
        /* <DEDUP_REMOVED lines=23> */
[----:B------:R-:W2:Y:S04]  /*4ed40*/  LDL.LU R8, [R1+0x1ed0] ;  /* 0x001ed00001087983 */ /* 0x000ea80000300800 */
[----:B------:R-:W4:Y:S04]  /*4ed50*/  LDL.LU.64 R6, [R1+0x1ec8] ;  /* 0x001ec80001067983 */ /* 0x000f280000300a00 */
[----:B------:R-:W4:Y:S02]  /*4ed60*/  LDL.LU.64 R4, [R1+0x1ec0] ;  /* 0x001ec00001047983 */ /* 0x000f240000300a00 */
[----:B----4-:R-:W-:-:S15]  /*4ed70*/  HMMA.16816.F32.BF16 R4, R20, R26, R4 ;  /* 0x0000001a1404723c */ /* 0x010fde0000041804 */
[----:B------:R-:W-:-:S04]  /*4ed80*/  NOP ;  /* 0x0000000000007918 */ /* 0x000fc80000000000 */
[----:B------:R-:W-:Y:S04]  /*4ed90*/  STL.64 [R1+0x3d0], R4 ;  /* 0x0003d00401007387 */ /* 0x000fe80000100a00 */
[----:B------:R0:W-:Y:S04]  /*4eda0*/  STL.64 [R1+0x3d8], R6 ;  /* 0x0003d80601007387 */ /* 0x0001e80000100a00 */
[----:B0-----:R-:W3:Y:S04]  /*4edb0*/  LDL.LU.64 R6, [R1+0x1eb8] ;  /* 0x001eb80001067983 */ /* 0x001ee80000300a00 */
[----:B------:R-:W3:Y:S04]  /*4edc0*/  LDL.LU.64 R4, [R1+0x1eb0] ;  /* 0x001eb00001047983 */ /* 0x000ee80000300a00 */
[----:B------:R-:W-:Y:S01]  /*4edd0*/  STL.64 [R1+0x1e30], R26 ;  /* 0x001e301a01007387 */ /* 0x000fe20000100a00 */
[----:B---3--:R-:W-:-:S15]  /*4ede0*/  HMMA.16816.F32.BF16 R4, R20, R14, R4 ;  /* 0x0000000e1404723c */ /* 0x008fde0000041804 */
[----:B------:R-:W-:-:S04]  /*4edf0*/  NOP ;  /* 0x0000000000007918 */ /* 0x000fc80000000000 */
[----:B------:R-:W-:Y:S04]  /*4ee00*/  STL.64 [R1+0x3c0], R4 ;  /* 0x0003c00401007387 */ /* 0x000fe80000100a00 */
[----:B------:R0:W-:Y:S04]  /*4ee10*/  STL.64 [R1+0x3c8], R6 ;  /* 0x0003c80601007387 */ /* 0x0001e80000100a00 */
[----:B0-----:R-:W3:Y:S04]  /*4ee20*/  LDL.LU.64 R6, [R1+0x1ea8] ;  /* 0x001ea80001067983 */ /* 0x001ee80000300a00 */
[----:B------:R-:W3:Y:S04]  /*4ee30*/  LDL.LU.64 R4, [R1+0x1ea0] ;  /* 0x001ea00001047983 */ /* 0x000ee80000300a00 */
[----:B------:R-:W-:Y:S04]  /*4ee40*/  STL.64 [R1+0x1e10], R14 ;  /* 0x001e100e01007387 */ /* 0x000fe80000100a00 */
[----:B--2---:R0:W-:Y:S01]  /*4ee50*/  STL.64 [R1+0x1d18], R10 ;  /* 0x001d180a01007387 */ /* 0x0041e20000100a00 */
[----:B---3--:R-:W-:Y:S03]  /*4ee60*/  HMMA.16816.F32.BF16 R20, R20, R10, R4 ;  /* 0x0000000a1414723c */ /* 0x008fe60000041804 */
[----:B------:R-:W2:-:S15]  /*4ee70*/  LDL.LU R4, [R1+0xe0] ;  /* 0x0000e00001047983 */ /* 0x000e9e0000300800 */
[----:B------:R-:W-:Y:S01]  /*4ee80*/  NOP ;  /* 0x0000000000007918 */ /* 0x000fe20000000000 */
[----:B------:R-:W-:Y:S04]  /*4ee90*/  STL.64 [R1+0x3a0], R20 ;  /* 0x0003a01401007387 */ /* 0x000fe80000100a00 */
[----:B------:R-:W-:Y:S04]  /*4eea0*/  STL.64 [R1+0x3a8], R22 ;  /* 0x0003a81601007387 */ /* 0x000fe80000100a00 */
[----:B------:R-:W2:Y:S04]  /*4eeb0*/  LDL.LU R5, [R1+0xe4] ;  /* 0x0000e40001057983 */ /* 0x000ea80000300800 */
[----:B------:R-:W3:Y:S04]  /*4eec0*/  LDL.LU R6, [R1+0xe8] ;  /* 0x0000e80001067983 */ /* 0x000ee80000300800 */
[----:B------:R-:W3:Y:S01]  /*4eed0*/  LDL.LU R7, [R1+0xec] ;  /* 0x0000ec0001077983 */ /* 0x000ee20000300800 */
[----:B0-----:R-:W-:-:S02]  /*4eee0*/  IMAD.MOV.U32 R10, RZ, RZ, R9 ;  /* 0x000000ffff0a7224 */ /* 0x001fc400078e0009 */
        /* <DEDUP_REMOVED lines=67> */
[----:B------:R-:W2:Y:S01]  /*4f320*/  LDL.LU R5, [R1+0x144] ;  /* 0x0001440001057983 */ /* 0x000ea20000300800 */
[----:B------:R-:W-:-:S02]  /*4f330*/  IMAD.MOV.U32 R10, RZ, RZ, R9 ;  /* 0x000000ffff0a7224 */ /* 0x000fc400078e0009 */
[----:B------:R-:W-:Y:S02]  /*4f340*/  IMAD.MOV.U32 R11, RZ, RZ, R8 ;  /* 0x000000ffff0b7224 */ /* 0x000fe400078e0008 */
[----:B---3--:R-:W-:Y:S02]  /*4f350*/  IMAD.MOV.U32 R6, RZ, RZ, R16 ;  /* 0x000000ffff067224 */ /* 0x008fe400078e0010 */
[----:B------:R-:W-:Y:S01]  /*4f360*/  IMAD.MOV.U32 R7, RZ, RZ, R0 ;  /* 0x000000ffff077224 */ /* 0x000fe200078e0000 */
[----:B------:R-:W3:Y:S04]  /*4f370*/  LDL.LU R16, [R1+0x1e60] ;  /* 0x001e600001107983 */ /* 0x000ee80000300800 */
[----:B------:R-:W3:Y:S04]  /*4f380*/  LDL.LU R0, [R1+0x1e5c] ;  /* 0x001e5c0001007983 */ /* 0x000ee80000300800 */
[----:B------:R-:W-:Y:S04]  /*4f390*/  STL.64 [R1+0x1dd8], R10 ;  /* 0x001dd80a01007387 */ /* 0x000fe80000100a00 */
        /* <DEDUP_REMOVED lines=8> */
[----:B------:R-:W3:Y:S01]  /*4f420*/  LDL.LU R19, [R1+0x1e58] ;  /* 0x001e580001137983 */ /* 0x000ee20000300800 */
[----:B------:R-:W-:Y:S02]  /*4f430*/  IMAD.MOV.U32 R26, RZ, RZ, R18 ;  /* 0x000000ffff1a7224 */ /* 0x000fe400078e0012 */
[----:B------:R-:W-:Y:S01]  /*4f440*/  IMAD.MOV.U32 R27, RZ, RZ, R17 ;  /* 0x000000ffff1b7224 */ /* 0x000fe200078e0011 */
[----:B------:R0:W-:Y:S04]  /*4f450*/  STL.64 [R1+0x1df0], R10 ;  /* 0x001df00a01007387 */ /* 0x0001e80000100a00 */
[----:B------:R-:W3:Y:S04]  /*4f460*/  LDL.LU R18, [R1+0x1e54] ;  /* 0x001e540001127983 */ /* 0x000ee80000300800 */
[----:B------:R-:W3:Y:S04]  /*4f470*/  LDL.LU R17, [R1+0x1e50] ;  /* 0x001e500001117983 */ /* 0x000ee80000300800 */
[----:B------:R-:W3:Y:S04]  /*4f480*/  LDL.LU R20, [R1+0x1b0] ;  /* 0x0001b00001147983 */ /* 0x000ee80000300800 */
[----:B------:R-:W3:Y:S04]  /*4f490*/  LDL.LU R21, [R1+0x1b4] ;  /* 0x0001b40001157983 */ /* 0x000ee80000300800 */
[----:B------:R-:W3:Y:S04]  /*4f4a0*/  LDL.LU R22, [R1+0x1b8] ;  /* 0x0001b80001167983 */ /* 0x000ee80000300800 */
[----:B------:R-:W3:Y:S01]  /*4f4b0*/  LDL.LU R23, [R1+0x1bc] ;  /* 0x0001bc0001177983 */ /* 0x000ee20000300800 */
[----:B0-----:R-:W-:-:S02]  /*4f4c0*/  IMAD.MOV.U32 R10, RZ, RZ, R28 ;  /* 0x000000ffff0a7224 */ /* 0x001fc400078e001c */
[----:B----4-:R-:W-:-:S05]  /*4f4d0*/  IMAD.MOV.U32 R11, RZ, RZ, R25 ;  /* 0x000000ffff0b7224 */ /* 0x010fca00078e0019 */
        /* <DEDUP_REMOVED lines=10> */
[----:B------:R-:W4:Y:S04]  /*4f580*/  LDL.LU R16, [R1+0x1e48] ;  /* 0x001e480001107983 */ /* 0x000f280000300800 */
[----:B------:R0:W-:Y:S02]  /*4f590*/  STL.64 [R1+0x1e18], R10 ;  /* 0x001e180a01007387 */ /* 0x0001e40000100a00 */
[----:B0-----:R-:W-:Y:S02]  /*4f5a0*/  IMAD.MOV.U32 R10, RZ, RZ, R12 ;  /* 0x000000ffff0a7224 */ /* 0x001fe400078e000c */
[----:B------:R-:W2:Y:S04]  /*4f5b0*/  LDL.LU R12, [R1+0x190] ;  /* 0x00019000010c7983 */ /* 0x000ea80000300800 */
[----:B------:R-:W2:Y:S04]  /*4f5c0*/  LDL.LU R13, [R1+0x194] ;  /* 0x00019400010d7983 */ /* 0x000ea80000300800 */
[----:B------:R-:W2:Y:S04]  /*4f5d0*/  LDL.LU R14, [R1+0x198] ;  /* 0x00019800010e7983 */ /* 0x000ea80000300800 */
[----:B------:R-:W2:Y:S04]  /*4f5e0*/  LDL.LU R15, [R1+0x19c] ;  /* 0x00019c00010f7983 */ /* 0x000ea80000300800 */
[----:B--2---:R-:W-:Y:S04]  /*4f5f0*/  STL.64 [R1+0x1e28], R14 ;  /* 0x001e280e01007387 */ /* 0x004fe80000100a00 */
[----:B------:R0:W-:Y:S04]  /*4f600*/  STL.64 [R1+0x1e20], R12 ;  /* 0x001e200c01007387 */ /* 0x0001e80000100a00 */
[----:B0-----:R-:W2:Y:S04]  /*4f610*/  LDL.LU R12, [R1+0x1a0] ;  /* 0x0001a000010c7983 */ /* 0x001ea80000300800 */
[----:B------:R-:W2:Y:S04]  /*4f620*/  LDL.LU R13, [R1+0x1a4] ;  /* 0x0001a400010d7983 */ /* 0x000ea80000300800 */
[----:B------:R-:W2:Y:S01]  /*4f630*/  LDL.LU R14, [R1+0x1a8] ;  /* 0x0001a800010e7983 */ /* 0x000ea20000300800 */
[----:B----4-:R-:W-:-:S03]  /*4f640*/  IMAD.MOV.U32 R15, RZ, RZ, R16 ;  /* 0x000000ffff0f7224 */ /* 0x010fc600078e0010 */
[----:B------:R-:W4:Y:S04]  /*4f650*/  LDL.LU R16, [R1+0x1e44] ;  /* 0x001e440001107983 */ /* 0x000f280000300800 */
[----:B------:R-:W-:Y:S04]  /*4f660*/  STL.64 [R1+0x1de8], R6 ;  /* 0x001de80601007387 */ /* 0x000fe80000100a00 */
[----:B------:R0:W-:Y:S02]  /*4f670*/  STL.64 [R1+0x1de0], R4 ;  /* 0x001de00401007387 */ /* 0x0001e40000100a00 */
[----:B0-----:R-:W-:-:S02]  /*4f680*/  IMAD.MOV.U32 R4, RZ, RZ, R17 ;  /* 0x000000ffff047224 */ /* 0x001fc400078e0011 */
[----:B------:R-:W-:Y:S01]  /*4f690*/  IMAD.MOV.U32 R5, RZ, RZ, R18 ;  /* 0x000000ffff057224 */ /* 0x000fe200078e0012 */
[----:B------:R-:W4:Y:S04]  /*4f6a0*/  LDL.LU R17, [R1+0x1e40] ;  /* 0x001e400001117983 */ /* 0x000f280000300800 */
[----:B------:R-:W4:Y:S01]  /*4f6b0*/  LDL.LU R18, [R1+0x1e3c] ;  /* 0x001e3c0001127983 */ /* 0x000f220000300800 */
[----:B------:R-:W-:-:S03]  /*4f6c0*/  IMAD.MOV.U32 R6, RZ, RZ, R19 ;  /* 0x000000ffff067224 */ /* 0x000fc600078e0013 */
[----:B------:R-:W4:Y:S04]  /*4f6d0*/  LDL.LU R19, [R1+0x1e38] ;  /* 0x001e380001137983 */ /* 0x000f280000300800 */
[----:B------:R-:W2:Y:S01]  /*4f6e0*/  LDL.LU R7, [R1+0x17c] ;  /* 0x00017c0001077983 */ /* 0x000ea20000300800 */
[----:B------:R-:W-:Y:S01]  /*4f6f0*/  IMAD.MOV.U32 R11, RZ, RZ, R3 ;  /* 0x000000ffff0b7224 */ /* 0x000fe200078e0003 */
[C---:B----4-:R-:W-:Y:S02]  /*4f700*/  HMMA.16816.F32.BF16 R24, R16.reuse, R26, R20 ;  /* 0x0000001a1018723c */ /* 0x050fe40000041814 */
[----:B--2---:R-:W-:Y:S06]  /*4f710*/  STL.64 [R1+0x1e00], R6 ;  /* 0x001e000601007387 */ /* 0x004fec0000100a00 */
[----:B------:R-:W-:Y:S01]  /*4f720*/  HMMA.16816.F32.BF16 R8, R16, R10, R12 ;  /* 0x0000000a1008723c */ /* 0x000fe2000004180c */
[----:B------:R0:W-:Y:S04]  /*4f730*/  STL.64 [R1+0x1df8], R4 ;  /* 0x001df80401007387 */ /* 0x0001e80000100a00 */
[----:B0-----:R-:W2:Y:S04]  /*4f740*/  LDL.LU R4, [R1+0x180] ;  /* 0x0001800001047983 */ /* 0x001ea80000300800 */
[----:B------:R-:W2:Y:S04]  /*4f750*/  LDL.LU R5, [R1+0x184] ;  /* 0x0001840001057983 */ /* 0x000ea80000300800 */
[----:B------:R-:W2:Y:S01]  /*4f760*/  LDL.LU R6, [R1+0x188] ;  /* 0x0001880001067983 */ /* 0x000ea20000300800 */
[----:B------:R-:W-:-:S03]  /*4f770*/  IMAD.MOV.U32 R20, RZ, RZ, R24 ;  /* 0x000000ffff147224 */ /* 0x000fc600078e0018 */
[----:B------:R-:W-:Y:S01]  /*4f780*/  STL.64 [R1+0x4e0], R24 ;  /* 0x0004e01801007387 */ /* 0x000fe20000100a00 */
[----:B------:R-:W-:Y:S02]  /*4f790*/  IMAD.MOV.U32 R23, RZ, RZ, R27 ;  /* 0x000000ffff177224 */ /* 0x000fe400078e001b */
[----:B------:R-:W-:Y:S02]  /*4f7a0*/  IMAD.MOV.U32 R22, RZ, RZ, R26 ;  /* 0x000000ffff167224 */ /* 0x000fe400078e001a */
[----:B------:R-:W-:Y:S01]  /*4f7b0*/  IMAD.MOV.U32 R21, RZ, RZ, R25 ;  /* 0x000000ffff157224 */ /* 0x000fe200078e0019 */
[----:B------:R0:W-:Y:S01]  /*4f7c0*/  STL.64 [R1+0x4e8], R26 ;  /* 0x0004e81a01007387 */ /* 0x0001e20000100a00 */
[----:B---3--:R-:W-:-:S03]  /*4f7d0*/  IMAD.MOV.U32 R7, RZ, RZ, R0 ;  /* 0x000000ffff077224 */ /* 0x008fc600078e0000 */
[----:B0-----:R-:W3:Y:S04]  /*4f7e0*/  LDL.LU.64 R26, [R1+0x1e30] ;  /* 0x001e3000011a7983 */ /* 0x001ee80000300a00 */
[----:B------:R-:W4:Y:S04]  /*4f7f0*/  LDL.LU R24, [R1+0x17a4] ;  /* 0x0017a40001187983 */ /* 0x000f280000300800 */
[----:B------:R-:W2:Y:S04]  /*4f800*/  LDL.LU R0, [R1+0x17b0] ;  /* 0x0017b00001007983 */ /* 0x000ea80000300800 */
[----:B------:R0:W-:Y:S04]  /*4f810*/  STL [R1+0x1ae4], R20 ;  /* 0x001ae41401007387 */ /* 0x0001e80000100800 */
[----:B------:R1:W-:Y:S04]  /*4f820*/  STL [R1+0x1ae0], R21 ;  /* 0x001ae01501007387 */ /* 0x0003e80000100800 */
[----:B------:R1:W-:Y:S04]  /*4f830*/  STL [R1+0x1adc], R22 ;  /* 0x001adc1601007387 */ /* 0x0003e80000100800 */
[----:B------:R-:W-:Y:S04]  /*4f840*/  STL [R1+0x1ad8], R23 ;  /* 0x001ad81701007387 */ /* 0x000fe80000100800 */
[----:B0-----:R-:W2:Y:S04]  /*4f850*/  LDL.LU R20, [R1+0xd0] ;  /* 0x0000d00001147983 */ /* 0x001ea80000300800 */
[----:B-1----:R-:W2:Y:S04]  /*4f860*/  LDL.LU R21, [R1+0xd4] ;  /* 0x0000d40001157983 */ /* 0x002ea80000300800 */
[----:B------:R-:W2:Y:S04]  /*4f870*/  LDL.LU R22, [R1+0xd8] ;  /* 0x0000d80001167983 */ /* 0x000ea80000300800 */
[----:B------:R-:W2:Y:S04]  /*4f880*/  LDL.LU.64 R14, [R1+0x1e28] ;  /* 0x001e2800010e7983 */ /* 0x000ea80000300a00 */
[----:B------:R-:W2:Y:S04]  /*4f890*/  LDL.LU.64 R12, [R1+0x1e20] ;  /* 0x001e2000010c7983 */ /* 0x000ea80000300a00 */
[----:B------:R-:W-:Y:S04]  /*4f8a0*/  STL.64 [R1+0x4b0], R8 ;  /* 0x0004b00801007387 */ /* 0x000fe80000100a00 */
[----:B------:R0:W-:Y:S04]  /*4f8b0*/  STL.64 [R1+0x4b8], R10 ;  /* 0x0004b80a01007387 */ /* 0x0001e80000100a00 */
[----:B0-----:R-:W2:Y:S01]  /*4f8c0*/  LDL.LU.64 R10, [R1+0x1e18] ;  /* 0x001e1800010a7983 */ /* 0x001ea20000300a00 */
[----:B------:R-:W-:-:S03]  /*4f8d0*/  IMAD.MOV.U32 R23, RZ, RZ, R2 ;  /* 0x000000ffff177224 */ /* 0x000fc600078e0002 */
[----:B------:R-:W3:Y:S04]  /*4f8e0*/  LDL.LU R29, [R1+0x17ac] ;  /* 0x0017ac00011d7983 */ /* 0x000ee80000300800 */
[----:B------:R-:W3:Y:S01]  /*4f8f0*/  LDL.LU R2, [R1+0x17a8] ;  /* 0x0017a80001027983 */ /* 0x000ee20000300800 */
[----:B--2---:R-:W-:Y:S03]  /*4f900*/  HMMA.16816.F32.BF16 R8, R16, R10, R12 ;  /* 0x0000000a1008723c */ /* 0x004fe6000004180c */
[----:B------:R-:W2:-:S15]  /*4f910*/  LDL.LU.64 R14, [R1+0x1e10] ;  /* 0x001e1000010e7983 */ /* 0x000e9e0000300a00 */
[----:B------:R-:W-:Y:S01]  /*4f920*/  NOP ;  /* 0x0000000000007918 */ /* 0x000fe20000000000 */
[----:B------:R-:W-:Y:S04]  /*4f930*/  STL.64 [R1+0x470], R8 ;  /* 0x0004700801007387 */ /* 0x000fe80000100a00 */
[----:B------:R0:W-:Y:S04]  /*4f940*/  STL.64 [R1+0x478], R10 ;  /* 0x0004780a01007387 */ /* 0x0001e80000100a00 */
[----:B0-----:R-:W2:Y:S01]  /*4f950*/  LDL.LU.64 R10, [R1+0x1e08] ;  /* 0x001e0800010a7983 */ /* 0x001ea20000300a00 */
[----:B------:R-:W-:Y:S02]  /*4f960*/  IMAD.MOV.U32 R13, RZ, RZ, R9 ;  /* 0x000000ffff0d7224 */ /* 0x000fe400078e0009 */
[----:B------:R-:W-:-:S05]  /*4f970*/  IMAD.MOV.U32 R12, RZ, RZ, R8 ;  /* 0x000000ffff0c7224 */ /* 0x000fca00078e0008 */
[----:B------:R-:W-:Y:S04]  /*4f980*/  STL [R1+0x1aec], R12 ;  /* 0x001aec0c01007387 */ /* 0x000fe80000100800 */
[----:B------:R-:W-:Y:S01]  /*4f990*/  STL [R1+0x1ae8], R13 ;  /* 0x001ae80d01007387 */ /* 0x000fe20000100800 */
        /* <DEDUP_REMOVED lines=54> */
[----:B------:R-:W3:Y:S01]  /*4fd00*/  LDL.LU R25, [R1+0x1804] ;  /* 0x0018040001197983 */ /* 0x000ee20000300800 */
[----:B--2---:R-:W-:Y:S03]  /*4fd10*/  HMMA.16816.F32.BF16 R8, R16, R10, R4 ;  /* 0x0000000a1008723c */ /* 0x004fe60000041804 */
[----:B------:R-:W3:Y:S04]  /*4fd20*/  LDL.LU.64 R6, [R1+0x1d28] ;  /* 0x001d280001067983 */ /* 0x000ee80000300a00 */
[----:B------:R-:W3:-:S12]  /*4fd30*/  LDL.LU.64 R4, [R1+0x1d20] ;  /* 0x001d200001047983 */ /* 0x000ed80000300a00 */
[----:B------:R-:W-:Y:S04]  /*4fd40*/  STL.64 [R1+0x2d0], R8 ;  /* 0x0002d00801007387 */ /* 0x000fe80000100a00 */
[----:B------:R0:W-:Y:S04]  /*4fd50*/  STL.64 [R1+0x2d8], R10 ;  /* 0x0002d80a01007387 */ /* 0x0001e80000100a00 */
[----:B0-----:R-:W2:Y:S01]  /*4fd60*/  LDL.LU.64 R10, [R1+0x1d18] ;  /* 0x001d1800010a7983 */ /* 0x001ea20000300a00 */
[----:B---3--:R-:W-:-:S15]  /*4fd70*/  HMMA.16816.F32.BF16 R4, R16, R26, R4 ;  /* 0x0000001a1004723c */ /* 0x008fde0000041804 */
[----:B------:R-:W-:-:S04]  /*4fd80*/  NOP ;  /* 0x0000000000007918 */ /* 0x000fc80000000000 */
[----:B------:R-:W-:Y:S04]  /*4fd90*/  STL.64 [R1+0x2a0], R4 ;  /* 0x0002a00401007387 */ /* 0x000fe80000100a00 */
[----:B------:R0:W-:Y:S04]  /*4fda0*/  STL.64 [R1+0x2a8], R6 ;  /* 0x0002a80601007387 */ /* 0x0001e80000100a00 */
[----:B0-----:R-:W2:Y:S04]  /*4fdb0*/  LDL.LU.64 R6, [R1+0x1d10] ;  /* 0x001d100001067983 */ /* 0x001ea80000300a00 */
[----:B------:R-:W2:Y:S01]  /*4fdc0*/  LDL.LU.64 R4, [R1+0x1d08] ;  /* 0x001d080001047983 */ /* 0x000ea20000300a00 */
[----:B------:R-:W-:Y:S03]  /*4fdd0*/  HMMA.16816.F32.BF16 R12, R16, R14, R20 ;  /* 0x0000000e100c723c */ /* 0x000fe60000041814 */
[----:B------:R-:W3:Y:S01]  /*4fde0*/  LDL.LU R3, [R1+0x1800] ;  /* 0x0018000001037983 */ /* 0x000ee20000300800 */
[----:B----4-:R-:W-:-:S02]  /*4fdf0*/  IADD3 R24, P2, PT, R24, UR10, RZ ;  /* 0x0000000a18187c10 */ /* 0x010fc4000ff5e0ff */
[----:B------:R-:W-:-:S13]  /*4fe00*/  IADD3 R0, P3, PT, R0, UR10, RZ ;  /* 0x0000000a00007c10 */ /* 0x000fda000ff7e0ff */
[----:B------:R-:W-:Y:S04]  /*4fe10*/  STL.64 [R1+0x2b0], R12 ;  /* 0x0002b00c01007387 */ /* 0x000fe80000100a00 */
[----:B------:R0:W-:Y:S02]  /*4fe20*/  STL.64 [R1+0x2b8], R14 ;  /* 0x0002b80e01007387 */ /* 0x0001e40000100a00 */
[----:B0-----:R-:W-:-:S05]  /*4fe30*/  IMAD.MOV.U32 R14, RZ, RZ, R15 ;  /* 0x000000ffff0e7224 */ /* 0x001fca00078e000f */
[----:B------:R-:W-:Y:S01]  /*4fe40*/  STL [R1+0x1af0], R14 ;  /* 0x001af00e01007387 */ /* 0x000fe20000100800 */
[----:B--2---:R-:W-:-:S15]  /*4fe50*/  HMMA.16816.F32.BF16 R4, R16, R10, R4 ;  /* 0x0000000a1004723c */ /* 0x004fde0000041804 */
[----:B------:R-:W-:-:S04]  /*4fe60*/  NOP ;  /* 0x0000000000007918 */ /* 0x000fc80000000000 */
[----:B------:R0:W-:Y:S04]  /*4fe70*/  STL.64 [R1+0x2c0], R4 ;  /* 0x0002c00401007387 */ /* 0x0001e80000100a00 */
[----:B------:R-:W-:Y:S01]  /*4fe80*/  STL.64 [R1+0x2c8], R6 ;  /* 0x0002c80601007387 */ /* 0x000fe20000100a00 */
[----:B0-----:R-:W-:-:S05]  /*4fe90*/  IMAD.MOV.U32 R4, RZ, RZ, R7 ;  /* 0x000000ffff047224 */ /* 0x001fca00078e0007 */
[----:B------:R-:W-:Y:S04]  /*4fea0*/  STL [R1+0x1af4], R4 ;  /* 0x001af40401007387 */ /* 0x000fe80000100800 */
[----:B------:R-:W2:Y:S04]  /*4feb0*/  LDL.LU R17, [R1+0x17fc] ;  /* 0x0017fc0001117983 */ /* 0x000ea80000300800 */
[----:B------:R0:W-:Y:S04]  /*4fec0*/  STL [R1+0x17a4], R24 ;  /* 0x0017a41801007387 */ /* 0x0001e80000100800 */
[----:B0-----:R-:W4:Y:S04]  /*4fed0*/  LDL.LU R24, [R1+0x1794] ;  /* 0x0017940001187983 */ /* 0x001f280000300800 */
[----:B------:R0:W-:Y:S04]  /*4fee0*/  STL [R1+0x17b0], R0 ;  /* 0x0017b00001007387 */ /* 0x0001e80000100800 */
[----:B0-----:R-:W4:Y:S01]  /*4fef0*/  LDL.LU R0, [R1+0x1808] ;  /* 0x0018080001007983 */ /* 0x001f220000300800 */
[----:B------:R-:W-:-:S02]  /*4ff00*/  IADD3 R29, P4, PT, R29, UR10, RZ ;  /* 0x0000000a1d1d7c10 */ /* 0x000fc4000ff9e0ff */
[----:B------:R-:W-:Y:S01]  /*4ff10*/  IADD3 R2, P5, PT, R2, UR10, RZ ;  /* 0x0000000a02027c10 */ /* 0x000fe2000ffbe0ff */
[----:B------:R-:W4:Y:S04]  /*4ff20*/  LDL.LU R18, [R1+0x17a0] ;  /* 0x0017a00001127983 */ /* 0x000f280000300800 */
[----:B------:R-:W4:Y:S04]  /*4ff30*/  LDL.LU R19, [R1+0x17f4] ;  /* 0x0017f40001137983 */ /* 0x000f280000300800 */
[----:B------:R-:W-:Y:S04]  /*4ff40*/  STL [R1+0x17ac], R29 ;  /* 0x0017ac1d01007387 */ /* 0x000fe80000100800 */
[----:B------:R-:W4:Y:S04]  /*4ff50*/  LDL.LU R10, [R1+0x179c] ;  /* 0x00179c00010a7983 */ /* 0x000f280000300800 */
[----:B------:R0:W-:Y:S04]  /*4ff60*/  STL [R1+0x17a8], R2 ;  /* 0x0017a80201007387 */ /* 0x0001e80000100800 */
        /* <DEDUP_REMOVED lines=9> */
[----:B------:R-:W4:Y:S04]  /*50000*/  LDL.LU R13, [R1+0x17f8] ;  /* 0x0017f800010d7983 */ /* 0x000f280000300800 */
[----:B------:R-:W4:Y:S04]  /*50010*/  LDL.LU R12, [R1+0x1810] ;  /* 0x00181000010c7983 */ /* 0x000f280000300800 */
[----:B------:R-:W4:Y:S01]  /*50020*/  LDL.LU R29, [R1+0x17e4] ;  /* 0x0017e400011d7983 */ /* 0x000f220000300800 */
[----:B------:R-:W-:-:S02]  /*50030*/  IADD3 R25, P6, PT, R25, UR10, RZ ;  /* 0x0000000a19197c10 */ /* 0x000fc4000ffde0ff */
[----:B---3--:R-:W-:-:S03]  /*50040*/  IADD3 R3, P0, PT, R3, UR10, RZ ;  /* 0x0000000a03037c10 */ /* 0x008fc6000ff1e0ff */
[----:B------:R0:W-:Y:S04]  /*50050*/  STL [R1+0x1804], R25 ;  /* 0x0018041901007387 */ /* 0x0001e80000100800 */
        /* <DEDUP_REMOVED lines=8> */
[----:B0-----:R-:W3:Y:S04]  /*500e0*/  LDL.LU R25, [R1+0x17c4] ;  /* 0x0017c40001197983 */ /* 0x001ee80000300800 */
[----:B-1----:R-:W3:Y:S01]  /*500f0*/  LDL.LU R3, [R1+0x1844] ;  /* 0x0018440001037983 */ /* 0x002ee20000300800 */
[----:B--2---:R-:W-:-:S02]  /*50100*/  IADD3 R17, P1, PT, R17, UR10, RZ ;  /* 0x0000000a11117c10 */ /* 0x004fc4000ff3e0ff */
[----:B----4-:R-:W-:-:S05]  /*50110*/  IADD3.X R24, PT, PT, R24, UR6, RZ, P2, !PT ;  /* 0x0000000618187c10 */ /* 0x010fca00097fe4ff */
[----:B------:R0:W-:Y:S04]  /*50120*/  STL [R1+0x1794], R24 ;  /* 0x0017941801007387 */ /* 0x0001e80000100800 */
[----:B------:R-:W-:Y:S01]  /*50130*/  STL [R1+0x17fc], R17 ;  /* 0x0017fc1101007387 */ /* 0x000fe20000100800 */
[----:B------:R-:W-:-:S03]  /*50140*/  IADD3 R0, P2, PT, R0, UR10, RZ ;  /* 0x0000000a00007c10 */ /* 0x000fc6000ff5e0ff */
[----:B0-----:R-:W2:Y:S04]  /*50150*/  LDL.LU R24, [R1+0x17c0] ;  /* 0x0017c00001187983 */ /* 0x001ea80000300800 */
[----:B------:R0:W-:Y:S04]  /*50160*/  STL [R1+0x1808], R0 ;  /* 0x0018080001007387 */ /* 0x0001e80000100800 */
[----:B0-----:R-:W4:Y:S01]  /*50170*/  LDL.LU R0, [R1+0x1840] ;  /* 0x0018400001007983 */ /* 0x001f220000300800 */
[----:B------:R-:W-:Y:S02]  /*50180*/  IADD3.X R18, PT, PT, R18, UR6, RZ, P3, !PT ;  /* 0x0000000612127c10 */ /* 0x000fe40009ffe4ff */
[----:B------:R-:W-:-:S02]  /*50190*/  IADD3 R19, P3, PT, R19, UR10, RZ ;  /* 0x0000000a13137c10 */ /* 0x000fc4000ff7e0ff */
[----:B------:R-:W-:Y:S02]  /*501a0*/  IADD3.X R10, PT, PT, R10, UR6, RZ, P4, !PT ;  /* 0x000000060a0a7c10 */ /* 0x000fe4000a7fe4ff */
[----:B------:R-:W-:Y:S02]  /*501b0*/  IADD3 R11, P4, PT, R11, UR10, RZ ;  /* 0x0000000a0b0b7c10 */ /* 0x000fe4000ff9e0ff */
[----:B------:R-:W-:Y:S01]  /*501c0*/  IADD3.X R5, PT, PT, R5, UR6, RZ, P5, !PT ;  /* 0x0000000605057c10 */ /* 0x000fe2000affe4ff */
[----:B------:R-:W-:Y:S01]  /*501d0*/  STL [R1+0x17a0], R18 ;  /* 0x0017a01201007387 */ /* 0x000fe20000100800 */
[----:B------:R-:W-:-:S03]  /*501e0*/  IADD3 R6, P5, PT, R6, UR10, RZ ;  /* 0x0000000a06067c10 */ /* 0x000fc6000ffbe0ff */
[----:B------:R-:W-:Y:S01]  /*501f0*/  STL [R1+0x17f4], R19 ;  /* 0x0017f41301007387 */ /* 0x000fe20000100800 */
[----:B------:R-:W-:-:S03]  /*50200*/  IADD3.X R7, PT, PT, R7, UR6, RZ, P6, !PT ;  /* 0x0000000607077c10 */ /* 0x000fc6000b7fe4ff */
[----:B------:R-:W-:Y:S01]  /*50210*/  STL [R1+0x179c], R10 ;  /* 0x00179c0a01007387 */ /* 0x000fe20000100800 */
[----:B------:R-:W-:-:S03]  /*50220*/  IADD3 R14, P6, PT, R14, UR10, RZ ;  /* 0x0000000a0e0e7c10 */ /* 0x000fc6000ffde0ff */
[----:B------:R-:W-:Y:S01]  /*50230*/  STL [R1+0x17e0], R11 ;  /* 0x0017e00b01007387 */ /* 0x000fe20000100800 */
[----:B------:R-:W-:Y:S02]  /*50240*/  IADD3.X R15, PT, PT, R15, UR6, RZ, P0, !PT ;  /* 0x000000060f0f7c10 */ /* 0x000fe400087fe4ff */
[----:B------:R-:W-:Y:S01]  /*50250*/  IADD3.X R27, PT, PT, R27, UR6, RZ, P1, !PT ;  /* 0x000000061b1b7c10 */ /* 0x000fe20008ffe4ff */
[----:B------:R-:W-:Y:S01]  /*50260*/  STL [R1+0x1798], R5 ;  /* 0x0017980501007387 */ /* 0x000fe20000100800 */
[----:B------:R-:W-:-:S03]  /*50270*/  IADD3 R2, P1, PT, R2, UR10, RZ ;  /* 0x0000000a02027c10 */ /* 0x000fc6000ff3e0ff */
[----:B------:R-:W-:Y:S01]  /*50280*/  STL [R1+0x17d8], R6 ;  /* 0x0017d80601007387 */ /* 0x000fe20000100800 */
[----:B------:R-:W-:-:S03]  /*50290*/  IADD3 R26, P0, PT, R26, UR10, RZ ;  /* 0x0000000a1a1a7c10 */ /* 0x000fc6000ff1e0ff */
[----:B------:R-:W-:Y:S04]  /*502a0*/  STL [R1+0x17f0], R7 ;  /* 0x0017f00701007387 */ /* 0x000fe80000100800 */
[----:B------:R-:W-:Y:S04]  /*502b0*/  STL [R1+0x17d0], R14 ;  /* 0x0017d00e01007387 */ /* 0x000fe80000100800 */
[----:B------:R-:W-:Y:S04]  /*502c0*/  STL [R1+0x17ec], R15 ;  /* 0x0017ec0f01007387 */ /* 0x000fe80000100800 */
[----:B------:R0:W-:Y:S04]  /*502d0*/  STL [R1+0x1814], R2 ;  /* 0x0018140201007387 */ /* 0x0001e80000100800 */
[----:B------:R-:W-:Y:S01]  /*502e0*/  STL [R1+0x17c8], R26 ;  /* 0x0017c81a01007387 */ /* 0x000fe20000100800 */
[----:B------:R-:W-:-:S02]  /*502f0*/  IADD3.X R29, PT, PT, R29, UR6, RZ, P3, !PT ;  /* 0x000000061d1d7c10 */ /* 0x000fc40009ffe4ff */
[----:B------:R-:W-:Y:S01]  /*50300*/  IADD3.X R13, PT, PT, R13, UR6, RZ, P2, !PT ;  /* 0x000000060d0d7c10 */ /* 0x000fe200097fe4ff */
[----:B0-----:R-:W4:Y:S04]  /*50310*/  LDL.LU R2, [R1+0x17bc] ;  /* 0x0017bc0001027983 */ /* 0x001f280000300800 */
[----:B------:R-:W-:Y:S04]  /*50320*/  STL [R1+0x17e8], R27 ;  /* 0x0017e81b01007387 */ /* 0x000fe80000100800 */
[----:B------:R0:W-:Y:S04]  /*50330*/  STL [R1+0x17e4], R29 ;  /* 0x0017e41d01007387 */ /* 0x0001e80000100800 */
[----:B------:R-:W-:Y:S04]  /*50340*/  STL [R1+0x17f8], R13 ;  /* 0x0017f80d01007387 */ /* 0x000fe80000100800 */
[----:B0-----:R-:W4:Y:S01]  /*50350*/  LDL.LU R29, [R1+0x183c] ;  /* 0x00183c00011d7983 */ /* 0x001f220000300800 */
[----:B------:R-:W-:-:S02]  /*50360*/  IADD3 R12, P2, PT, R12, UR10, RZ ;  /* 0x0000000a0c0c7c10 */ /* 0x000fc4000ff5e0ff */
[----:B---3--:R-:W-:Y:S02]  /*50370*/  IADD3 R23, P3, PT, R23, UR10, RZ ;  /* 0x0000000a17177c10 */ /* 0x008fe4000ff7e0ff */
[----:B------:R-:W-:Y:S02]  /*50380*/  IADD3.X R22, PT, PT, R22, UR6, RZ, P4, !PT ;  /* 0x0000000616167c10 */ /* 0x000fe4000a7fe4ff */
[----:B------:R-:W-:Y:S02]  /*50390*/  IADD3 R21, P4, PT, R21, UR10, RZ ;  /* 0x0000000a15157c10 */ /* 0x000fe4000ff9e0ff */
[----:B------:R-:W-:Y:S01]  /*503a0*/  IADD3.X R20, PT, PT, R20, UR6, RZ, P5, !PT ;  /* 0x0000000614147c10 */ /* 0x000fe2000affe4ff */
[----:B------:R-:W-:Y:S01]  /*503b0*/  STL [R1+0x1810], R12 ;  /* 0x0018100c01007387 */ /* 0x000fe20000100800 */
[----:B------:R-:W-:-:S03]  /*503c0*/  IADD3 R9, P5, PT, R9, UR10, RZ ;  /* 0x0000000a09097c10 */ /* 0x000fc6000ffbe0ff */
[----:B------:R-:W-:Y:S01]  /*503d0*/  STL [R1+0x180c], R23 ;  /* 0x00180c1701007387 */ /* 0x000fe20000100800 */
[----:B------:R-:W-:-:S03]  /*503e0*/  IADD3.X R8, PT, PT, R8, UR6, RZ, P6, !PT ;  /* 0x0000000608087c10 */ /* 0x000fc6000b7fe4ff */
[----:B------:R-:W-:Y:S04]  /*503f0*/  STL [R1+0x17dc], R22 ;  /* 0x0017dc1601007387 */ /* 0x000fe80000100800 */
[----:B------:R-:W-:Y:S01]  /*50400*/  STL [R1+0x182c], R21 ;  /* 0x00182c1501007387 */ /* 0x000fe20000100800 */
[----:B------:R-:W-:-:S03]  /*50410*/  IADD3 R28, P6, PT, R28, UR10, RZ ;  /* 0x0000000a1c1c7c10 */ /* 0x000fc6000ffde0ff */
[----:B------:R-:W-:Y:S01]  /*50420*/  STL [R1+0x17d4], R20 ;  /* 0x0017d41401007387 */ /* 0x000fe20000100800 */
[----:B------:R-:W-:-:S03]  /*50430*/  IADD3.X R25, PT, PT, R25, UR6, RZ, P0, !PT ;  /* 0x0000000619197c10 */ /* 0x000fc600087fe4ff */
[----:B------:R-:W-:Y:S01]  /*50440*/  STL [R1+0x1828], R9 ;  /* 0x0018280901007387 */ /* 0x000fe20000100800 */
[----:B------:R-:W-:-:S03]  /*50450*/  IADD3 R3, P0, PT, R3, UR10, RZ ;  /* 0x0000000a03037c10 */ /* 0x000fc6000ff1e0ff */
[----:B------:R-:W-:Y:S04]  /*50460*/  STL [R1+0x17cc], R8 ;  /* 0x0017cc0801007387 */ /* 0x000fe80000100800 */
[----:B------:R-:W3:Y:S04]  /*50470*/  LDL.LU R17, [R1+0x17b8] ;  /* 0x0017b80001117983 */ /* 0x000ee80000300800 */
[----:B------:R-:W-:Y:S04]  /*50480*/  STL [R1+0x1824], R28 ;  /* 0x0018241c01007387 */ /* 0x000fe80000100800 */
[----:B------:R0:W-:Y:S04]  /*50490*/  STL [R1+0x17c4], R25 ;  /* 0x0017c41901007387 */ /* 0x0001e80000100800 */
[----:B0-----:R-:W3:Y:S04]  /*504a0*/  LDL.LU R25, [R1+0x185c] ;  /* 0x00185c0001197983 */ /* 0x001ee80000300800 */
[----:B------:R0:W-:Y:S04]  /*504b0*/  STL [R1+0x1844], R3 ;  /* 0x0018440301007387 */ /* 0x0001e80000100800 */
[----:B0-----:R-:W3:Y:S04]  /*504c0*/  LDL.LU R3, [R1+0x17b4] ;  /* 0x0017b40001037983 */ /* 0x001ee80000300800 */
[----:B------:R-:W3:Y:S04]  /*504d0*/  LDL.LU R18, [R1+0x1858] ;  /* 0x0018580001127983 */ /* 0x000ee80000300800 */
[----:B------:R-:W3:Y:S01]  /*504e0*/  LDL.LU R19, [R1+0x1818] ;  /* 0x0018180001137983 */ /* 0x000ee20000300800 */
[----:B--2---:R-:W-:-:S05]  /*504f0*/  IADD3.X R24, PT, PT, R24, UR6, RZ, P1, !PT ;  /* 0x0000000618187c10 */ /* 0x004fca0008ffe4ff */
[----:B------:R-:W-:Y:S04]  /*50500*/  STL [R1+0x17c0], R24 ;  /* 0x0017c01801007387 */ /* 0x000fe80000100800 */
[----:B------:R-:W2:Y:S01]  /*50510*/  LDL.LU R10, [R1+0x1854] ;  /* 0x00185400010a7983 */ /* 0x000ea20000300800 */
[----:B----4-:R-:W-:-:S05]  /*50520*/  IADD3 R0, P1, PT, R0, UR10, RZ ;  /* 0x0000000a00007c10 */ /* 0x010fca000ff3e0ff */
        /* <DEDUP_REMOVED lines=11> */
[----:B------:R-:W4:Y:S01]  /*505e0*/  LDL.LU R12, [R1+0x1848] ;  /* 0x00184800010c7983 */ /* 0x000f220000300800 */
[----:B------:R-:W-:-:S05]  /*505f0*/  IADD3.X R2, PT, PT, R2, UR6, RZ, P2, !PT ;  /* 0x0000000602027c10 */ /* 0x000fca00097fe4ff */
[----:B------:R0:W-:Y:S01]  /*50600*/  STL [R1+0x17bc], R2 ;  /* 0x0017bc0201007387 */ /* 0x0001e20000100800 */
[----:B------:R-:W-:-:S03]  /*50610*/  IADD3 R29, P2, PT, R29, UR10, RZ ;  /* 0x0000000a1d1d7c10 */ /* 0x000fc6000ff5e0ff */
[----:B0-----:R-:W4:Y:S04]  /*50620*/  LDL.LU R2, [R1+0x1884] ;  /* 0x0018840001027983 */ /* 0x001f280000300800 */
[----:B------:R-:W4:Y:S04]  /*50630*/  LDL.LU R23, [R1+0x184c] ;  /* 0x00184c0001177983 */ /* 0x000f280000300800 */
[----:B------:R-:W4:Y:S04]  /*50640*/  LDL.LU R22, [R1+0x18a4] ;  /* 0x0018a40001167983 */ /* 0x000f280000300800 */
[----:B------:R-:W4:Y:S04]  /*50650*/  LDL.LU R21, [R1+0x1850] ;  /* 0x0018500001157983 */ /* 0x000f280000300800 */
[----:B------:R0:W-:Y:S04]  /*50660*/  STL [R1+0x183c], R29 ;  /* 0x00183c1d01007387 */ /* 0x0001e80000100800 */
[----:B------:R-:W4:Y:S04]  /*50670*/  LDL.LU R20, [R1+0x18a0] ;  /* 0x0018a00001147983 */ /* 0x000f280000300800 */
[----:B------:R-:W4:Y:S04]  /*50680*/  LDL.LU R9, [R1+0x1860] ;  /* 0x0018600001097983 */ /* 0x000f280000300800 */
[----:B------:R-:W4:Y:S04]  /*50690*/  LDL.LU R8, [R1+0x189c] ;  /* 0x00189c0001087983 */ /* 0x000f280000300800 */
[----:B------:R-:W4:Y:S04]  /*506a0*/  LDL.LU R28, [R1+0x1864] ;  /* 0x00186400011c7983 */ /* 0x000f280000300800 */
[----:B------:R-:W4:Y:S04]  /*506b0*/  LDL.LU R24, [R1+0x18bc] ;  /* 0x0018bc0001187983 */ /* 0x000f280000300800 */
[----:B0-----:R-:W4:Y:S01]  /*506c0*/  LDL.LU R29, [R1+0x1868] ;  /* 0x00186800011d7983 */ /* 0x001f220000300800 */
[----:B---3--:R-:W-:-:S02]  /*506d0*/  IADD3.X R17, PT, PT, R17, UR6, RZ, P3, !PT ;  /* 0x0000000611117c10 */ /* 0x008fc40009ffe4ff */
[----:B------:R-:W-:-:S05]  /*506e0*/  IADD3 R25, P3, PT, R25, UR10, RZ ;  /* 0x0000000a19197c10 */ /* 0x000fca000ff7e0ff */
[----:B------:R0:W-:Y:S04]  /*506f0*/  STL [R1+0x185c], R25 ;  /* 0x00185c1901007387 */ /* 0x0001e80000100800 */
[----:B------:R-:W-:Y:S01]  /*50700*/  STL [R1+0x17b8], R17 ;  /* 0x0017b81101007387 */ /* 0x000fe20000100800 */
[----:B------:R-:W-:Y:S02]  /*50710*/  IADD3.X R3, PT, PT, R3, UR6, RZ, P4, !PT ;  /* 0x0000000603037c10 */ /* 0x000fe4000a7fe4ff */
[----:B------:R-:W-:Y:S02]  /*50720*/  IADD3 R18, P4, PT, R18, UR10, RZ ;  /* 0x0000000a12127c10 */ /* 0x000fe4000ff9e0ff */
[----:B------:R-:W-:Y:S01]  /*50730*/  IADD3.X R19, PT, PT, R19, UR6, RZ, P5, !PT ;  /* 0x0000000613137c10 */ /* 0x000fe2000affe4ff */
[----:B0-----:R-:W3:Y:S04]  /*50740*/  LDL.LU R25, [R1+0x18b8] ;  /* 0x0018b80001197983 */ /* 0x001ee80000300800 */
[----:B------:R0:W-:Y:S04]  /*50750*/  STL [R1+0x17b4], R3 ;  /* 0x0017b40301007387 */ /* 0x0001e80000100800 */
[----:B0-----:R-:W3:Y:S04]  /*50760*/  LDL.LU R3, [R1+0x1878] ;  /* 0x0018780001037983 */ /* 0x001ee80000300800 */
[----:B------:R-:W-:Y:S04]  /*50770*/  STL [R1+0x1858], R18 ;  /* 0x0018581201007387 */ /* 0x000fe80000100800 */
[----:B------:R-:W-:Y:S01]  /*50780*/  STL [R1+0x1818], R19 ;  /* 0x0018181301007387 */ /* 0x000fe20000100800 */
[----:B--2---:R-:W-:-:S05]  /*50790*/  IADD3 R10, P5, PT, R10, UR10, RZ ;  /* 0x0000000a0a0a7c10 */ /* 0x004fca000ffbe0ff */
[----:B------:R-:W-:Y:S01]  /*507a0*/  STL [R1+0x1854], R10 ;  /* 0x0018540a01007387 */ /* 0x000fe20000100800 */
[----:B----4-:R-:W-:Y:S02]  /*507b0*/  IADD3.X R11, PT, PT, R11, UR6, RZ, P6, !PT ;  /* 0x000000060b0b7c10 */ /* 0x010fe4000b7fe4ff */
[----:B------:R-:W-:Y:S02]  /*507c0*/  IADD3 R5, P6, PT, R5, UR10, RZ ;  /* 0x0000000a05057c10 */ /* 0x000fe4000ffde0ff */
        /* <DEDUP_REMOVED lines=8> */
[----:B------:R-:W-:-:S03]  /*50850*/  IADD3.X R26, PT, PT, R26, UR6, RZ, P2, !PT ;  /* 0x000000061a1a7c10 */ /* 0x000fc600097fe4ff */
[----:B------:R-:W-:Y:S04]  /*50860*/  STL [R1+0x1870], R7 ;  /* 0x0018700701007387 */ /* 0x000fe80000100800 */
[----:B------:R-:W-:Y:S04]  /*50870*/  STL [R1+0x1830], R14 ;  /* 0x0018300e01007387 */ /* 0x000fe80000100800 */
[----:B------:R-:W-:Y:S04]  /*50880*/  STL [R1+0x186c], R15 ;  /* 0x00186c0f01007387 */ /* 0x000fe80000100800 */
[----:B------:R0:W-:Y:S04]  /*50890*/  STL [R1+0x1838], R0 ;  /* 0x0018380001007387 */ /* 0x0001e80000100800 */
[----:B------:R-:W-:Y:S04]  /*508a0*/  STL [R1+0x1834], R26 ;  /* 0x0018341a01007387 */ /* 0x000fe80000100800 */
[----:B0-----:R-:W2:Y:S01]  /*508b0*/  LDL.LU R0, [R1+0x18b4] ;  /* 0x0018b40001007983 */ /* 0x001ea20000300800 */
[----:B------:R-:W-:-:S02]  /*508c0*/  IADD3 R27, P2, PT, R27, UR10, RZ ;  /* 0x0000000a1b1b7c10 */ /* 0x000fc4000ff5e0ff */
[----:B------:R-:W-:Y:S02]  /*508d0*/  IADD3.X R12, PT, PT, R12, UR6, RZ, P4, !PT ;  /* 0x000000060c0c7c10 */ /* 0x000fe4000a7fe4ff */
[----:B------:R-:W-:Y:S01]  /*508e0*/  IADD3 R13, P3, PT, R13, UR10, RZ ;  /* 0x0000000a0d0d7c10 */ /* 0x000fe2000ff7e0ff */
[----:B------:R-:W-:Y:S01]  /*508f0*/  STL [R1+0x188c], R27 ;  /* 0x00188c1b01007387 */ /* 0x000fe20000100800 */
[----:B------:R-:W-:Y:S02]  /*50900*/  IADD3 R2, P4, PT, R2, UR10, RZ ;  /* 0x0000000a02027c10 */ /* 0x000fe4000ff9e0ff */
[----:B------:R-:W-:Y:S02]  /*50910*/  IADD3.X R23, PT, PT, R23, UR6, RZ, P5, !PT ;  /* 0x0000000617177c10 */ /* 0x000fe4000affe4ff */
[----:B------:R-:W-:Y:S02]  /*50920*/  IADD3 R22, P5, PT, R22, UR10, RZ ;  /* 0x0000000a16167c10 */ /* 0x000fe4000ffbe0ff */
[----:B------:R-:W-:Y:S01]  /*50930*/  IADD3.X R21, PT, PT, R21, UR6, RZ, P6, !PT ;  /* 0x0000000615157c10 */ /* 0x000fe2000b7fe4ff */
[----:B------:R0:W-:Y:S04]  /*50940*/  STL [R1+0x1884], R2 ;  /* 0x0018840201007387 */ /* 0x0001e80000100800 */
[----:B------:R-:W-:Y:S01]  /*50950*/  STL [R1+0x1888], R13 ;  /* 0x0018880d01007387 */ /* 0x000fe20000100800 */
[----:B------:R-:W-:-:S02]  /*50960*/  IADD3 R20, P6, PT, R20, UR10, RZ ;  /* 0x0000000a14147c10 */ /* 0x000fc4000ffde0ff */
[----:B------:R-:W-:Y:S02]  /*50970*/  IADD3.X R9, PT, PT, R9, UR6, RZ, P0, !PT ;  /* 0x0000000609097c10 */ /* 0x000fe400087fe4ff */
[----:B------:R-:W-:Y:S02]  /*50980*/  IADD3 R8, P0, PT, R8, UR10, RZ ;  /* 0x0000000a08087c10 */ /* 0x000fe4000ff1e0ff */
[----:B------:R-:W-:Y:S01]  /*50990*/  IADD3.X R28, PT, PT, R28, UR6, RZ, P1, !PT ;  /* 0x000000061c1c7c10 */ /* 0x000fe20008ffe4ff */
[----:B0-----:R-:W4:Y:S04]  /*509a0*/  LDL.LU R2, [R1+0x187c] ;  /* 0x00187c0001027983 */ /* 0x001f280000300800 */
[----:B------:R-:W-:Y:S04]  /*509b0*/  STL [R1+0x1848], R12 ;  /* 0x0018480c01007387 */ /* 0x000fe80000100800 */
[----:B------:R-:W-:Y:S04]  /*509c0*/  STL [R1+0x184c], R23 ;  /* 0x00184c1701007387 */ /* 0x000fe80000100800 */
[----:B------:R-:W-:Y:S04]  /*509d0*/  STL [R1+0x18a4], R22 ;  /* 0x0018a41601007387 */ /* 0x000fe80000100800 */
[----:B------:R-:W-:Y:S04]  /*509e0*/  STL [R1+0x1850], R21 ;  /* 0x0018501501007387 */ /* 0x000fe80000100800 */
[----:B------:R-:W-:Y:S01]  /*509f0*/  STL [R1+0x18a0], R20 ;  /* 0x0018a01401007387 */ /* 0x000fe20000100800 */
[----:B------:R-:W-:-:S03]  /*50a00*/  IADD3 R24, P1, PT, R24, UR10, RZ ;  /* 0x0000000a18187c10 */ /* 0x000fc6000ff3e0ff */
[----:B------:R-:W-:Y:S04]  /*50a10*/  STL [R1+0x1860], R9 ;  /* 0x0018600901007387 */ /* 0x000fe80000100800 */
[----:B------:R-:W-:Y:S01]  /*50a20*/  STL [R1+0x189c], R8 ;  /* 0x00189c0801007387 */ /* 0x000fe20000100800 */
[----:B------:R-:W-:-:S03]  /*50a30*/  IADD3.X R29, PT, PT, R29, UR6, RZ, P2, !PT ;  /* 0x000000061d1d7c10 */ /* 0x000fc600097fe4ff */
[----:B------:R-:W4:Y:S04]  /*50a40*/  LDL.LU R17, [R1+0x18d4] ;  /* 0x0018d40001117983 */ /* 0x000f280000300800 */
[----:B------:R-:W-:Y:S04]  /*50a50*/  STL [R1+0x1864], R28 ;  /* 0x0018641c01007387 */ /* 0x000fe80000100800 */
[----:B------:R0:W-:Y:S04]  /*50a60*/  STL [R1+0x18bc], R24 ;  /* 0x0018bc1801007387 */ /* 0x0001e80000100800 */
[----:B0-----:R-:W4:Y:S04]  /*50a70*/  LDL.LU R24, [R1+0x1880] ;  /* 0x0018800001187983 */ /* 0x001f280000300800 */
[----:B------:R0:W-:Y:S04]  /*50a80*/  STL [R1+0x1868], R29 ;  /* 0x0018681d01007387 */ /* 0x0001e80000100800 */
[----:B0-----:R-:W4:Y:S01]  /*50a90*/  LDL.LU R29, [R1+0x18d0] ;  /* 0x0018d000011d7983 */ /* 0x001f220000300800 */
[----:B---3--:R-:W-:-:S03]  /*50aa0*/  IADD3 R25, P2, PT, R25, UR10, RZ ;  /* 0x0000000a19197c10 */ /* 0x008fc6000ff5e0ff */
[----:B------:R-:W3:Y:S04]  /*50ab0*/  LDL.LU R18, [R1+0x1890] ;  /* 0x0018900001127983 */ /* 0x000ee80000300800 */
[----:B------:R-:W3:Y:S01]  /*50ac0*/  LDL.LU R19, [R1+0x18cc] ;  /* 0x0018cc0001137983 */ /* 0x000ee20000300800 */
[----:B------:R-:W-:-:S03]  /*50ad0*/  IADD3.X R3, PT, PT, R3, UR6, RZ, P3, !PT ;  /* 0x0000000603037c10 */ /* 0x000fc60009ffe4ff */
[----:B------:R0:W-:Y:S04]  /*50ae0*/  STL [R1+0x18b8], R25 ;  /* 0x0018b81901007387 */ /* 0x0001e80000100800 */
[----:B------:R-:W3:Y:S04]  /*50af0*/  LDL.LU R10, [R1+0x1894] ;  /* 0x00189400010a7983 */ /* 0x000ee80000300800 */
[----:B------:R-:W-:Y:S04]  /*50b00*/  STL [R1+0x1878], R3 ;  /* 0x0018780301007387 */ /* 0x000fe80000100800 */
        /* <DEDUP_REMOVED lines=10> */
[----:B------:R-:W3:Y:S01]  /*50bb0*/  LDL.LU R12, [R1+0x1920] ;  /* 0x00192000010c7983 */ /* 0x000ee20000300800 */
[----:B--2---:R-:W-:-:S05]  /*50bc0*/  IADD3 R0, P3, PT, R0, UR10, RZ ;  /* 0x0000000a00007c10 */ /* 0x004fca000ff7e0ff */
[----:B------:R0:W-:Y:S04]  /*50bd0*/  STL [R1+0x18b4], R0 ;  /* 0x0018b40001007387 */ /* 0x0001e80000100800 */
[----:B0-----:R-:W2:Y:S04]  /*50be0*/  LDL.LU R0, [R1+0x18c4] ;  /* 0x0018c40001007983 */ /* 0x001ea80000300800 */
[----:B------:R-:W2:Y:S04]  /*50bf0*/  LDL.LU R23, [R1+0x1928] ;  /* 0x0019280001177983 */ /* 0x000ea80000300800 */
[----:B------:R-:W2:Y:S04]  /*50c00*/  LDL.LU R22, [R1+0x18c8] ;  /* 0x0018c80001167983 */ /* 0x000ea80000300800 */
[----:B------:R-:W2:Y:S01]  /*50c10*/  LDL.LU R21, [R1+0x1930] ;  /* 0x0019300001157983 */ /* 0x000ea20000300800 */
[----:B----4-:R-:W-:-:S05]  /*50c20*/  IADD3.X R2, PT, PT, R2, UR6, RZ, P4, !PT ;  /* 0x0000000602027c10 */ /* 0x010fca000a7fe4ff */
[----:B------:R0:W-:Y:S04]  /*50c30*/  STL [R1+0x187c], R2 ;  /* 0x00187c0201007387 */ /* 0x0001e80000100800 */
[----:B------:R-:W4:Y:S04]  /*50c40*/  LDL.LU R20, [R1+0x18d8] ;  /* 0x0018d80001147983 */ /* 0x000f280000300800 */
[----:B------:R-:W4:Y:S04]  /*50c50*/  LDL.LU R9, [R1+0x1938] ;  /* 0x0019380001097983 */ /* 0x000f280000300800 */
[----:B------:R-:W4:Y:S04]  /*50c60*/  LDL.LU R8, [R1+0x18dc] ;  /* 0x0018dc0001087983 */ /* 0x000f280000300800 */
[----:B------:R-:W4:Y:S04]  /*50c70*/  LDL.LU R28, [R1+0x1940] ;  /* 0x00194000011c7983 */ /* 0x000f280000300800 */
[----:B------:R-:W4:Y:S01]  /*50c80*/  LDL.LU R3, [R1+0x18ec] ;  /* 0x0018ec0001037983 */ /* 0x000f220000300800 */
[----:B------:R-:W-:-:S03]  /*50c90*/  IADD3 R17, P4, PT, R17, UR10, RZ ;  /* 0x0000000a11117c10 */ /* 0x000fc6000ff9e0ff */
[----:B0-----:R-:W4:Y:S01]  /*50ca0*/  LDL.LU R2, [R1+0x1948] ;  /* 0x0019480001027983 */ /* 0x001f220000300800 */
[----:B------:R-:W-:-:S05]  /*50cb0*/  IADD3.X R24, PT, PT, R24, UR6, RZ, P5, !PT ;  /* 0x0000000618187c10 */ /* 0x000fca000affe4ff */
[----:B------:R0:W-:Y:S04]  /*50cc0*/  STL [R1+0x1880], R24 ;  /* 0x0018801801007387 */ /* 0x0001e80000100800 */
[----:B------:R-:W-:Y:S01]  /*50cd0*/  STL [R1+0x18d4], R17 ;  /* 0x0018d41101007387 */ /* 0x000fe20000100800 */
[----:B------:R-:W-:-:S03]  /*50ce0*/  IADD3 R29, P5, PT, R29, UR10, RZ ;  /* 0x0000000a1d1d7c10 */ /* 0x000fc6000ffbe0ff */
[----:B0-----:R-:W4:Y:S04]  /*50cf0*/  LDL.LU R24, [R1+0x18f0] ;  /* 0x0018f00001187983 */ /* 0x001f280000300800 */
[----:B------:R0:W-:Y:S04]  /*50d00*/  STL [R1+0x18d0], R29 ;  /* 0x0018d01d01007387 */ /* 0x0001e80000100800 */
[----:B0-----:R-:W4:Y:S01]  /*50d10*/  LDL.LU R29, [R1+0x1950] ;  /* 0x00195000011d7983 */ /* 0x001f220000300800 */
[----:B---3--:R-:W-:Y:S02]  /*50d20*/  IADD3.X R18, PT, PT, R18, UR6, RZ, P6, !PT ;  /* 0x0000000612127c10 */ /* 0x008fe4000b7fe4ff */
        /* <DEDUP_REMOVED lines=20> */
[----:B------:R0:W-:Y:S01]  /*50e70*/  STL [R1+0x1918], R25 ;  /* 0x0019181901007387 */ /* 0x0001e20000100800 */
[----:B------:R-:W-:-:S03]  /*50e80*/  IADD3.X R13, PT, PT, R13, UR6, RZ, P5, !PT ;  /* 0x000000060d0d7c10 */ /* 0x000fc6000affe4ff */
[----:B------:R-:W-:Y:S04]  /*50e90*/  STL [R1+0x1910], R26 ;  /* 0x0019101a01007387 */ /* 0x000fe80000100800 */
[----:B0-----:R-:W3:Y:S04]  /*50ea0*/  LDL.LU R25, [R1+0x18f4] ;  /* 0x0018f40001197983 */ /* 0x001ee80000300800 */
[----:B------:R-:W-:Y:S01]  /*50eb0*/  STL [R1+0x18b0], R27 ;  /* 0x0018b01b01007387 */ /* 0x000fe20000100800 */
[----:B--2---:R-:W-:-:S05]  /*50ec0*/  IADD3.X R0, PT, PT, R0, UR6, RZ, P6, !PT ;  /* 0x0000000600007c10 */ /* 0x004fca000b7fe4ff */
[----:B------:R0:W-:Y:S04]  /*50ed0*/  STL [R1+0x18c4], R0 ;  /* 0x0018c40001007387 */ /* 0x0001e80000100800 */
[----:B------:R-:W-:Y:S04]  /*50ee0*/  STL [R1+0x18c0], R13 ;  /* 0x0018c00d01007387 */ /* 0x000fe80000100800 */
[----:B0-----:R-:W2:Y:S01]  /*50ef0*/  LDL.LU R0, [R1+0x1958] ;  /* 0x0019580001007983 */ /* 0x001ea20000300800 */
[----:B------:R-:W-:Y:S02]  /*50f00*/  IADD3 R12, P5, PT, R12, UR10, RZ ;  /* 0x0000000a0c0c7c10 */ /* 0x000fe4000ffbe0ff */
[----:B------:R-:W-:-:S02]  /*50f10*/  IADD3 R23, P6, PT, R23, UR10, RZ ;  /* 0x0000000a17177c10 */ /* 0x000fc4000ffde0ff */
[----:B------:R-:W-:Y:S02]  /*50f20*/  IADD3.X R22, PT, PT, R22, UR6, RZ, P0, !PT ;  /* 0x0000000616167c10 */ /* 0x000fe400087fe4ff */
[----:B------:R-:W-:Y:S01]  /*50f30*/  IADD3 R21, P0, PT, R21, UR10, RZ ;  /* 0x0000000a15157c10 */ /* 0x000fe2000ff1e0ff */
[----:B------:R-:W-:Y:S01]  /*50f40*/  STL [R1+0x1920], R12 ;  /* 0x0019200c01007387 */ /* 0x000fe20000100800 */
[----:B----4-:R-:W-:Y:S02]  /*50f50*/  IADD3.X R20, PT, PT, R20, UR6, RZ, P1, !PT ;  /* 0x0000000614147c10 */ /* 0x010fe40008ffe4ff */
[----:B------:R-:W-:Y:S01]  /*50f60*/  IADD3 R9, P1, PT, R9, UR10, RZ ;  /* 0x0000000a09097c10 */ /* 0x000fe2000ff3e0ff */
        /* <DEDUP_REMOVED lines=10> */
[----:B------:R-:W4:Y:S04]  /*51010*/  LDL.LU R17, [R1+0x18f8] ;  /* 0x0018f80001117983 */ /* 0x000f280000300800 */
[----:B------:R-:W-:Y:S04]  /*51020*/  STL [R1+0x1940], R28 ;  /* 0x0019401c01007387 */ /* 0x000fe80000100800 */
[----:B------:R0:W-:Y:S04]  /*51030*/  STL [R1+0x18ec], R3 ;  /* 0x0018ec0301007387 */ /* 0x0001e80000100800 */
[----:B0-----:R-:W4:Y:S04]  /*51040*/  LDL.LU R3, [R1+0x1960] ;  /* 0x0019600001037983 */ /* 0x001f280000300800 */
[----:B------:R0:W-:Y:S01]  /*51050*/  STL [R1+0x1948], R2 ;  /* 0x0019480201007387 */ /* 0x0001e20000100800 */
[----:B------:R-:W-:-:S03]  /*51060*/  IADD3.X R24, PT, PT, R24, UR6, RZ, P4, !PT ;  /* 0x0000000618187c10 */ /* 0x000fc6000a7fe4ff */
[----:B0-----:R-:W4:Y:S04]  /*51070*/  LDL.LU R2, [R1+0x18fc] ;  /* 0x0018fc0001027983 */ /* 0x001f280000300800 */
[----:B------:R-:W4:Y:S04]  /*51080*/  LDL.LU R18, [R1+0x1968] ;  /* 0x0019680001127983 */ /* 0x000f280000300800 */
[----:B------:R-:W4:Y:S04]  /*51090*/  LDL.LU R19, [R1+0x1904] ;  /* 0x0019040001137983 */ /* 0x000f280000300800 */
[----:B------:R0:W-:Y:S04]  /*510a0*/  STL [R1+0x18f0], R24 ;  /* 0x0018f01801007387 */ /* 0x0001e80000100800 */
[----:B------:R-:W4:Y:S01]  /*510b0*/  LDL.LU R10, [R1+0x1970] ;  /* 0x00197000010a7983 */ /* 0x000f220000300800 */
[----:B------:R-:W-:-:S05]  /*510c0*/  IADD3 R29, P4, PT, R29, UR10, RZ ;  /* 0x0000000a1d1d7c10 */ /* 0x000fca000ff9e0ff */
        /* <DEDUP_REMOVED lines=13> */
[----:B---3--:R-:W-:-:S05]  /*511a0*/  IADD3.X R25, PT, PT, R25, UR6, RZ, P5, !PT ;  /* 0x0000000619197c10 */ /* 0x008fca000affe4ff */
[----:B------:R3:W-:Y:S04]  /*511b0*/  STL [R1+0x18f4], R25 ;  /* 0x0018f41901007387 */ /* 0x0007e80000100800 */
[----:B------:R-:W4:Y:S04]  /*511c0*/  LDL.LU R21, [R1+0x193c] ;  /* 0x00193c0001157983 */ /* 0x000f280000300800 */
[----:B------:R-:W4:Y:S04]  /*511d0*/  LDL.LU R20, [R1+0x197c] ;  /* 0x00197c0001147983 */ /* 0x000f280000300800 */
[----:B------:R-:W4:Y:S01]  /*511e0*/  LDL.LU R9, [R1+0x1944] ;  /* 0x0019440001097983 */ /* 0x000f220000300800 */
[----:B--2---:R-:W-:-:S05]  /*511f0*/  IADD3 R0, P5, PT, R0, UR10, RZ ;  /* 0x0000000a00007c10 */ /* 0x004fca000ffbe0ff */
[----:B------:R2:W-:Y:S04]  /*51200*/  STL [R1+0x1958], R0 ;  /* 0x0019580001007387 */ /* 0x0005e80000100800 */
[----:B------:R-:W4:Y:S04]  /*51210*/  LDL.LU R8, [R1+0x16ec] ;  /* 0x0016ec0001087983 */ /* 0x000f280000300800 */
[----:B------:R-:W4:Y:S04]  /*51220*/  LDL.LU R28, [R1+0x194c] ;  /* 0x00194c00011c7983 */ /* 0x000f280000300800 */
[----:B0-----:R-:W4:Y:S04]  /*51230*/  LDL.LU R24, [R1+0x16e4] ;  /* 0x0016e40001187983 */ /* 0x001f280000300800 */
[----:B-1----:R-:W4:Y:S04]  /*51240*/  LDL.LU R29, [R1+0x1954] ;  /* 0x00195400011d7983 */ /* 0x002f280000300800 */
[----:B---3--:R-:W3:Y:S04]  /*51250*/  LDL.LU R25, [R1+0x16dc] ;  /* 0x0016dc0001197983 */ /* 0x008ee80000300800 */
[----:B--2---:R-:W2:Y:S01]  /*51260*/  LDL.LU R0, [R1+0x195c] ;  /* 0x00195c0001007983 */ /* 0x004ea20000300800 */
[----:B----4-:R-:W-:-:S02]  /*51270*/  IADD3.X R17, PT, PT, R17, UR6, RZ, P6, !PT ;  /* 0x0000000611117c10 */ /* 0x010fc4000b7fe4ff */
[----:B------:R-:W-:-:S05]  /*51280*/  IADD3 R3, P6, PT, R3, UR10, RZ ;  /* 0x0000000a03037c10 */ /* 0x000fca000ffde0ff */
[----:B------:R0:W-:Y:S04]  /*51290*/  STL [R1+0x1960], R3 ;  /* 0x0019600301007387 */ /* 0x0001e80000100800 */
[----:B------:R-:W-:Y:S01]  /*512a0*/  STL [R1+0x18f8], R17 ;  /* 0x0018f81101007387 */ /* 0x000fe20000100800 */
[----:B------:R-:W-:Y:S02]  /*512b0*/  IADD3.X R2, PT, PT, R2, UR6, RZ, P0, !PT ;  /* 0x0000000602027c10 */ /* 0x000fe400087fe4ff */
[----:B------:R-:W-:Y:S02]  /*512c0*/  IADD3 R18, P0, PT, R18, UR10, RZ ;  /* 0x0000000a12127c10 */ /* 0x000fe4000ff1e0ff */
[----:B------:R-:W-:Y:S01]  /*512d0*/  IADD3.X R19, PT, PT, R19, UR6, RZ, P1, !PT ;  /* 0x0000000613137c10 */ /* 0x000fe20008ffe4ff */
[----:B0-----:R-:W4:Y:S01]  /*512e0*/  LDL.LU R3, [R1+0x16d4] ;  /* 0x0016d40001037983 */ /* 0x001f220000300800 */
[----:B------:R-:W-:-:S03]  /*512f0*/  IADD3 R10, P1, PT, R10, UR10, RZ ;  /* 0x0000000a0a0a7c10 */ /* 0x000fc6000ff3e0ff */
[----:B------:R0:W-:Y:S01]  /*51300*/  STL [R1+0x18fc], R2 ;  /* 0x0018fc0201007387 */ /* 0x0001e20000100800 */
[----:B------:R-:W-:Y:S02]  /*51310*/  IADD3.X R11, PT, PT, R11, UR6, RZ, P2, !PT ;  /* 0x000000060b0b7c10 */ /* 0x000fe400097fe4ff */
[----:B------:R-:W-:Y:S02]  /*51320*/  IADD3 R5, P2, PT, R5, UR10, RZ ;  /* 0x0000000a05057c10 */ /* 0x000fe4000ff5e0ff */
[----:B------:R-:W-:Y:S01]  /*51330*/  IADD3.X R6, PT, PT, R6, UR6, RZ, P3, !PT ;  /* 0x0000000606067c10 */ /* 0x000fe20009ffe4ff */
[----:B0-----:R-:W4:Y:S04]  /*51340*/  LDL.LU R2, [R1+0x1964] ;  /* 0x0019640001027983 */ /* 0x001f280000300800 */
[----:B------:R-:W-:Y:S04]  /*51350*/  STL [R1+0x1968], R18 ;  /* 0x0019681201007387 */ /* 0x000fe80000100800 */
[----:B------:R-:W-:Y:S01]  /*51360*/  STL [R1+0x1904], R19 ;  /* 0x0019041301007387 */ /* 0x000fe20000100800 */
[----:B------:R-:W-:-:S03]  /*51370*/  IADD3 R7, P3, PT, R7, UR10, RZ ;  /* 0x0000000a07077c10 */ /* 0x000fc6000ff7e0ff */
[----:B------:R-:W-:Y:S01]  /*51380*/  STL [R1+0x1970], R10 ;  /* 0x0019700a01007387 */ /* 0x000fe20000100800 */
[----:B------:R-:W-:-:S03]  /*51390*/  IADD3.X R14, PT, PT, R14, UR6, RZ, P4, !PT ;  /* 0x000000060e0e7c10 */ /* 0x000fc6000a7fe4ff */
[----:B------:R-:W-:Y:S01]  /*513a0*/  STL [R1+0x190c], R11 ;  /* 0x00190c0b01007387 */ /* 0x000fe20000100800 */
[----:B------:R-:W-:-:S03]  /*513b0*/  IADD3 R15, P4, PT, R15, UR10, RZ ;  /* 0x0000000a0f0f7c10 */ /* 0x000fc6000ff9e0ff */
[----:B------:R-:W-:Y:S01]  /*513c0*/  STL [R1+0x1978], R5 ;  /* 0x0019780501007387 */ /* 0x000fe20000100800 */
[----:B------:R-:W-:-:S03]  /*513d0*/  IADD3.X R22, PT, PT, R22, UR6, RZ, P6, !PT ;  /* 0x0000000616167c10 */ /* 0x000fc6000b7fe4ff */
[----:B------:R-:W-:Y:S04]  /*513e0*/  STL [R1+0x1914], R6 ;  /* 0x0019140601007387 */ /* 0x000fe80000100800 */
[----:B------:R-:W-:Y:S04]  /*513f0*/  STL [R1+0x1990], R7 ;  /* 0x0019900701007387 */ /* 0x000fe80000100800 */
[----:B------:R-:W-:Y:S04]  /*51400*/  STL [R1+0x191c], R14 ;  /* 0x00191c0e01007387 */ /* 0x000fe80000100800 */
[----:B------:R-:W-:Y:S04]  /*51410*/  STL [R1+0x198c], R15 ;  /* 0x00198c0f01007387 */ /* 0x000fe80000100800 */
[----:B------:R0:W-:Y:S02]  /*51420*/  STL [R1+0x192c], R22 ;  /* 0x00192c1601007387 */ /* 0x0001e40000100800 */
[----:B0-----:R-:W0:Y:S01]  /*51430*/  LDC R22, c[0x0][0x3ac] ;  /* 0x0000eb00ff167b82 */ /* 0x001e220000000800 */
[----:B------:R-:W-:-:S02]  /*51440*/  IADD3.X R26, PT, PT, R26, UR6, RZ, P5, !PT ;  /* 0x000000061a1a7c10 */ /* 0x000fc4000affe4ff */
[----:B------:R-:W-:Y:S02]  /*51450*/  IADD3 R27, P5, PT, R27, UR10, RZ ;  /* 0x0000000a1b1b7c10 */ /* 0x000fe4000ffbe0ff */
[----:B------:R-:W-:Y:S02]  /*51460*/  IADD3 R13, P6, PT, R13, UR10, RZ ;  /* 0x0000000a0d0d7c10 */ /* 0x000fe4000ffde0ff */
[----:B------:R-:W-:Y:S02]  /*51470*/  IADD3.X R12, PT, PT, R12, UR6, RZ, P0, !PT ;  /* 0x000000060c0c7c10 */ /* 0x000fe400087fe4ff */
[----:B------:R-:W-:Y:S01]  /*51480*/  IADD3 R23, P0, PT, R23, UR10, RZ ;  /* 0x0000000a17177c10 */ /* 0x000fe2000ff1e0ff */
[----:B------:R-:W-:Y:S01]  /*51490*/  STL [R1+0x1924], R26 ;  /* 0x0019241a01007387 */ /* 0x000fe20000100800 */
[----:B------:R-:W-:-:S03]  /*514a0*/  IADD3.X R21, PT, PT, R21, UR6, RZ, P1, !PT ;  /* 0x0000000615157c10 */ /* 0x000fc60008ffe4ff */
[----:B------:R-:W-:Y:S01]  /*514b0*/  STL [R1+0x1988], R27 ;  /* 0x0019881b01007387 */ /* 0x000fe20000100800 */
[----:B------:R-:W-:-:S03]  /*514c0*/  IADD3 R20, P1, PT, R20, UR10, RZ ;  /* 0x0000000a14147c10 */ /* 0x000fc6000ff3e0ff */
[----:B------:R-:W-:Y:S01]  /*514d0*/  STL [R1+0x1984], R13 ;  /* 0x0019840d01007387 */ /* 0x000fe20000100800 */
[----:B------:R-:W-:-:S03]  /*514e0*/  IADD3.X R9, PT, PT, R9, UR6, RZ, P2, !PT ;  /* 0x0000000609097c10 */ /* 0x000fc600097fe4ff */
[----:B------:R-:W-:Y:S04]  /*514f0*/  STL [R1+0x1934], R12 ;  /* 0x0019340c01007387 */ /* 0x000fe80000100800 */
[----:B------:R-:W-:Y:S01]  /*51500*/  STL [R1+0x1980], R23 ;  /* 0x0019801701007387 */ /* 0x000fe20000100800 */
[----:B0-----:R-:W-:-:S04]  /*51510*/  IMAD.SHL.U32 R16, R22, 0x80, RZ ;  /* 0x0000008016107824 */ /* 0x001fc800078e00ff */
[----:B------:R-:W-:Y:S01]  /*51520*/  IMAD.SHL.U32 R16, R16, 0x2, RZ ;  /* 0x0000000210107824 */ /* 0x000fe200078e00ff */
[----:B------:R-:W-:Y:S04]  /*51530*/  STL [R1+0x193c], R21 ;  /* 0x00193c1501007387 */ /* 0x000fe80000100800 */
[----:B------:R-:W-:Y:S04]  /*51540*/  STL [R1+0x197c], R20 ;  /* 0x00197c1401007387 */ /* 0x000fe80000100800 */
[----:B------:R-:W-:Y:S01]  /*51550*/  STL [R1+0x1944], R9 ;  /* 0x0019440901007387 */ /* 0x000fe20000100800 */
[----:B------:R-:W-:-:S02]  /*51560*/  IADD3 R8, P2, PT, R8, R16, RZ ;  /* 0x0000001008087210 */ /* 0x000fc40007f5e0ff */
[----:B------:R-:W-:Y:S02]  /*51570*/  IADD3.X R28, PT, PT, R28, UR6, RZ, P3, !PT ;  /* 0x000000061c1c7c10 */ /* 0x000fe40009ffe4ff */
[----:B------:R-:W-:Y:S02]  /*51580*/  IADD3 R24, P3, PT, R24, R16, RZ ;  /* 0x0000001018187210 */ /* 0x000fe40007f7e0ff */
[----:B------:R-:W-:Y:S01]  /*51590*/  IADD3.X R29, PT, PT, R29, UR6, RZ, P4, !PT ;  /* 0x000000061d1d7c10 */ /* 0x000fe2000a7fe4ff */
[----:B------:R-:W-:Y:S04]  /*515a0*/  STL [R1+0x16ec], R8 ;  /* 0x0016ec0801007387 */ /* 0x000fe80000100800 */
[----:B------:R-:W-:Y:S01]  /*515b0*/  STL [R1+0x194c], R28 ;  /* 0x00194c1c01007387 */ /* 0x000fe20000100800 */
[----:B--2---:R-:W-:-:S03]  /*515c0*/  IADD3.X R0, PT, PT, R0, UR6, RZ, P5, !PT ;  /* 0x0000000600007c10 */ /* 0x004fc6000affe4ff */
[----:B------:R-:W-:Y:S04]  /*515d0*/  STL [R1+0x16e4], R24 ;  /* 0x0016e41801007387 */ /* 0x000fe80000100800 */
[----:B------:R0:W-:Y:S04]  /*515e0*/  STL [R1+0x195c], R0 ;  /* 0x00195c0001007387 */ /* 0x0001e80000100800 */
[----:B------:R-:W-:Y:S04]  /*515f0*/  STL [R1+0x1954], R29 ;  /* 0x0019541d01007387 */ /* 0x000fe80000100800 */
[----:B0-----:R-:W2:Y:S01]  /*51600*/  LDL.LU R0, [R1+0x196c] ;  /* 0x00196c0001007983 */ /* 0x001ea20000300800 */
[----:B---3--:R-:W-:-:S05]  /*51610*/  IADD3 R25, P4, PT, R25, R16, RZ ;  /* 0x0000001019197210 */ /* 0x008fca0007f9e0ff */
[----:B------:R-:W-:Y:S01]  /*51620*/  STL [R1+0x16dc], R25 ;  /* 0x0016dc1901007387 */ /* 0x000fe20000100800 */
[----:B----4-:R-:W-:-:S03]  /*51630*/  IADD3 R3, P5, PT, R3, R16, RZ ;  /* 0x0000001003037210 */ /* 0x010fc60007fbe0ff */
[----:B--2---:R0:W-:Y:S04]  /*51640*/  STL [R1+0x1d00], R0 ;  /* 0x001d000001007387 */ /* 0x0041e80000100800 */
[----:B0-----:R-:W2:Y:S01]  /*51650*/  LDL.LU R0, [R1+0x16cc] ;  /* 0x0016cc0001007983 */ /* 0x001ea20000300800 */
[----:B------:R-:W-:-:S03]  /*51660*/  IADD3.X R2, PT, PT, R2, UR6, RZ, P6, !PT ;  /* 0x0000000602027c10 */ /* 0x000fc6000b7fe4ff */
[----:B------:R-:W3:Y:S04]  /*51670*/  LDL.LU R4, [R1+0x16bc] ;  /* 0x0016bc0001047983 */ /* 0x000ee80000300800 */
[----:B------:R-:W4:Y:S04]  /*51680*/  LDL.LU R17, [R1+0x16e8] ;  /* 0x0016e80001117983 */ /* 0x000f280000300800 */
[----:B------:R0:W-:Y:S04]  /*51690*/  STL [R1+0x16d4], R3 ;  /* 0x0016d40301007387 */ /* 0x0001e80000100800 */
        /* <DEDUP_REMOVED lines=25> */
[----:B-1----:R-:W3:Y:S01]  /*51830*/  LDL.LU R2, [R1+0x1654] ;  /* 0x0016540001027983 */ /* 0x002ee20000300800 */
[----:B--2---:R-:W-:-:S05]  /*51840*/  IADD3 R0, P6, PT, R0, R16, RZ ;  /* 0x0000001000007210 */ /* 0x004fca0007fde0ff */
[----:B------:R0:W-:Y:S04]  /*51850*/  STL [R1+0x16cc], R0 ;  /* 0x0016cc0001007387 */ /* 0x0001e80000100800 */
[----:B0-----:R-:W2:Y:S02]  /*51860*/  LDL.LU R0, [R1+0x1d00] ;  /* 0x001d000001007983 */ /* 0x001ea40000300800 */
[----:B--2---:R-:W-:-:S05]  /*51870*/  IADD3.X R0, PT, PT, R0, UR6, RZ, P0, !PT ;  /* 0x0000000600007c10 */ /* 0x004fca00087fe4ff */
[----:B------:R0:W-:Y:S04]  /*51880*/  STL [R1+0x196c], R0 ;  /* 0x00196c0001007387 */ /* 0x0001e80000100800 */
[----:B0-----:R-:W2:Y:S02]  /*51890*/  LDL.LU R0, [R1+0x1cfc] ;  /* 0x001cfc0001007983 */ /* 0x001ea40000300800 */
[----:B--2---:R-:W-:-:S05]  /*518a0*/  IADD3 R0, P0, PT, R0, R16, RZ ;  /* 0x0000001000007210 */ /* 0x004fca0007f1e0ff */
[----:B------:R0:W-:Y:S04]  /*518b0*/  STL [R1+0x16c4], R0 ;  /* 0x0016c40001007387 */ /* 0x0001e80000100800 */
[----:B0-----:R-:W2:Y:S02]  /*518c0*/  LDL.LU R0, [R1+0x1cf8] ;  /* 0x001cf80001007983 */ /* 0x001ea40000300800 */
[----:B--2---:R-:W-:-:S05]  /*518d0*/  IADD3.X R0, PT, PT, R0, UR6, RZ, P1, !PT ;  /* 0x0000000600007c10 */ /* 0x004fca0008ffe4ff */
[----:B------:R0:W-:Y:S04]  /*518e0*/  STL [R1+0x1974], R0 ;  /* 0x0019740001007387 */ /* 0x0001e80000100800 */
[----:B0-----:R-:W4:Y:S01]  /*518f0*/  LDL.LU R0, [R1+0x1cf4] ;  /* 0x001cf40001007983 */ /* 0x001f220000300800 */
[----:B---3--:R-:W-:-:S05]  /*51900*/  IADD3 R4, P1, PT, R4, R16, RZ ;  /* 0x0000001004047210 */ /* 0x008fca0007f3e0ff */
[----:B------:R-:W-:Y:S01]  /*51910*/  STL [R1+0x16bc], R4 ;  /* 0x0016bc0401007387 */ /* 0x000fe20000100800 */
[--C-:B----4-:R-:W-:Y:S01]  /*51920*/  IMAD.X R17, R17, 0x1, R0.reuse, P2 ;  /* 0x0000000111117824 */ /* 0x110fe200010e0600 */
[-C--:B------:R-:W-:Y:S01]  /*51930*/  IADD3 R18, P2, PT, R18, R16.reuse, RZ ;  /* 0x0000001012127210 */ /* 0x080fe20007f5e0ff */
[--C-:B------:R-:W-:Y:S01]  /*51940*/  IMAD.X R19, R19, 0x1, R0.reuse, P3 ;  /* 0x0000000113137824 */ /* 0x100fe200018e0600 */
[-C--:B------:R-:W-:Y:S01]  /*51950*/  IADD3 R10, P3, PT, R10, R16.reuse, RZ ;  /* 0x000000100a0a7210 */ /* 0x080fe20007f7e0ff */
[----:B------:R-:W-:Y:S01]  /*51960*/  IMAD.X R11, R11, 0x1, R0, P4 ;  /* 0x000000010b0b7824 */ /* 0x000fe200020e0600 */
[----:B------:R-:W-:Y:S01]  /*51970*/  STL [R1+0x16e8], R17 ;  /* 0x0016e81101007387 */ /* 0x000fe20000100800 */
[----:B------:R-:W-:-:S03]  /*51980*/  IADD3 R5, P4, PT, R5, R16, RZ ;  /* 0x0000001005057210 */ /* 0x000fc60007f9e0ff */
[----:B------:R-:W-:Y:S01]  /*51990*/  STL [R1+0x16b4], R18 ;  /* 0x0016b41201007387 */ /* 0x000fe20000100800 */
[----:B------:R-:W-:-:S03]  /*519a0*/  IMAD.X R6, R6, 0x1, R0, P5 ;  /* 0x0000000106067824 */ /* 0x000fc600028e0600 */
        /* <DEDUP_REMOVED lines=32> */
[----:B------:R-:W-:Y:S04]  /*51bb0*/  STL [R1+0x16a0], R9 ;  /* 0x0016a00901007387 */ /* 0x000fe80000100800 */
[----:B------:R-:W-:Y:S01]  /*51bc0*/  STL [R1+0x166c], R8 ;  /* 0x00166c0801007387 */ /* 0x000fe20000100800 */
[----:B------:R-:W-:-:S03]  /*51bd0*/  IADD3 R25, P6, PT, R25, R16, RZ ;  /* 0x0000001019197210 */ /* 0x000fc60007fde0ff */
[----:B------:R-:W-:Y:S01]  /*51be0*/  STL [R1+0x1698], R28 ;  /* 0x0016981c01007387 */ /* 0x000fe20000100800 */
[----:B------:R-:W-:-:S03]  /*51bf0*/  IMAD.X R3, R3, 0x1, R0, P0 ;  /* 0x0000000103037824 */ /* 0x000fc600000e0600 */
[----:B------:R-:W-:Y:S04]  /*51c00*/  STL [R1+0x1664], R24 ;  /* 0x0016641801007387 */ /* 0x000fe80000100800 */
[----:B------:R-:W-:Y:S04]  /*51c10*/  STL [R1+0x1690], R29 ;  /* 0x0016901d01007387 */ /* 0x000fe80000100800 */
[----:B------:R0:W-:Y:S01]  /*51c20*/  STL [R1+0x1cf0], R16 ;  /* 0x001cf01001007387 */ /* 0x0001e20000100800 */
[----:B------:R-:W-:-:S03]  /*51c30*/  IADD3 R2, P0, PT, R2, R16, RZ ;  /* 0x0000001002027210 */ /* 0x000fc60007f1e0ff */
[----:B------:R-:W-:Y:S04]  /*51c40*/  STL [R1+0x165c], R25 ;  /* 0x00165c1901007387 */ /* 0x000fe80000100800 */
[----:B0-----:R-:W2:Y:S04]  /*51c50*/  LDL.LU R16, [R1+0x1680] ;  /* 0x0016800001107983 */ /* 0x001ea80000300800 */
[----:B------:R-:W-:Y:S04]  /*51c60*/  STL [R1+0x1688], R3 ;  /* 0x0016880301007387 */ /* 0x000fe80000100800 */
[----:B------:R-:W3:Y:S04]  /*51c70*/  LDL.LU R4, [R1+0x1670] ;  /* 0x0016700001047983 */ /* 0x000ee80000300800 */
[----:B------:R-:W-:Y:S04]  /*51c80*/  STL [R1+0x1654], R2 ;  /* 0x0016540201007387 */ /* 0x000fe80000100800 */
[----:B---3--:R0:W-:Y:S04]  /*51c90*/  STL [R1+0x1ce4], R4 ;  /* 0x001ce40401007387 */ /* 0x0081e80000100800 */
[----:B0-----:R-:W3:Y:S04]  /*51ca0*/  LDL.LU R4, [R1+0x1644] ;  /* 0x0016440001047983 */ /* 0x001ee80000300800 */
[----:B---3--:R0:W-:Y:S04]  /*51cb0*/  STL [R1+0x1ce8], R4 ;  /* 0x001ce80401007387 */ /* 0x0081e80000100800 */
[----:B0-----:R-:W3:Y:S01]  /*51cc0*/  LDL.LU R4, [R1+0x1678] ;  /* 0x0016780001047983 */ /* 0x001ee20000300800 */
[----:B--2---:R-:W-:-:S03]  /*51cd0*/  IMAD.X R16, R16, 0x1, R0, P1 ;  /* 0x0000000110107824 */ /* 0x004fc600008e0600 */
[----:B---3--:R0:W-:Y:S04]  /*51ce0*/  STL [R1+0x1cec], R4 ;  /* 0x001cec0401007387 */ /* 0x0081e80000100800 */
        /* <DEDUP_REMOVED lines=28> */
[----:B0-----:R-:W2:Y:S02]  /*51eb0*/  LDL.LU R16, [R1+0x1cf0] ;  /* 0x001cf00001107983 */ /* 0x001ea40000300800 */
[----:B--2---:R-:W-:-:S05]  /*51ec0*/  IADD3 R4, P1, PT, R4, R16, RZ ;  /* 0x0000001004047210 */ /* 0x004fca0007f3e0ff */
[----:B------:R0:W-:Y:S04]  /*51ed0*/  STL [R1+0x164c], R4 ;  /* 0x00164c0401007387 */ /* 0x0001e80000100800 */
[----:B0-----:R-:W2:Y:S02]  /*51ee0*/  LDL.LU R4, [R1+0x1cec] ;  /* 0x001cec0001047983 */ /* 0x001ea40000300800 */
[----:B--2---:R-:W-:-:S05]  /*51ef0*/  IMAD.X R4, R4, 0x1, R0, P2 ;  /* 0x0000000104047824 */ /* 0x004fca00010e0600 */
[----:B------:R0:W-:Y:S04]  /*51f00*/  STL [R1+0x1678], R4 ;  /* 0x0016780401007387 */ /* 0x0001e80000100800 */
[----:B0-----:R-:W2:Y:S02]  /*51f10*/  LDL.LU R4, [R1+0x1ce8] ;  /* 0x001ce80001047983 */ /* 0x001ea40000300800 */
[----:B--2---:R-:W-:-:S05]  /*51f20*/  IADD3 R4, P2, PT, R4, R16, RZ ;  /* 0x0000001004047210 */ /* 0x004fca0007f5e0ff */
[----:B------:R0:W-:Y:S04]  /*51f30*/  STL [R1+0x1644], R4 ;  /* 0x0016440401007387 */ /* 0x0001e80000100800 */
[----:B0-----:R-:W2:Y:S01]  /*51f40*/  LDL.LU R4, [R1+0x1ce4] ;  /* 0x001ce40001047983 */ /* 0x001ea20000300800 */
[--C-:B----4-:R-:W-:Y:S01]  /*51f50*/  IMAD.X R18, R18, 0x1, R0.reuse, P4 ;  /* 0x0000000112127824 */ /* 0x110fe200020e0600 */
[-C--:B------:R-:W-:Y:S01]  /*51f60*/  IADD3 R19, P4, PT, R19, R16.reuse, RZ ;  /* 0x0000001013137210 */ /* 0x080fe20007f9e0ff */
[--C-:B------:R-:W-:Y:S01]  /*51f70*/  IMAD.X R10, R10, 0x1, R0.reuse, P5 ;  /* 0x000000010a0a7824 */ /* 0x100fe200028e0600 */
        /* <DEDUP_REMOVED lines=18> */
[----:B------:R-:W-:Y:S01]  /*520a0*/  IADD3 R3, P1, PT, R3, R16, RZ ;  /* 0x0000001003037210 */ /* 0x000fe20007f3e0ff */
[----:B------:R-:W-:-:S02]  /*520b0*/  IMAD.X R2, R2, 0x1, R0, P2 ;  /* 0x0000000102027824 */ /* 0x000fc400010e0600 */
[----:B--2---:R-:W-:Y:S01]  /*520c0*/  IMAD.X R4, R4, 0x1, R0, P3 ;  /* 0x0000000104047824 */ /* 0x004fe200018e0600 */
[----:B---3--:R-:W-:-:S04]  /*520d0*/  IADD3 R17, P3, PT, R17, R16, RZ ;  /* 0x0000001011117210 */ /* 0x008fc80007f7e0ff */
        /* <DEDUP_REMOVED lines=10> */
[----:B------:R-:W-:-:S03]  /*52180*/  IMAD.X R12, R12, 0x1, R0, P3 ;  /* 0x000000010c0c7824 */ /* 0x000fc600018e0600 */
[----:B------:R-:W-:Y:S01]  /*52190*/  STL [R1+0x1648], R15 ;  /* 0x0016480f01007387 */ /* 0x000fe20000100800 */
[----:B------:R-:W-:-:S03]  /*521a0*/  IADD3 R23, P3, PT, R23, R16, RZ ;  /* 0x0000001017177210 */ /* 0x000fc60007f7e0ff */
        /* <DEDUP_REMOVED lines=23> */
[----:B--2---:R-:W-:-:S03]  /*52320*/  IADD3 R0, P2, PT, R0, R16, RZ ;  /* 0x0000001000007210 */ /* 0x004fc60007f5e0ff */
        /* <DEDUP_REMOVED lines=30> */
[----:B--2---:R-:W-:-:S05]  /*52510*/  IMAD.X R4, R4, 0x1, R0, P3 ;  /* 0x0000000104047824 */ /* 0x004fca00018e0600 */
[----:B------:R0:W-:Y:S04]  /*52520*/  STL [R1+0x1600], R4 ;  /* 0x0016000401007387 */ /* 0x0001e80000100800 */
[----:B0-----:R-:W2:Y:S02]  /*52530*/  LDL.LU R4, [R1+0x1cdc] ;  /* 0x001cdc0001047983 */ /* 0x001ea40000300800 */
[----:B--2---:R-:W-:-:S05]  /*52540*/  IADD3 R4, P3, PT, R4, R16, RZ ;  /* 0x0000001004047210 */ /* 0x004fca0007f7e0ff */
[----:B------:R0:W-:Y:S04]  /*52550*/  STL [R1+0x15cc], R4 ;  /* 0x0015cc0401007387 */ /* 0x0001e80000100800 */
[----:B0-----:R-:W2:Y:S02]  /*52560*/  LDL.LU R4, [R1+0x1cd8] ;  /* 0x001cd80001047983 */ /* 0x001ea40000300800 */
[----:B--2---:R-:W-:-:S05]  /*52570*/  IMAD.X R4, R4, 0x1, R0, P4 ;  /* 0x0000000104047824 */ /* 0x004fca00020e0600 */
[----:B------:R0:W-:Y:S04]  /*52580*/  STL [R1+0x15f8], R4 ;  /* 0x0015f80401007387 */ /* 0x0001e80000100800 */
[----:B0-----:R-:W2:Y:S01]  /*52590*/  LDL.LU R4, [R1+0x1cd4] ;  /* 0x001cd40001047983 */ /* 0x001ea20000300800 */
[--C-:B---3--:R-:W-:Y:S01]  /*525a0*/  IMAD.X R17, R17, 0x1, R0.reuse, P5 ;  /* 0x0000000111117824 */ /* 0x108fe200028e0600 */
[-C--:B----4-:R-:W-:Y:S01]  /*525b0*/  IADD3 R18, P5, PT, R18, R16.reuse, RZ ;  /* 0x0000001012127210 */ /* 0x090fe20007fbe0ff */
        /* <DEDUP_REMOVED lines=20> */
[----:B------:R-:W-:Y:S01]  /*52700*/  IMAD.X R3, R3, 0x1, R0, P3 ;  /* 0x0000000103037824 */ /* 0x000fe200018e0600 */
[----:B------:R-:W-:-:S02]  /*52710*/  IADD3 R2, P3, PT, R2, R16, RZ ;  /* 0x0000001002027210 */ /* 0x000fc40007f7e0ff */
[----:B--2---:R-:W-:-:S05]  /*52720*/  IADD3 R4, P4, PT, R4, R16, RZ ;  /* 0x0000001004047210 */ /* 0x004fca0007f9e0ff */
        /* <DEDUP_REMOVED lines=2953> */
[----:B0-----:R-:W2:Y:S04]  /*5dfc0*/  LDL.LU R27, [R1+0x173c] ;  /* 0x00173c00011b7983 */ /* 0x001ea80000300800 */
[----:B------:R-:W-:Y:S04]  /*5dfd0*/  STL [R1+0x16f0], R25 ;  /* 0x0016f01901007387 */ /* 0x000fe80000100800 */
[----:B------:R-:W3:Y:S01]  /*5dfe0*/  LDL.LU R4, [R1+0x174c] ;  /* 0x00174c0001047983 */ /* 0x000ee20000300800 */
[----:B------:R-:W-:Y:S01]  /*5dff0*/  IADD3 R3, P4, PT, R3, R16, RZ ;  /* 0x0000001003037210 */ /* 0x000fe20007f9e0ff */
[----:B------:R-:W-:-:S04]  /*5e000*/  IMAD.X R2, R2, 0x1, R0, P5 ;  /* 0x0000000102027824 */ /* 0x000fc800028e0600 */
[----:B------:R-:W-:Y:S04]  /*5e010*/  STL [R1+0x1734], R3 ;  /* 0x0017340301007387 */ /* 0x000fe80000100800 */
[----:B---3--:R0:W-:Y:S04]  /*5e020*/  STL [R1+0x1af8], R4 ;  /* 0x001af80401007387 */ /* 0x0081e80000100800 */
[----:B------:R-:W-:Y:S04]  /*5e030*/  STL [R1+0x16f8], R2 ;  /* 0x0016f80201007387 */ /* 0x000fe80000100800 */
        /* <DEDUP_REMOVED lines=55> */
[----:B--2---:R-:W-:-:S05]  /*5e3b0*/  IADD3 R4, P0, PT, R4, R16, RZ ;  /* 0x0000001004047210 */ /* 0x004fca0007f1e0ff */
[----:B------:R0:W-:Y:S04]  /*5e3c0*/  STL [R1+0x174c], R4 ;  /* 0x00174c0401007387 */ /* 0x0001e80000100800 */
[----:B0-----:R0:W5:Y:S04]  /*5e3d0*/  LDL.LU R4, [R1+0x1af4] ;  /* 0x001af40001047983 */ /* 0x0011680000300800 */
[----:B------:R1:W-:Y:S04]  /*5e3e0*/  STL [R1+0x1710], R14 ;  /* 0x0017100e01007387 */ /* 0x0003e80000100800 */
[----:B-1----:R0:W5:Y:S04]  /*5e3f0*/  LDL.LU R14, [R1+0x1af0] ;  /* 0x001af000010e7983 */ /* 0x0021680000300800 */
        /* <DEDUP_REMOVED lines=8> */
[----:B------:R1:W-:Y:S01]  /*5e480*/  STL [R1+0x1764], R22 ;  /* 0x0017641601007387 */ /* 0x0003e20000100800 */
[----:B------:R-:W-:-:S03]  /*5e490*/  IMAD.X R25, R25, 0x1, R0, P0 ;  /* 0x0000000119197824 */ /* 0x000fc600000e0600 */
[----:B-1----:R0:W5:Y:S04]  /*5e4a0*/  LDL.LU R22, [R1+0x1adc] ;  /* 0x001adc0001167983 */ /* 0x0021680000300800 */
[----:B------:R1:W-:Y:S01]  /*5e4b0*/  STL [R1+0x1728], R23 ;  /* 0x0017281701007387 */ /* 0x0003e20000100800 */
[----:B------:R-:W-:-:S03]  /*5e4c0*/  IADD3 R29, P0, PT, R29, R16, RZ ;  /* 0x000000101d1d7210 */ /* 0x000fc60007f1e0ff */
        /* <DEDUP_REMOVED lines=16> */
[----:B-1----:R-:W2:Y:S01]  /*5e5d0*/  LDL.LU R2, [R1+0x1ab8] ;  /* 0x001ab80001027983 */ /* 0x002ea20000300800 */
[-C--:B------:R-:W-:Y:S01]  /*5e5e0*/  IADD3 R17, P1, PT, R17, R16.reuse, RZ ;  /* 0x0000001011117210 */ /* 0x080fe20007f3e0ff */
[--C-:B------:R-:W-:Y:S01]  /*5e5f0*/  IMAD.X R18, R18, 0x1, R0.reuse, P2 ;  /* 0x0000000112127824 */ /* 0x100fe200010e0600 */
[----:B------:R-:W-:Y:S01]  /*5e600*/  IADD3 R19, P2, PT, R19, R16, RZ ;  /* 0x0000001013137210 */ /* 0x000fe20007f5e0ff */
[----:B------:R-:W-:-:S02]  /*5e610*/  IMAD.X R10, R10, 0x1, R0, P3 ;  /* 0x000000010a0a7824 */ /* 0x000fc400018e0600 */
[----:B------:R-:W-:Y:S01]  /*5e620*/  IMAD.X R11, R11, 0x1, R0, P4 ;  /* 0x000000010b0b7824 */ /* 0x000fe200020e0600 */
[----:B------:R-:W-:Y:S01]  /*5e630*/  STL [R1+0x178c], R17 ;  /* 0x00178c1101007387 */ /* 0x000fe20000100800 */
[----:B------:R-:W-:-:S03]  /*5e640*/  IADD3 R5, P3, PT, R5, UR10, RZ ;  /* 0x0000000a05057c10 */ /* 0x000fc6000ff7e0ff */
[----:B------:R-:W-:Y:S04]  /*5e650*/  STL [R1+0x1750], R18 ;  /* 0x0017501201007387 */ /* 0x000fe80000100800 */
[----:B------:R-:W-:Y:S04]  /*5e660*/  STL [R1+0x1790], R19 ;  /* 0x0017901301007387 */ /* 0x000fe80000100800 */
[----:B------:R-:W-:Y:S04]  /*5e670*/  STL [R1+0x1758], R10 ;  /* 0x0017580a01007387 */ /* 0x000fe80000100800 */
[----:B------:R-:W-:Y:S04]  /*5e680*/  STL [R1+0x1760], R11 ;  /* 0x0017600b01007387 */ /* 0x000fe80000100800 */
[----:B------:R-:W-:Y:S01]  /*5e690*/  STL [R1+0x1900], R5 ;  /* 0x0019000501007387 */ /* 0x000fe20000100800 */
[----:B------:R-:W-:-:S02]  /*5e6a0*/  IMAD.X R6, R6, 0x1, R0, P5 ;  /* 0x0000000106067824 */ /* 0x000fc400028e0600 */
[--C-:B------:R-:W-:Y:S01]  /*5e6b0*/  IMAD.X R7, R7, 0x1, R0.reuse, P6 ;  /* 0x0000000107077824 */ /* 0x100fe200030e0600 */
[----:B------:R-:W-:Y:S01]  /*5e6c0*/  IADD3.X R27, PT, PT, R27, UR6, RZ, P3, !PT ;  /* 0x000000061b1b7c10 */ /* 0x000fe20009ffe4ff */
[--C-:B------:R-:W-:Y:S02]  /*5e6d0*/  IMAD.X R15, R15, 0x1, R0.reuse, P1 ;  /* 0x000000010f0f7824 */ /* 0x100fe400008e0600 */
[----:B------:R-:W-:Y:S01]  /*5e6e0*/  IMAD.X R26, R26, 0x1, R0, P2 ;  /* 0x000000011a1a7824 */ /* 0x000fe200010e0600 */
[----:B------:R-:W-:-:S04]  /*5e6f0*/  UIADD3 UR4, UPT, UPT, UR4, 0x1, URZ ;  /* 0x0000000104047890 */ /* 0x000fc8000fffe0ff */
[----:B------:R-:W-:Y:S01]  /*5e700*/  UISETP.NE.U32.AND UP0, UPT, UR4, UR7, UPT ;  /* 0x000000070400728c */ /* 0x000fe2000bf05070 */
[----:B--2---:R-:W-:-:S05]  /*5e710*/  IMAD.X R2, R2, 0x1, R0, P0 ;  /* 0x0000000102027824 */ /* 0x004fca00000e0600 */
[----:B------:R1:W-:Y:S02]  /*5e720*/  STL [R1+0x1778], R2 ;  /* 0x0017780201007387 */ /* 0x0003e40000100800 */
[----:B-1----:R-:W1:Y:S02]  /*5e730*/  S2R R2, SR_TID.X ;  /* 0x0000000000027919 */ /* 0x002e640000002100 */
[----:B------:R0:W-:Y:S04]  /*5e740*/  STL [R1+0x1768], R6 ;  /* 0x0017680601007387 */ /* 0x0001e80000100800 */
[----:B------:R0:W-:Y:S04]  /*5e750*/  STL [R1+0x1770], R7 ;  /* 0x0017700701007387 */ /* 0x0001e80000100800 */
[----:B------:R0:W-:Y:S04]  /*5e760*/  STL [R1+0x18e8], R27 ;  /* 0x0018e81b01007387 */ /* 0x0001e80000100800 */
[----:B------:R0:W-:Y:S04]  /*5e770*/  STL [R1+0x1780], R15 ;  /* 0x0017800f01007387 */ /* 0x0001e80000100800 */
[----:B------:R0:W-:Y:S01]  /*5e780*/  STL [R1+0x1788], R26 ;  /* 0x0017881a01007387 */ /* 0x0001e20000100800 */
[----:B-1----:R-:W-:-:S05]  /*5e790*/  LOP3.LUT R2, R2, 0x3f, RZ, 0xc0, !PT ;  /* 0x0000003f02027812 */ /* 0x002fca00078ec0ff */
[----:B------:R-:W-:Y:S01]  /*5e7a0*/  IMAD.SHL.U32 R2, R2, 0x2, RZ ;  /* 0x0000000202027824 */ /* 0x000fe200078e00ff */
[----:B0-----:R-:W-:Y:S06]  /*5e7b0*/  BRA.U UP0, `(.L_x_2) ;  /* 0xfffffc5d008c7547 */ /* 0x001fec000b83ffff */
[----:B------:R-:W2:Y:S04]  /*5e7c0*/  LDL.LU R2, [R1+0x41c] ;  /* 0x00041c0001027983 */ /* 0x000ea80000300800 */
[----:B--2---:R0:W-:Y:S04]  /*5e7d0*/  STL [R1+0x1b64], R2 ;  /* 0x001b640201007387 */ /* 0x0041e80000100800 */
[----:B0-----:R-:W2:Y:S04]  /*5e7e0*/  LDL.LU R2, [R1+0x3d8] ;  /* 0x0003d80001027983 */ /* 0x001ea80000300800 */
        /* <DEDUP_REMOVED lines=25> */
[----:B------:R-:W2:Y:S01]  /*5e980*/  LDL.LU R0, [R1+0x42c] ;  /* 0x00042c0001007983 */ /* 0x000ea20000300800 */
[----:B0----5:R-:W-:-:S03]  /*5e990*/  IMAD.MOV.U32 R2, RZ, RZ, R14 ;  /* 0x000000ffff027224 */ /* 0x021fc600078e000e */
        /* <DEDUP_REMOVED lines=25> */
[----:B------:R-:W2:Y:S04]  /*5eb30*/  LDL.LU R16, [R1+0x418] ;  /* 0x0004180001107983 */ /* 0x000ea80000300800 */
[----:B------:R-:W2:Y:S04]  /*5eb40*/  LDL.LU R17, [R1+0x428] ;  /* 0x0004280001117983 */ /* 0x000ea80000300800 */
[----:B------:R-:W3:Y:S01]  /*5eb50*/  LDL.LU R18, [R1+0x414] ;  /* 0x0004140001127983 */ /* 0x000ee20000300800 */
[----:B0-----:R-:W-:-:S03]  /*5eb60*/  IMAD.MOV.U32 R0, RZ, RZ, R4 ;  /* 0x000000ffff007224 */ /* 0x001fc600078e0004 */
        /* <DEDUP_REMOVED lines=23> */
[----:B------:R0:W-:Y:S01]  /*5ece0*/  STL [R1+0x1ad0], R21 ;  /* 0x001ad01501007387 */ /* 0x0001e20000100800 */
[----:B------:R-:W-:-:S03]  /*5ecf0*/  F2FP.BF16.F32.PACK_AB R2, R0, R2 ;  /* 0x000000020002723e */ /* 0x000fc600000010ff */
        /* <DEDUP_REMOVED lines=13> */
[----:B------:R-:W2:Y:S04]  /*5edd0*/  LDL.LU R0, [R1+0x1bcc] ;  /* 0x001bcc0001007983 */ /* 0x000ea80000300800 */
[----:B------:R0:W-:Y:S04]  /*5ede0*/  STL [R1+0x9c], R2 ;  /* 0x00009c0201007387 */ /* 0x0001e80000100800 */
[----:B0-----:R-:W2:Y:S02]  /*5edf0*/  LDL.LU R2, [R1+0x1bc8] ;  /* 0x001bc80001027983 */ /* 0x001ea40000300800 */
[----:B--2---:R-:W-:-:S02]  /*5ee00*/  F2FP.BF16.F32.PACK_AB R2, R0, R2 ;  /* 0x000000020002723e */ /* 0x004fc400000010ff */
        /* <DEDUP_REMOVED lines=46> */
[----:B0-----:R-:W2:Y:S01]  /*5f0f0*/  LDL.LU R2, [R1+0x1b68] ;  /* 0x001b680001027983 */ /* 0x001ea20000300800 */
[----:B------:R-:W-:Y:S02]  /*5f100*/  F2FP.BF16.F32.PACK_AB R28, R24, R28 ;  /* 0x0000001c181c723e */ /* 0x000fe400000010ff */
[----:B------:R-:W-:-:S02]  /*5f110*/  F2FP.BF16.F32.PACK_AB R24, R25, R29 ;  /* 0x0000001d1918723e */ /* 0x000fc400000010ff */
[----:B--2---:R-:W-:Y:S02]  /*5f120*/  F2FP.BF16.F32.PACK_AB R3, R2, R3 ;  /* 0x000000030203723e */ /* 0x004fe400000010ff */
[----:B------:R-:W2:Y:S04]  /*5f130*/  LDL.LU R2, [R1+0x1b64] ;  /* 0x001b640001027983 */ /* 0x000ea80000300800 */
[----:B------:R0:W-:Y:S01]  /*5f140*/  STL [R1+0x68], R3 ;  /* 0x0000680301007387 */ /* 0x0001e20000100800 */
[----:B------:R-:W-:-:S03]  /*5f150*/  F2FP.BF16.F32.PACK_AB R12, R12, R13 ;  /* 0x0000000d0c0c723e */ /* 0x000fc600000010ff */
[----:B------:R-:W-:Y:S01]  /*5f160*/  STL [R1+0x64], R28 ;  /* 0x0000641c01007387 */ /* 0x000fe20000100800 */
[----:B0-----:R-:W-:-:S03]  /*5f170*/  F2FP.BF16.F32.PACK_AB R3, R20, R21 ;  /* 0x000000151403723e */ /* 0x001fc600000010ff */
[----:B------:R-:W-:Y:S01]  /*5f180*/  STL [R1+0x60], R24 ;  /* 0x0000601801007387 */ /* 0x000fe20000100800 */
[----:B------:R-:W-:-:S03]  /*5f190*/  F2FP.BF16.F32.PACK_AB R20, R22, R23 ;  /* 0x000000171614723e */ /* 0x000fc600000010ff */
[----:B------:R0:W-:Y:S04]  /*5f1a0*/  STL [R1+0x5c], R3 ;  /* 0x00005c0301007387 */ /* 0x0001e80000100800 */
[----:B------:R-:W-:Y:S01]  /*5f1b0*/  STL [R1+0x58], R20 ;  /* 0x0000581401007387 */ /* 0x000fe20000100800 */
[----:B0-----:R-:W-:-:S03]  /*5f1c0*/  F2FP.BF16.F32.PACK_AB R3, R8, R9 ;  /* 0x000000090803723e */ /* 0x001fc600000010ff */
[----:B------:R-:W-:Y:S04]  /*5f1d0*/  STL [R1+0x54], R12 ;  /* 0x0000540c01007387 */ /* 0x000fe80000100800 */
[----:B------:R3:W-:Y:S02]  /*5f1e0*/  STL [R1+0x50], R3 ;  /* 0x0000500301007387 */ /* 0x0007e40000100800 */
[----:B---3--:R-:W-:Y:S02]  /*5f1f0*/  F2FP.BF16.F32.PACK_AB R3, R18, R19 ;  /* 0x000000131203723e */ /* 0x008fe400000010ff */
[----:B--2---:R-:W-:Y:S02]  /*5f200*/  F2FP.BF16.F32.PACK_AB R2, R2, R0 ;  /* 0x000000000202723e */ /* 0x004fe400000010ff */
[----:B------:R-:W-:-:S03]  /*5f210*/  F2FP.BF16.F32.PACK_AB R0, R16, R17 ;  /* 0x000000111000723e */ /* 0x000fc600000010ff */
[----:B------:R4:W-:Y:S04]  /*5f220*/  STL [R1+0x4c], R2 ;  /* 0x00004c0201007387 */ /* 0x0009e80000100800 */
[----:B------:R0:W-:Y:S04]  /*5f230*/  STL [R1+0x48], R0 ;  /* 0x0000480001007387 */ /* 0x0001e80000100800 */
[----:B------:R1:W-:Y:S01]  /*5f240*/  STL [R1+0x44], R3 ;  /* 0x0000440301007387 */ /* 0x0003e20000100800 */
[----:B----4-:R-:W-:Y:S02]  /*5f250*/  F2FP.BF16.F32.PACK_AB R2, R10, R11 ;  /* 0x0000000b0a02723e */ /* 0x010fe400000010ff */
[----:B0-----:R-:W-:-:S03]  /*5f260*/  F2FP.BF16.F32.PACK_AB R0, R4, R5 ;  /* 0x000000050400723e */ /* 0x001fc600000010ff */
[----:B------:R0:W-:Y:S01]  /*5f270*/  STL [R1+0x40], R2 ;  /* 0x0000400201007387 */ /* 0x0001e20000100800 */
[----:B-1----:R-:W-:-:S03]  /*5f280*/  F2FP.BF16.F32.PACK_AB R3, R6, R7 ;  /* 0x000000070603723e */ /* 0x002fc600000010ff */
[----:B------:R1:W-:Y:S04]  /*5f290*/  STL [R1+0x3c], R0 ;  /* 0x00003c0001007387 */ /* 0x0003e80000100800 */
[----:B------:R-:W-:Y:S04]  /*5f2a0*/  STL [R1+0x38], R3 ;  /* 0x0000380301007387 */ /* 0x000fe80000100800 */
[----:B------:R-:W2:Y:S01]  /*5f2b0*/  LDL.LU R7, [R1+0x40c] ;  /* 0x00040c0001077983 */ /* 0x000ea20000300800 */
[----:B0-----:R-:W-:Y:S02]  /*5f2c0*/  F2FP.BF16.F32.PACK_AB R2, R14, R15 ;  /* 0x0000000f0e02723e */ /* 0x001fe400000010ff */
[----:B-1----:R-:W-:-:S03]  /*5f2d0*/  F2FP.BF16.F32.PACK_AB R0, R26, R27 ;  /* 0x0000001b1a00723e */ /* 0x002fc600000010ff */
        /* <DEDUP_REMOVED lines=26> */
[----:B------:R-:W3:Y:S04]  /*5f480*/  LDL.LU R6, [R1+0x408] ;  /* 0x0004080001067983 */ /* 0x000ee80000300800 */
[----:B---3--:R0:W-:Y:S04]  /*5f490*/  STL [R1+0x1b00], R6 ;  /* 0x001b000601007387 */ /* 0x0081e80000100800 */
[----:B0-----:R-:W3:Y:S04]  /*5f4a0*/  LDL.LU R6, [R1+0x3fc] ;  /* 0x0003fc0001067983 */ /* 0x001ee80000300800 */
        /* <DEDUP_REMOVED lines=23> */
[----:B0-----:R-:W2:Y:S04]  /*5f620*/  LDL.LU R6, [R1+0x43c] ;  /* 0x00043c0001067983 */ /* 0x001ea80000300800 */
[----:B------:R-:W3:Y:S04]  /*5f630*/  LDL.LU R5, [R1+0x404] ;  /* 0x0004040001057983 */ /* 0x000ee80000300800 */
[----:B---3--:R0:W-:Y:S04]  /*5f640*/  STL [R1+0x1afc], R5 ;  /* 0x001afc0501007387 */ /* 0x0081e80000100800 */
[----:B0-----:R-:W3:Y:S04]  /*5f650*/  LDL.LU R5, [R1+0x3f8] ;  /* 0x0003f80001057983 */ /* 0x001ee80000300800 */
[----:B------:R-:W4:Y:S04]  /*5f660*/  LDL.LU R4, [R1+0x400] ;  /* 0x0004000001047983 */ /* 0x000f280000300800 */
[----:B----4-:R0:W-:Y:S04]  /*5f670*/  STL [R1+0x1af8], R4 ;  /* 0x001af80401007387 */ /* 0x0101e80000100800 */
[----:B0-----:R-:W4:Y:S04]  /*5f680*/  LDL.LU R4, [R1+0x3f4] ;  /* 0x0003f40001047983 */ /* 0x001f280000300800 */
[----:B------:R-:W2:Y:S04]  /*5f690*/  LDL.LU R11, [R1+0x4ac] ;  /* 0x0004ac00010b7983 */ /* 0x000ea80000300800 */
[----:B--2---:R0:W-:Y:S04]  /*5f6a0*/  STL [R1+0x1af4], R11 ;  /* 0x001af40b01007387 */ /* 0x0041e80000100800 */
[----:B0-----:R-:W2:Y:S04]  /*5f6b0*/  LDL.LU R11, [R1+0x3f0] ;  /* 0x0003f000010b7983 */ /* 0x001ea80000300800 */
[----:B------:R-:W2:Y:S04]  /*5f6c0*/  LDL.LU R9, [R1+0x498] ;  /* 0x0004980001097983 */ /* 0x000ea80000300800 */
[----:B--2---:R0:W-:Y:S04]  /*5f6d0*/  STL [R1+0x1af0], R9 ;  /* 0x001af00901007387 */ /* 0x0041e80000100800 */
[----:B0-----:R-:W2:Y:S04]  /*5f6e0*/  LDL.LU R9, [R1+0x49c] ;  /* 0x00049c0001097983 */ /* 0x001ea80000300800 */
[----:B------:R-:W2:Y:S04]  /*5f6f0*/  LDL.LU R10, [R1+0x4a8] ;  /* 0x0004a800010a7983 */ /* 0x000ea80000300800 */
[----:B------:R-:W2:Y:S04]  /*5f700*/  LDL.LU R8, [R1+0x494] ;  /* 0x0004940001087983 */ /* 0x000ea80000300800 */
[----:B------:R-:W2:Y:S01]  /*5f710*/  LDL.LU R13, [R1+0x45c] ;  /* 0x00045c00010d7983 */ /* 0x000ea20000300800 */
[----:B------:R-:W-:-:S03]  /*5f720*/  F2FP.BF16.F32.PACK_AB R7, R6, R7 ;  /* 0x000000070607723e */ /* 0x000fc600000010ff */
[----:B--2---:R0:W-:Y:S04]  /*5f730*/  STL [R1+0x1ae4], R13 ;  /* 0x001ae40d01007387 */ /* 0x0041e80000100800 */
        /* <DEDUP_REMOVED lines=66> */
[----:B------:R0:W-:Y:S04]  /*5fb60*/  STL [R1], R7 ;  /* 0x0000000701007387 */ /* 0x0001e80000100800 */
[----:B0-----:R-:W2:Y:S02]  /*5fb70*/  LDL.LU R7, [R1+0x1b04] ;  /* 0x001b040001077983 */ /* 0x001ea40000300800 */
[----:B--2---:R-:W-:-:S02]  /*5fb80*/  F2FP.BF16.F32.PACK_AB R7, R6, R7 ;  /* 0x000000070607723e */ /* 0x004fc400000010ff */
[----:B------:R-:W3:Y:S02]  /*5fb90*/  LDL.LU R6, [R1+0x1b00] ;  /* 0x001b000001067983 */ /* 0x000ee40000300800 */
[----:B---3--:R-:W-:Y:S02]  /*5fba0*/  F2FP.BF16.F32.PACK_AB R6, R5, R6 ;  /* 0x000000060506723e */ /* 0x008fe400000010ff */
[----:B------:R-:W4:Y:S02]  /*5fbb0*/  LDL.LU R5, [R1+0x1afc] ;  /* 0x001afc0001057983 */ /* 0x000f240000300800 */
[----:B----4-:R-:W-:Y:S02]  /*5fbc0*/  F2FP.BF16.F32.PACK_AB R5, R4, R5 ;  /* 0x000000050405723e */ /* 0x010fe400000010ff */
[----:B------:R-:W2:Y:S02]  /*5fbd0*/  LDL.LU R4, [R1+0x1af8] ;  /* 0x001af80001047983 */ /* 0x000ea40000300800 */
[----:B--2---:R-:W-:-:S02]  /*5fbe0*/  F2FP.BF16.F32.PACK_AB R4, R11, R4 ;  /* 0x000000040b04723e */ /* 0x004fc400000010ff */
[----:B------:R-:W2:Y:S02]  /*5fbf0*/  LDL.LU R11, [R1+0x1af4] ;  /* 0x001af400010b7983 */ /* 0x000ea40000300800 */
[----:B--2---:R-:W-:Y:S02]  /*5fc00*/  F2FP.BF16.F32.PACK_AB R11, R9, R11 ;  /* 0x0000000b090b723e */ /* 0x004fe400000010ff */
[----:B------:R-:W2:Y:S02]  /*5fc10*/  LDL.LU R9, [R1+0x1af0] ;  /* 0x001af00001097983 */ /* 0x000ea40000300800 */
[----:B--2---:R-:W-:Y:S02]  /*5fc20*/  F2FP.BF16.F32.PACK_AB R10, R9, R10 ;  /* 0x0000000a090a723e */ /* 0x004fe400000010ff */
[----:B------:R-:W2:Y:S02]  /*5fc30*/  LDL.LU R9, [R1+0x1aec] ;  /* 0x001aec0001097983 */ /* 0x000ea40000300800 */
[----:B--2---:R-:W-:-:S02]  /*5fc40*/  F2FP.BF16.F32.PACK_AB R9, R8, R9 ;  /* 0x000000090809723e */ /* 0x004fc400000010ff */
[----:B------:R-:W2:Y:S02]  /*5fc50*/  LDL.LU R8, [R1+0x1ae8] ;  /* 0x001ae80001087983 */ /* 0x000ea40000300800 */
[----:B--2---:R-:W-:Y:S02]  /*5fc60*/  F2FP.BF16.F32.PACK_AB R8, R13, R8 ;  /* 0x000000080d08723e */ /* 0x004fe400000010ff */
[----:B------:R-:W2:Y:S01]  /*5fc70*/  LDL.LU R13, [R1+0x1ae4] ;  /* 0x001ae400010d7983 */ /* 0x000ea20000300800 */
[----:B------:R-:W-:Y:S02]  /*5fc80*/  F2FP.BF16.F32.PACK_AB R14, R12, R14 ;  /* 0x0000000e0c0e723e */ /* 0x000fe400000010ff */
[----:B--2---:R-:W-:Y:S02]  /*5fc90*/  F2FP.BF16.F32.PACK_AB R15, R13, R15 ;  /* 0x0000000f0d0f723e */ /* 0x004fe400000010ff */
[----:B------:R-:W2:Y:S04]  /*5fca0*/  LDL.LU R13, [R1+0x1ae0] ;  /* 0x001ae000010d7983 */ /* 0x000ea80000300800 */
[----:B------:R-:W3:Y:S01]  /*5fcb0*/  LDL.LU R12, [R1+0x1adc] ;  /* 0x001adc00010c7983 */ /* 0x000ee20000300800 */
[----:B------:R-:W-:-:S02]  /*5fcc0*/  F2FP.BF16.F32.PACK_AB R19, R21, R19 ;  /* 0x000000131513723e */ /* 0x000fc400000010ff */
[----:B--2---:R-:W-:Y:S02]  /*5fcd0*/  F2FP.BF16.F32.PACK_AB R13, R23, R13 ;  /* 0x0000000d170d723e */ /* 0x004fe400000010ff */
[----:B------:R-:W2:Y:S01]  /*5fce0*/  LDL.LU R23, [R1+0x1ad8] ;  /* 0x001ad80001177983 */ /* 0x000ea20000300800 */
[----:B---3--:R-:W-:-:S03]  /*5fcf0*/  F2FP.BF16.F32.PACK_AB R12, R22, R12 ;  /* 0x0000000c160c723e */ /* 0x008fc600000010ff */
[----:B------:R-:W3:Y:S04]  /*5fd00*/  LDL.LU R22, [R1+0x1ad4] ;  /* 0x001ad40001167983 */ /* 0x000ee80000300800 */
[----:B------:R-:W4:Y:S01]  /*5fd10*/  LDL.LU R21, [R1+0x1ad0] ;  /* 0x001ad00001157983 */ /* 0x000f220000300800 */
[----:B------:R-:W-:Y:S02]  /*5fd20*/  F2FP.BF16.F32.PACK_AB R18, R20, R18 ;  /* 0x000000121412723e */ /* 0x000fe400000010ff */
[----:B------:R-:W-:Y:S01]  /*5fd30*/  F2FP.BF16.F32.PACK_AB R17, R29, R17 ;  /* 0x000000111d11723e */ /* 0x000fe200000010ff */
[----:B------:R-:W4:Y:S01]  /*5fd40*/  LDL.LU R20, [R1+0x1acc] ;  /* 0x001acc0001147983 */ /* 0x000f220000300800 */
[----:B------:R-:W-:-:S03]  /*5fd50*/  F2FP.BF16.F32.PACK_AB R16, R25, R16 ;  /* 0x000000101910723e */ /* 0x000fc600000010ff */
[----:B------:R-:W4:Y:S04]  /*5fd60*/  LDL.LU R29, [R1+0x1ac8] ;  /* 0x001ac800011d7983 */ /* 0x000f280000300800 */
[----:B------:R-:W4:Y:S01]  /*5fd70*/  LDL.LU R25, [R1+0x1ac4] ;  /* 0x001ac40001197983 */ /* 0x000f220000300800 */
[----:B--2---:R-:W-:-:S03]  /*5fd80*/  F2FP.BF16.F32.PACK_AB R23, R28, R23 ;  /* 0x000000171c17723e */ /* 0x004fc600000010ff */
[----:B------:R-:W2:Y:S01]  /*5fd90*/  LDL.LU R28, [R1+0x1ac0] ;  /* 0x001ac000011c7983 */ /* 0x000ea20000300800 */
[----:B---3--:R-:W-:-:S03]  /*5fda0*/  F2FP.BF16.F32.PACK_AB R22, R24, R22 ;  /* 0x000000161816723e */ /* 0x008fc600000010ff */
[----:B------:R-:W3:Y:S01]  /*5fdb0*/  LDL.LU R24, [R1+0x1abc] ;  /* 0x001abc0001187983 */ /* 0x000ee20000300800 */
[----:B----4-:R-:W-:-:S03]  /*5fdc0*/  F2FP.BF16.F32.PACK_AB R21, R3, R21 ;  /* 0x000000150315723e */ /* 0x010fc600000010ff */
[----:B------:R-:W3:Y:S01]  /*5fdd0*/  LDL.LU R3, [R1+0x1ab8] ;  /* 0x001ab80001037983 */ /* 0x000ee20000300800 */
[----:B------:R-:W-:Y:S02]  /*5fde0*/  F2FP.BF16.F32.PACK_AB R27, R0, R27 ;  /* 0x0000001b001b723e */ /* 0x000fe400000010ff */
[----:B------:R-:W-:Y:S02]  /*5fdf0*/  F2FP.BF16.F32.PACK_AB R20, R2, R20 ;  /* 0x000000140214723e */ /* 0x000fe400000010ff */
[----:B------:R-:W-:Y:S02]  /*5fe00*/  F2FP.BF16.F32.PACK_AB R26, R26, R29 ;  /* 0x0000001d1a1a723e */ /* 0x000fe400000010ff */
[----:B--2---:R-:W-:Y:S02]  /*5fe10*/  F2FP.BF16.F32.PACK_AB R25, R28, R25 ;  /* 0x000000191c19723e */ /* 0x004fe400000010ff */
[----:B---3--:R-:W-:-:S07]  /*5fe20*/  F2FP.BF16.F32.PACK_AB R24, R24, R3 ;  /* 0x000000031818723e */ /* 0x008fce00000010ff */
.L_x_1:
[----:B0-----:R-:W2:Y:S01]  /*5fe30*/  LDL.LU R0, [R1+0x1ab4] ;  /* 0x001ab40001007983 */ /* 0x001ea20000300800 */
[----:B------:R-:W0:Y:S01]  /*5fe40*/  S2UR UR5, SR_CgaCtaId ;  /* 0x00000000000579c3 */ /* 0x000e220000008800 */
[----:B------:R-:W-:Y:S01]  /*5fe50*/  UMOV UR4, 0x400 ;  /* 0x0000040000047882 */ /* 0x000fe20000000000 */
[----:B------:R-:W1:Y:S01]  /*5fe60*/  LDCU.64 UR10, c[0x0][0x398] ;  /* 0x00007300ff0a77ac */ /* 0x000e620008000a00 */
[----:B------:R-:W3:Y:S01]  /*5fe70*/  S2R R28, SR_TID.X ;  /* 0x00000000001c7919 */ /* 0x000ee20000002100 */
[----:B------:R-:W4:Y:S01]  /*5fe80*/  LDCU.64 UR6, c[0x0][0x390] ;  /* 0x00007200ff0677ac */ /* 0x000f220008000a00 */
[----:B------:R-:W5:Y:S01]  /*5fe90*/  LDCU UR12, c[0x0][0x39c] ;  /* 0x00007380ff0c77ac */ /* 0x000f620008000800 */
[----:B------:R-:W0:Y:S02]  /*5fea0*/  LDCU UR13, c[0x0][0x39c] ;  /* 0x00007380ff0d77ac */ /* 0x000e240008000800 */
[----:B0-----:R-:W-:Y:S01]  /*5feb0*/  ULEA UR4, UR5, UR4, 0x18 ;  /* 0x0000000405047291 */ /* 0x001fe2000f8ec0ff */
[----:B------:R-:W0:Y:S01]  /*5fec0*/  LDCU UR5, c[0x0][0x3b4] ;  /* 0x00007680ff0577ac */ /* 0x000e220008000800 */
[C---:B---3--:R-:W-:Y:S01]  /*5fed0*/  IMAD.SHL.U32 R2, R28.reuse, 0x40, RZ ;  /* 0x000000401c027824 */ /* 0x048fe200078e00ff */
[C---:B------:R-:W-:Y:S01]  /*5fee0*/  LOP3.LUT R29, R28.reuse, 0x20, RZ, 0xc0, !PT ;  /* 0x000000201c1d7812 */ /* 0x040fe200078ec0ff */
[----:B------:R-:W-:-:S03]  /*5fef0*/  IMAD.SHL.U32 R3, R28, 0x10, RZ ;  /* 0x000000101c037824 */ /* 0x000fc600078e00ff */
[----:B------:R-:W-:Y:S01]  /*5ff00*/  LOP3.LUT R2, R2, 0x200, RZ, 0xc0, !PT ;  /* 0x0000020002027812 */ /* 0x000fe200078ec0ff */
[----:B------:R-:W-:Y:S01]  /*5ff10*/  BAR.SYNC.DEFER_BLOCKING 0x0 ;  /* 0x0000000000007b1d */ /* 0x000fe20000010000 */
[----:B--2---:R-:W-:-:S04]  /*5ff20*/  LOP3.LUT R0, R0, 0x80, RZ, 0xc0, !PT ;  /* 0x0000008000007812 */ /* 0x004fc800078ec0ff */
[----:B------:R-:W-:Y:S02]  /*5ff30*/  IADD3 R0, PT, PT, R0, UR4, R2 ;  /* 0x0000000400007c10 */ /* 0x000fe4000fffe002 */
[----:B------:R-:W-:-:S03]  /*5ff40*/  LOP3.LUT R2, R3, 0x70, RZ, 0xc0, !PT ;  /* 0x0000007003027812 */ /* 0x000fc600078ec0ff */
[----:B------:R-:W-:Y:S02]  /*5ff50*/  IMAD R3, R29, 0x20, R0 ;  /* 0x000000201d037824 */ /* 0x000fe400078e0200 */
[----:B------:R-:W2:Y:S02]  /*5ff60*/  S2R R0, SR_TID.X ;  /* 0x0000000000007919 */ /* 0x000ea40000002100 */
[----:B------:R-:W-:-:S05]  /*5ff70*/  IMAD.IADD R3, R2, 0x1, R3 ;  /* 0x0000000102037824 */ /* 0x000fca00078e0203 */
[----:B------:R-:W-:Y:S04]  /*5ff80*/  STSM.16.M88.4 [R3], R24 ;  /* 0x0000001803007844 */ /* 0x000fe80000000200 */
[----:B------:R-:W-:Y:S01]  /*5ff90*/  STSM.16.M88.4 [R3+0x100], R20 ;  /* 0x0001001403007844 */ /* 0x000fe20000000200 */
[----:B--2---:R-:W-:-:S04]  /*5ffa0*/  LOP3.LUT R0, R0, 0x3f, RZ, 0xc0, !PT ;  /* 0x0000003f00007812 */ /* 0x004fc800078ec0ff */
[----:B------:R-:W-:Y:S01]  /*5ffb0*/  LEA R29, R0, UR4, 0x4 ;  /* 0x00000004001d7c11 */ /* 0x000fe2000f8e20ff */
[----:B------:R-:W-:Y:S01]  /*5ffc0*/  BAR.SYNC.DEFER_BLOCKING 0x0 ;  /* 0x0000000000007b1d */ /* 0x000fe20000010000 */
[----:B------:R-:W-:-:S05]  /*5ffd0*/  SHF.R.U32.HI R0, RZ, 0x5, R28 ;  /* 0x00000005ff007819 */ /* 0x000fca000001161c */
[----:B------:R-:W2:Y:S01]  /*5ffe0*/  LDCU UR4, c[0x0][0x39c] ;  /* 0x00007380ff0477ac */ /* 0x000ea20008000800 */
[----:B------:R-:W-:Y:S04]  /*5fff0*/  STL [R1+0xa0], R29 ;  /* 0x0000a01d01007387 */ /* 0x000fe80000100800 */
[----:B------:R-:W3:Y:S04]  /*60000*/  LDS.128 R24, [R29] ;  /* 0x000000001d187984 */ /* 0x000ee80000000c00 */
[----:B------:R-:W0:Y:S01]  /*60010*/  LDS.128 R20, [R29+0x400] ;  /* 0x000400001d147984 */ /* 0x000e220000000c00 */
[----:B------:R-:W-:Y:S06]  /*60020*/  BAR.SYNC.DEFER_BLOCKING 0x0 ;  /* 0x0000000000007b1d */ /* 0x000fec0000010000 */
[----:B------:R-:W-:Y:S04]  /*60030*/  STSM.16.M88.4 [R3], R16 ;  /* 0x0000001003007844 */ /* 0x000fe80000000200 */
[----:B------:R-:W-:Y:S01]  /*60040*/  STSM.16.M88.4 [R3+0x100], R12 ;  /* 0x0001000c03007844 */ /* 0x000fe20000000200 */
[----:B------:R-:W-:Y:S06]  /*60050*/  BAR.SYNC.DEFER_BLOCKING 0x0 ;  /* 0x0000000000007b1d */ /* 0x000fec0000010000 */
[----:B---3--:R-:W-:Y:S04]  /*60060*/  STL.64 [R1+0x1af0], R26 ;  /* 0x001af01a01007387 */ /* 0x008fe80000100a00 */
[----:B------:R-:W-:Y:S04]  /*60070*/  STL.64 [R1+0x1ae8], R24 ;  /* 0x001ae81801007387 */ /* 0x000fe80000100a00 */
[----:B0-----:R-:W-:Y:S04]  /*60080*/  STL.64 [R1+0x1b00], R22 ;  /* 0x001b001601007387 */ /* 0x001fe80000100a00 */
[----:B------:R-:W-:Y:S04]  /*60090*/  STL.64 [R1+0x1af8], R20 ;  /* 0x001af81401007387 */ /* 0x000fe80000100a00 */
[----:B------:R-:W0:Y:S04]  /*600a0*/  LDS.128 R16, [R29] ;  /* 0x000000001d107984 */ /* 0x000e280000000c00 */
[----:B------:R-:W3:Y:S01]  /*600b0*/  LDS.128 R12, [R29+0x400] ;  /* 0x000400001d0c7984 */ /* 0x000ee20000000c00 */
[----:B------:R-:W-:Y:S06]  /*600c0*/  BAR.SYNC.DEFER_BLOCKING 0x0 ;  /* 0x0000000000007b1d */ /* 0x000fec0000010000 */
[----:B0-----:R-:W-:Y:S04]  /*600d0*/  STL.64 [R1+0x1b10], R18 ;  /* 0x001b101201007387 */ /* 0x001fe80000100a00 */
[----:B------:R0:W-:Y:S04]  /*600e0*/  STL.64 [R1+0x1b08], R16 ;  /* 0x001b081001007387 */ /* 0x0001e80000100a00 */
[----:B0-----:R-:W2:Y:S04]  /*600f0*/  LDL.LU R16, [R1+0x10] ;  /* 0x0000100001107983 */ /* 0x001ea80000300800 */
[----:B------:R-:W2:Y:S04]  /*60100*/  LDL.LU R17, [R1+0x14] ;  /* 0x0000140001117983 */ /* 0x000ea80000300800 */
[----:B------:R-:W2:Y:S04]  /*60110*/  LDL.LU R18, [R1+0x18] ;  /* 0x0000180001127983 */ /* 0x000ea80000300800 */
[----:B------:R-:W2:Y:S04]  /*60120*/  LDL.LU R19, [R1+0x1c] ;  /* 0x00001c0001137983 */ /* 0x000ea80000300800 */
[----:B---3--:R-:W-:Y:S04]  /*60130*/  STL.64 [R1+0x1b20], R14 ;  /* 0x001b200e01007387 */ /* 0x008fe80000100a00 */
[----:B------:R0:W-:Y:S04]  /*60140*/  STL.64 [R1+0x1b18], R12 ;  /* 0x001b180c01007387 */ /* 0x0001e80000100a00 */
[----:B0-----:R-:W3:Y:S04]  /*60150*/  LDL.LU R12, [R1] ;  /* 0x00000000010c7983 */ /* 0x001ee80000300800 */
[----:B------:R-:W3:Y:S04]  /*60160*/  LDL.LU R13, [R1+0x4] ;  /* 0x00000400010d7983 */ /* 0x000ee80000300800 */
[----:B------:R-:W3:Y:S04]  /*60170*/  LDL.LU R14, [R1+0x8] ;  /* 0x00000800010e7983 */ /* 0x000ee80000300800 */
[----:B------:R-:W3:Y:S04]  /*60180*/  LDL.LU R15, [R1+0xc] ;  /* 0x00000c00010f7983 */ /* 0x000ee80000300800 */
[----:B------:R-:W-:Y:S04]  /*60190*/  STSM.16.M88.4 [R3], R8 ;  /* 0x0000000803007844 */ /* 0x000fe80000000200 */
[----:B------:R-:W-:Y:S01]  /*601a0*/  STSM.16.M88.4 [R3+0x100], R4 ;  /* 0x0001000403007844 */ /* 0x000fe20000000200 */
[----:B------:R-:W-:Y:S06]  /*601b0*/  BAR.SYNC.DEFER_BLOCKING 0x0 ;  /* 0x0000000000007b1d */ /* 0x000fec0000010000 */
[----:B------:R-:W2:Y:S04]  /*601c0*/  LDL.LU R20, [R1+0x20] ;  /* 0x0000200001147983 */ /* 0x000ea80000300800 */
[----:B------:R-:W0:Y:S04]  /*601d0*/  LDS.128 R4, [R29] ;  /* 0x000000001d047984 */ /* 0x000e280000000c00 */
[----:B0-----:R-:W-:Y:S04]  /*601e0*/  STL.64 [R1+0xb0], R4 ;  /* 0x0000b00401007387 */ /* 0x001fe80000100a00 */
[----:B------:R-:W-:Y:S04]  /*601f0*/  STL.64 [R1+0xb8], R6 ;  /* 0x0000b80601007387 */ /* 0x000fe80000100a00 */
[----:B------:R-:W0:Y:S01]  /*60200*/  LDS.128 R4, [R29+0x400] ;  /* 0x000400001d047984 */ /* 0x000e220000000c00 */
[----:B------:R-:W-:Y:S06]  /*60210*/  BAR.SYNC.DEFER_BLOCKING 0x0 ;  /* 0x0000000000007b1d */ /* 0x000fec0000010000 */
[----:B------:R-:W4:Y:S04]  /*60220*/  LDL.LU R21, [R1+0x24] ;  /* 0x0000240001157983 */ /* 0x000f280000300800 */
[----:B------:R-:W4:Y:S04]  /*60230*/  LDL.LU R22, [R1+0x28] ;  /* 0x0000280001167983 */ /* 0x000f280000300800 */
[----:B------:R-:W4:Y:S04]  /*60240*/  LDL.LU R23, [R1+0x2c] ;  /* 0x00002c0001177983 */ /* 0x000f280000300800 */
[----:B------:R-:W4:Y:S04]  /*60250*/  LDL.LU R24, [R1+0x30] ;  /* 0x0000300001187983 */ /* 0x000f280000300800 */
[----:B------:R-:W4:Y:S04]  /*60260*/  LDL.LU R25, [R1+0x34] ;  /* 0x0000340001197983 */ /* 0x000f280000300800 */
[----:B------:R-:W4:Y:S04]  /*60270*/  LDL.LU R26, [R1+0x38] ;  /* 0x00003800011a7983 */ /* 0x000f280000300800 */
[----:B------:R-:W4:Y:S04]  /*60280*/  LDL.LU R27, [R1+0x3c] ;  /* 0x00003c00011b7983 */ /* 0x000f280000300800 */
[----:B0-----:R-:W-:Y:S04]  /*60290*/  STL.64 [R1+0xc0], R4 ;  /* 0x0000c00401007387 */ /* 0x001fe80000100a00 */
[----:B------:R-:W-:Y:S04]  /*602a0*/  STL.64 [R1+0xc8], R6 ;  /* 0x0000c80601007387 */ /* 0x000fe80000100a00 */
[----:B---3--:R0:W-:Y:S04]  /*602b0*/  STSM.16.M88.4 [R3], R12 ;  /* 0x0000000c03007844 */ /* 0x0081e80000000200 */
[----:B0-----:R-:W3:Y:S04]  /*602c0*/  LDL.LU R12, [R1+0x50] ;  /* 0x00005000010c7983 */ /* 0x001ee80000300800 */
[----:B------:R-:W3:Y:S04]  /*602d0*/  LDL.LU R13, [R1+0x54] ;  /* 0x00005400010d7983 */ /* 0x000ee80000300800 */
[----:B------:R-:W3:Y:S04]  /*602e0*/  LDL.LU R14, [R1+0x58] ;  /* 0x00005800010e7983 */ /* 0x000ee80000300800 */
[----:B------:R-:W3:Y:S04]  /*602f0*/  LDL.LU R15, [R1+0x5c] ;  /* 0x00005c00010f7983 */ /* 0x000ee80000300800 */
[----:B--2---:R-:W-:Y:S01]  /*60300*/  STSM.16.M88.4 [R3+0x100], R16 ;  /* 0x0001001003007844 */ /* 0x004fe20000000200 */
[----:B------:R-:W-:Y:S06]  /*60310*/  BAR.SYNC.DEFER_BLOCKING 0x0 ;  /* 0x0000000000007b1d */ /* 0x000fec0000010000 */
[----:B------:R-:W-:Y:S04]  /*60320*/  LDS.128 R4, [R29+0x400] ;  /* 0x000400001d047984 */ /* 0x000fe80000000c00 */
[----:B---3--:R-:W-:Y:S04]  /*60330*/  STL.64 [R1+0x1b30], R14 ;  /* 0x001b300e01007387 */ /* 0x008fe80000100a00 */
[----:B------:R0:W-:Y:S04]  /*60340*/  STL.64 [R1+0x1b28], R12 ;  /* 0x001b280c01007387 */ /* 0x0001e80000100a00 */
[----:B0-----:R-:W2:Y:S04]  /*60350*/  LDL.LU R12, [R1+0x40] ;  /* 0x00004000010c7983 */ /* 0x001ea80000300800 */
[----:B------:R-:W2:Y:S04]  /*60360*/  LDL.LU R13, [R1+0x44] ;  /* 0x00004400010d7983 */ /* 0x000ea80000300800 */
[----:B------:R-:W3:Y:S04]  /*60370*/  LDL.LU R14, [R1+0x48] ;  /* 0x00004800010e7983 */ /* 0x000ee80000300800 */
[----:B------:R-:W3:Y:S04]  /*60380*/  LDL.LU R15, [R1+0x4c] ;  /* 0x00004c00010f7983 */ /* 0x000ee80000300800 */
[----:B---3--:R-:W-:Y:S04]  /*60390*/  STL.64 [R1+0x1b40], R14 ;  /* 0x001b400e01007387 */ /* 0x008fe80000100a00 */
[----:B--2---:R-:W-:Y:S04]  /*603a0*/  STL.64 [R1+0x1b38], R12 ;  /* 0x001b380c01007387 */ /* 0x004fe80000100a00 */
[----:B------:R-:W0:Y:S01]  /*603b0*/  LDS.128 R12, [R29] ;  /* 0x000000001d0c7984 */ /* 0x000e220000000c00 */
[----:B------:R-:W-:Y:S06]  /*603c0*/  BAR.SYNC.DEFER_BLOCKING 0x0 ;  /* 0x0000000000007b1d */ /* 0x000fec0000010000 */
[----:B------:R-:W2:Y:S04]  /*603d0*/  LDL.LU R8, [R1+0x70] ;  /* 0x0000700001087983 */ /* 0x000ea80000300800 */
[----:B------:R-:W2:Y:S04]  /*603e0*/  LDL.LU R9, [R1+0x74] ;  /* 0x0000740001097983 */ /* 0x000ea80000300800 */
[----:B------:R-:W2:Y:S04]  /*603f0*/  LDL.LU R10, [R1+0x78] ;  /* 0x00007800010a7983 */ /* 0x000ea80000300800 */
[----:B------:R-:W2:Y:S04]  /*60400*/  LDL.LU R11, [R1+0x7c] ;  /* 0x00007c00010b7983 */ /* 0x000ea80000300800 */
[----:B----4-:R3:W-:Y:S04]  /*60410*/  STSM.16.M88.4 [R3], R20 ;  /* 0x0000001403007844 */ /* 0x0107e80000000200 */
[----:B------:R4:W-:Y:S04]  /*60420*/  STSM.16.M88.4 [R3+0x100], R24 ;  /* 0x0001001803007844 */ /* 0x0009e80000000200 */
[----:B------:R-:W2:Y:S04]  /*60430*/  LDL.LU R16, [R1+0x60] ;  /* 0x0000600001107983 */ /* 0x000ea80000300800 */
[----:B------:R-:W2:Y:S04]  /*60440*/  LDL.LU R17, [R1+0x64] ;  /* 0x0000640001117983 */ /* 0x000ea80000300800 */
[----:B------:R-:W2:Y:S04]  /*60450*/  LDL.LU R18, [R1+0x68] ;  /* 0x0000680001127983 */ /* 0x000ea80000300800 */
[----:B------:R-:W2:Y:S01]  /*60460*/  LDL.LU R19, [R1+0x6c] ;  /* 0x00006c0001137983 */ /* 0x000ea20000300800 */
[----:B------:R-:W-:Y:S06]  /*60470*/  BAR.SYNC.DEFER_BLOCKING 0x0 ;  /* 0x0000000000007b1d */ /* 0x000fec0000010000 */
[----:B0-----:R-:W-:Y:S04]  /*60480*/  STL.64 [R1+0xd0], R12 ;  /* 0x0000d00c01007387 */ /* 0x001fe80000100a00 */
[----:B------:R-:W-:Y:S04]  /*60490*/  STL.64 [R1+0xd8], R14 ;  /* 0x0000d80e01007387 */ /* 0x000fe80000100a00 */
[----:B------:R-:W0:Y:S04]  /*604a0*/  LDS.128 R12, [R29] ;  /* 0x000000001d0c7984 */ /* 0x000e280000000c00 */
[----:B------:R0:W-:Y:S04]  /*604b0*/  STL.64 [R1+0xe0], R4 ;  /* 0x0000e00401007387 */ /* 0x0001e80000100a00 */
[----:B------:R-:W-:Y:S04]  /*604c0*/  STL.64 [R1+0xe8], R6 ;  /* 0x0000e80601007387 */ /* 0x000fe80000100a00 */
[----:B---3--:R-:W3:Y:S04]  /*604d0*/  LDL.LU R20, [R1+0x80] ;  /* 0x0000800001147983 */ /* 0x008ee80000300800 */
[----:B------:R-:W3:Y:S04]  /*604e0*/  LDL.LU R21, [R1+0x84] ;  /* 0x0000840001157983 */ /* 0x000ee80000300800 */
[----:B------:R-:W3:Y:S04]  /*604f0*/  LDL.LU R22, [R1+0x88] ;  /* 0x0000880001167983 */ /* 0x000ee80000300800 */
[----:B------:R-:W3:Y:S04]  /*60500*/  LDL.LU R23, [R1+0x8c] ;  /* 0x00008c0001177983 */ /* 0x000ee80000300800 */
[----:B----4-:R-:W4:Y:S04]  /*60510*/  LDL.LU R24, [R1+0x90] ;  /* 0x0000900001187983 */ /* 0x010f280000300800 */
[----:B------:R-:W4:Y:S04]  /*60520*/  LDL.LU R25, [R1+0x94] ;  /* 0x0000940001197983 */ /* 0x000f280000300800 */
[----:B------:R-:W4:Y:S04]  /*60530*/  LDL.LU R26, [R1+0x98] ;  /* 0x00009800011a7983 */ /* 0x000f280000300800 */
[----:B------:R-:W4:Y:S04]  /*60540*/  LDL.LU R27, [R1+0x9c] ;  /* 0x00009c00011b7983 */ /* 0x000f280000300800 */
[----:B0-----:R-:W1:Y:S04]  /*60550*/  LDL.LU R4, [R1+0x1ab0] ;  /* 0x001ab00001047983 */ /* 0x001e680000300800 */
[----:B------:R-:W2:Y:S04]  /*60560*/  LDL R2, [R1+0x348] ;  /* 0x0003480001027983 */ /* 0x000ea80000100800 */
[----:B------:R-:W-:Y:S04]  /*60570*/  STL.64 [R1+0x100], R12 ;  /* 0x0001000c01007387 */ /* 0x000fe80000100a00 */
[----:B------:R-:W-:Y:S04]  /*60580*/  STL.64 [R1+0x108], R14 ;  /* 0x0001080e01007387 */ /* 0x000fe80000100a00 */
[----:B------:R-:W0:Y:S04]  /*60590*/  LDS.128 R12, [R29+0x400] ;  /* 0x000400001d0c7984 */ /* 0x000e280000000c00 */
[----:B0-----:R-:W-:Y:S04]  /*605a0*/  STL.64 [R1+0xf0], R12 ;  /* 0x0000f00c01007387 */ /* 0x001fe80000100a00 */
[----:B------:R0:W-:Y:S04]  /*605b0*/  STL.64 [R1+0xf8], R14 ;  /* 0x0000f80e01007387 */ /* 0x0001e80000100a00 */
[----:B0-----:R-:W2:Y:S04]  /*605c0*/  LDL.LU.64 R14, [R1+0x1b40] ;  /* 0x001b4000010e7983 */ /* 0x001ea80000300a00 */
[----:B------:R-:W2:Y:S01]  /*605d0*/  LDL.LU.64 R12, [R1+0x1b38] ;  /* 0x001b3800010c7983 */ /* 0x000ea20000300a00 */
[----:B------:R-:W-:Y:S06]  /*605e0*/  BAR.SYNC.DEFER_BLOCKING 0x0 ;  /* 0x0000000000007b1d */ /* 0x000fec0000010000 */
[----:B--2---:R0:W-:Y:S04]  /*605f0*/  STSM.16.M88.4 [R3], R12 ;  /* 0x0000000c03007844 */ /* 0x0041e80000000200 */
[----:B0-----:R-:W2:Y:S04]  /*60600*/  LDL.LU.64 R14, [R1+0x1b30] ;  /* 0x001b3000010e7983 */ /* 0x001ea80000300a00 */
[----:B------:R-:W2:Y:S01]  /*60610*/  LDL.LU.64 R12, [R1+0x1b28] ;  /* 0x001b2800010c7983 */ /* 0x000ea20000300a00 */
[C---:B-1----:R-:W-:Y:S01]  /*60620*/  ISETP.GE.AND P0, PT, R4.reuse, UR10, PT ;  /* 0x0000000a04007c0c */ /* 0x042fe2000bf06270 */
[----:B------:R-:W0:Y:S02]  /*60630*/  LDCU UR10, c[0x0][0x39c] ;  /* 0x00007380ff0a77ac */ /* 0x000e240008000800 */
[----:B--2---:R-:W-:Y:S01]  /*60640*/  STSM.16.M88.4 [R3+0x100], R12 ;  /* 0x0001000c03007844 */ /* 0x004fe20000000200 */
[----:B------:R-:W-:Y:S06]  /*60650*/  BAR.SYNC.DEFER_BLOCKING 0x0 ;  /* 0x0000000000007b1d */ /* 0x000fec0000010000 */
[----:B------:R-:W1:Y:S04]  /*60660*/  LDS.128 R12, [R29] ;  /* 0x000000001d0c7984 */ /* 0x000e680000000c00 */
[----:B-1----:R-:W-:Y:S04]  /*60670*/  STL.64 [R1+0x30], R12 ;  /* 0x0000300c01007387 */ /* 0x002fe80000100a00 */
[----:B------:R-:W-:Y:S04]  /*60680*/  STL.64 [R1+0x38], R14 ;  /* 0x0000380e01007387 */ /* 0x000fe80000100a00 */
[----:B------:R-:W1:Y:S01]  /*60690*/  LDS.128 R12, [R29+0x400] ;  /* 0x000400001d0c7984 */ /* 0x000e620000000c00 */
[----:B------:R-:W-:Y:S06]  /*606a0*/  BAR.SYNC.DEFER_BLOCKING 0x0 ;  /* 0x0000000000007b1d */ /* 0x000fec0000010000 */
[----:B------:R-:W-:Y:S04]  /*606b0*/  STSM.16.M88.4 [R3], R16 ;  /* 0x0000001003007844 */ /* 0x000fe80000000200 */
[----:B------:R2:W-:Y:S02]  /*606c0*/  STSM.16.M88.4 [R3+0x100], R8 ;  /* 0x0001000803007844 */ /* 0x0005e40000000200 */
[----:B--2---:R-:W-:Y:S01]  /*606d0*/  IMAD R8, R4, UR5, RZ ;  /* 0x0000000504087c24 */ /* 0x004fe2000f8e02ff */
[----:B------:R-:W-:Y:S01]  /*606e0*/  BAR.SYNC.DEFER_BLOCKING 0x0 ;  /* 0x0000000000007b1d */ /* 0x000fe20000010000 */
[----:B------:R-:W-:-:S05]  /*606f0*/  SGXT.U32 R0, R0, 0x1 ;  /* 0x000000010000781a */ /* 0x000fca0000000000 */
[----:B------:R-:W2:Y:S01]  /*60700*/  LDCU UR5, c[0x0][0x39c] ;  /* 0x00007380ff0577ac */ /* 0x000ea20008000800 */
[----:B------:R-:W0:Y:S04]  /*60710*/  LDS.128 R4, [R29] ;  /* 0x000000001d047984 */ /* 0x000e280000000c00 */
[----:B-1----:R-:W-:Y:S04]  /*60720*/  STL.64 [R1+0x20], R12 ;  /* 0x0000200c01007387 */ /* 0x002fe80000100a00 */
[----:B------:R1:W-:Y:S04]  /*60730*/  STL.64 [R1+0x28], R14 ;  /* 0x0000280e01007387 */ /* 0x0003e80000100a00 */
[----:B-1----:R-:W2:Y:S04]  /*60740*/  LDL.LU.64 R14, [R1+0x1b20] ;  /* 0x001b2000010e7983 */ /* 0x002ea80000300a00 */
[----:B------:R-:W2:Y:S04]  /*60750*/  LDL.LU.64 R12, [R1+0x1b18] ;  /* 0x001b1800010c7983 */ /* 0x000ea80000300a00 */
[----:B------:R-:W2:Y:S04]  /*60760*/  LDL.LU.64 R18, [R1+0x1b10] ;  /* 0x001b100001127983 */ /* 0x000ea80000300a00 */
[----:B------:R-:W2:Y:S04]  /*60770*/  LDL.LU.64 R16, [R1+0x1b08] ;  /* 0x001b080001107983 */ /* 0x000ea80000300a00 */
[----:B0-----:R-:W-:Y:S04]  /*60780*/  STL.64 [R1+0x10], R4 ;  /* 0x0000100401007387 */ /* 0x001fe80000100a00 */
[----:B------:R-:W-:Y:S04]  /*60790*/  STL.64 [R1+0x18], R6 ;  /* 0x0000180601007387 */ /* 0x000fe80000100a00 */
[----:B------:R-:W0:Y:S01]  /*607a0*/  LDS.128 R4, [R29+0x400] ;  /* 0x000400001d047984 */ /* 0x000e220000000c00 */
[----:B------:R-:W-:Y:S06]  /*607b0*/  BAR.SYNC.DEFER_BLOCKING 0x0 ;  /* 0x0000000000007b1d */ /* 0x000fec0000010000 */
[----:B---3--:R-:W-:Y:S04]  /*607c0*/  STSM.16.M88.4 [R3], R20 ;  /* 0x0000001403007844 */ /* 0x008fe80000000200 */
[----:B----4-:R-:W-:Y:S04]  /*607d0*/  STSM.16.M88.4 [R3+0x100], R24 ;  /* 0x0001001803007844 */ /* 0x010fe80000000200 */
[----:B0-----:R0:W-:Y:S04]  /*607e0*/  STL [R1+0x1ac4], R4 ;  /* 0x001ac40401007387 */ /* 0x0011e80000100800 */
[----:B0-----:R-:W3:Y:S04]  /*607f0*/  LDL R4, [R1+0x348] ;  /* 0x0003480001047983 */ /* 0x001ee80000100800 */
[----:B------:R-:W-:Y:S04]  /*60800*/  STL [R1+0x1ac0], R5 ;  /* 0x001ac00501007387 */ /* 0x000fe80000100800 */
[----:B------:R0:W-:Y:S04]  /*60810*/  STL [R1+0x1abc], R6 ;  /* 0x001abc0601007387 */ /* 0x0001e80000100800 */
[----:B------:R-:W-:Y:S04]  /*60820*/  STL [R1+0x1ab8], R7 ;  /* 0x001ab80701007387 */ /* 0x000fe80000100800 */
[----:B------:R-:W4:Y:S01]  /*60830*/  LDL.LU.64 R22, [R1+0x1b00] ;  /* 0x001b000001167983 */ /* 0x000f220000300a00 */
[----:B0-----:R-:W0:Y:S03]  /*60840*/  LDC R6, c[0x0][0x3b8] ;  /* 0x0000ee00ff067b82 */ /* 0x001e260000000800 */
[----:B------:R-:W2:Y:S04]  /*60850*/  LDL.LU.64 R20, [R1+0x1af8] ;  /* 0x001af80001147983 */ /* 0x000ea80000300a00 */
[----:B------:R-:W2:Y:S04]  /*60860*/  LDL.LU.64 R26, [R1+0x1af0] ;  /* 0x001af000011a7983 */ /* 0x000ea80000300a00 */
[----:B------:R-:W2:Y:S01]  /*60870*/  LDL.LU.64 R24, [R1+0x1ae8] ;  /* 0x001ae80001187983 */ /* 0x000ea20000300a00 */
[----:B------:R-:W-:Y:S01]  /*60880*/  LOP3.LUT R9, R2, R0, RZ, 0xfc, !PT ;  /* 0x0000000002097212 */ /* 0x000fe200078efcff */
[----:B------:R-:W-:Y:S03]  /*60890*/  BAR.SYNC.DEFER_BLOCKING 0x0 ;  /* 0x0000000000007b1d */ /* 0x000fe60000010000 */
[----:B------:R-:W-:-:S02]  /*608a0*/  ISETP.LT.AND P4, PT, R9, UR11, !P0 ;  /* 0x0000000b09007c0c */ /* 0x000fc4000c781270 */
[C---:B------:R-:W-:Y:S01]  /*608b0*/  LEA R2, P1, R8.reuse, UR6, 0x1 ;  /* 0x0000000608027c11 */ /* 0x040fe2000f8208ff */
[----:B------:R-:W1:Y:S01]  /*608c0*/  LDCU UR6, c[0x0][0x39c] ;  /* 0x00007380ff0677ac */ /* 0x000e620008000800 */
[----:B0-----:R-:W-:Y:S02]  /*608d0*/  IMAD R9, R9, R6, RZ ;  /* 0x0000000609097224 */ /* 0x001fe400078e02ff */
[----:B------:R-:W-:Y:S01]  /*608e0*/  LEA.HI.X.SX32 R3, R8, UR7, 0x1, P1 ;  /* 0x0000000708037c11 */ /* 0x000fe200088f0eff */
[----:B------:R-:W0:Y:S02]  /*608f0*/  LDCU UR7, c[0x0][0x39c] ;  /* 0x00007380ff0777ac */ /* 0x000e240008000800 */
[C---:B------:R-:W-:Y:S01]  /*60900*/  LEA R8, P3, R9.reuse, R2, 0x1 ;  /* 0x0000000209087211 */ /* 0x040fe200078608ff */
[----:B------:R-:W0:Y:S03]  /*60910*/  LDCU UR11, c[0x0][0x39c] ;  /* 0x00007380ff0b77ac */ /* 0x000e260008000800 */
[----:B------:R-:W-:-:S02]  /*60920*/  LEA.HI.X.SX32 R9, R9, R3, 0x1, P3 ;  /* 0x0000000309097211 */ /* 0x000fc400018f0eff */
[C-C-:B---3--:R-:W-:Y:S02]  /*60930*/  LOP3.LUT R28, R4.reuse, 0x6, R0.reuse, 0xfe, !PT ;  /* 0x00000006041c7812 */ /* 0x148fe400078efe00 */
[C-C-:B------:R-:W-:Y:S02]  /*60940*/  LOP3.LUT R10, R4.reuse, 0x2, R0.reuse, 0xfe, !PT ;  /* 0x00000002040a7812 */ /* 0x140fe400078efe00 */
[----:B------:R-:W-:Y:S01]  /*60950*/  LOP3.LUT R11, R4, 0x4, R0, 0xfe, !PT ;  /* 0x00000004040b7812 */ /* 0x000fe200078efe00 */
[----:B------:R-:W-:Y:S01]  /*60960*/  IMAD R0, R28, R6, RZ ;  /* 0x000000061c007224 */ /* 0x000fe200078e02ff */
[----:B--2---:R2:W-:Y:S04]  /*60970*/  @P4 STG.E.U16 desc[UR8][R8.64], R24 ;  /* 0x0000001808004986 */ /* 0x0045e8000c101508 */
[----:B--2---:R-:W-:-:S04]  /*60980*/  LEA R8, P6, R0, R2, 0x1 ;  /* 0x0000000200087211 */ /* 0x004fc800078c08ff */
[-C--:B------:R-:W-:Y:S02]  /*60990*/  LEA.HI.X.SX32 R9, R0, R3.reuse, 0x1, P6 ;  /* 0x0000000300097211 */ /* 0x080fe400030f0eff */
[----:B------:R-:W2:Y:S01]  /*609a0*/  S2R R0, SR_TID.X ;  /* 0x0000000000007919 */ /* 0x000ea20000002100 */
[C---:B-----5:R-:W-:Y:S01]  /*609b0*/  ISETP.LT.AND P1, PT, R11.reuse, UR12, !P0 ;  /* 0x0000000c0b007c0c */ /* 0x060fe2000c721270 */
[CC--:B------:R-:W-:Y:S01]  /*609c0*/  IMAD R29, R10.reuse, R6.reuse, RZ ;  /* 0x000000060a1d7224 */ /* 0x0c0fe200078e02ff */
[----:B------:R-:W-:Y:S01]  /*609d0*/  ISETP.LT.AND P2, PT, R10, UR4, !P0 ;  /* 0x000000040a007c0c */ /* 0x000fe2000c741270 */
[----:B------:R-:W-:Y:S01]  /*609e0*/  IMAD R11, R11, R6, RZ ;  /* 0x000000060b0b7224 */ /* 0x000fe200078e02ff */
[----:B------:R-:W-:Y:S01]  /*609f0*/  ISETP.LT.AND P3, PT, R28, UR13, !P0 ;  /* 0x0000000d1c007c0c */ /* 0x000fe2000c761270 */
[----:B------:R-:W3:Y:S01]  /*60a00*/  LDCU UR4, c[0x0][0x39c] ;  /* 0x00007380ff0477ac */ /* 0x000ee20008000800 */
[-C--:B------:R-:W-:Y:S02]  /*60a10*/  LEA R28, P4, R29, R2.reuse, 0x1 ;  /* 0x000000021d1c7211 */ /* 0x080fe400078808ff */
[----:B------:R-:W-:Y:S01]  /*60a20*/  LEA R10, P5, R11, R2, 0x1 ;  /* 0x000000020b0a7211 */ /* 0x000fe200078a08ff */
[----:B------:R-:W5:Y:S01]  /*60a30*/  LDCU UR12, c[0x0][0x39c] ;  /* 0x00007380ff0c77ac */ /* 0x000f620008000800 */
[----:B------:R-:W-:-:S02]  /*60a40*/  LEA.HI.X.SX32 R29, R29, R3, 0x1, P4 ;  /* 0x000000031d1d7211 */ /* 0x000fc400020f0eff */
[----:B------:R-:W-:-:S03]  /*60a50*/  LEA.HI.X.SX32 R11, R11, R3, 0x1, P5 ;  /* 0x000000030b0b7211 */ /* 0x000fc600028f0eff */
[----:B------:R-:W-:Y:S04]  /*60a60*/  @P2 STG.E.U16 desc[UR8][R28.64], R25 ;  /* 0x000000191c002986 */ /* 0x000fe8000c101508 */
[----:B------:R-:W-:Y:S04]  /*60a70*/  @P1 STG.E.U16 desc[UR8][R10.64], R26 ;  /* 0x0000001a0a001986 */ /* 0x000fe8000c101508 */
[----:B------:R0:W-:Y:S01]  /*60a80*/  @P3 STG.E.U16 desc[UR8][R8.64], R27 ;  /* 0x0000001b08003986 */ /* 0x0001e2000c101508 */
[----:B--2---:R-:W-:-:S04]  /*60a90*/  SHF.R.U32.HI R0, RZ, 0x5, R0 ;  /* 0x00000005ff007819 */ /* 0x004fc80000011600 */
[----:B------:R-:W-:-:S04]  /*60aa0*/  SGXT.U32 R0, R0, 0x1 ;  /* 0x000000010000781a */ /* 0x000fc80000000000 */
[C-C-:B0-----:R-:W-:Y:S02]  /*60ab0*/  LOP3.LUT R8, R4.reuse, 0x8, R0.reuse, 0xfe, !PT ;  /* 0x0000000804087812 */ /* 0x141fe400078efe00 */
[--C-:B------:R-:W-:Y:S02]  /*60ac0*/  LOP3.LUT R9, R4, 0xa, R0.reuse, 0xfe, !PT ;  /* 0x0000000a04097812 */ /* 0x100fe400078efe00 */
[----:B------:R-:W-:Y:S01]  /*60ad0*/  PRMT R27, R25, 0x7632, R27 ;  /* 0x00007632191b7816 */ /* 0x000fe2000000001b */
[CC--:B------:R-:W-:Y:S01]  /*60ae0*/  IMAD R25, R8.reuse, R6.reuse, RZ ;  /* 0x0000000608197224 */ /* 0x0c0fe200078e02ff */
[C---:B---3--:R-:W-:Y:S01]  /*60af0*/  ISETP.LT.AND P5, PT, R9.reuse, UR4, !P0 ;  /* 0x0000000409007c0c */ /* 0x048fe2000c7a1270 */
[----:B------:R-:W-:Y:S01]  /*60b00*/  IMAD R9, R9, R6, RZ ;  /* 0x0000000609097224 */ /* 0x000fe200078e02ff */
[----:B------:R-:W-:Y:S01]  /*60b10*/  ISETP.LT.AND P4, PT, R8, UR5, !P0 ;  /* 0x0000000508007c0c */ /* 0x000fe2000c781270 */
[----:B------:R-:W0:Y:S01]  /*60b20*/  LDCU UR4, c[0x0][0x39c] ;  /* 0x00007380ff0477ac */ /* 0x000e220008000800 */
[----:B------:R-:W-:-:S02]  /*60b30*/  LOP3.LUT R11, R4, 0xc, R0, 0xfe, !PT ;  /* 0x0000000c040b7812 */ /* 0x000fc400078efe00 */
[----:B------:R-:W-:Y:S01]  /*60b40*/  PRMT R28, R24, 0x7632, R28 ;  /* 0x00007632181c7816 */ /* 0x000fe2000000001c */
[----:B------:R-:W2:Y:S01]  /*60b50*/  LDCU UR5, c[0x0][0x39c] ;  /* 0x00007380ff0577ac */ /* 0x000ea20008000800 */
[----:B------:R-:W-:Y:S02]  /*60b60*/  LEA R24, P1, R25, R2, 0x1 ;  /* 0x0000000219187211 */ /* 0x000fe400078208ff */
[C---:B-1----:R-:W-:Y:S01]  /*60b70*/  ISETP.LT.AND P6, PT, R11.reuse, UR6, !P0 ;  /* 0x000000060b007c0c */ /* 0x042fe2000c7c1270 */
[----:B------:R-:W-:Y:S01]  /*60b80*/  IMAD R11, R11, R6, RZ ;  /* 0x000000060b0b7224 */ /* 0x000fe200078e02ff */
[----:B------:R-:W-:Y:S01]  /*60b90*/  LEA R8, P2, R9, R2, 0x1 ;  /* 0x0000000209087211 */ /* 0x000fe200078408ff */
[----:B------:R-:W1:Y:S01]  /*60ba0*/  LDCU UR6, c[0x0][0x39c] ;  /* 0x00007380ff0677ac */ /* 0x000e620008000800 */
[-C--:B------:R-:W-:Y:S02]  /*60bb0*/  LEA.HI.X.SX32 R25, R25, R3.reuse, 0x1, P1 ;  /* 0x0000000319197211 */ /* 0x080fe400008f0eff */
[----:B------:R-:W-:-:S02]  /*60bc0*/  LEA.HI.X.SX32 R9, R9, R3, 0x1, P2 ;  /* 0x0000000309097211 */ /* 0x000fc400010f0eff */
[C---:B------:R-:W-:Y:S01]  /*60bd0*/  LEA R10, P3, R11.reuse, R2, 0x1 ;  /* 0x000000020b0a7211 */ /* 0x040fe200078608ff */
[----:B------:R-:W-:Y:S03]  /*60be0*/  @P4 STG.E.U16 desc[UR8][R24.64], R20 ;  /* 0x0000001418004986 */ /* 0x000fe6000c101508 */
[----:B------:R-:W-:Y:S01]  /*60bf0*/  LEA.HI.X.SX32 R11, R11, R3, 0x1, P3 ;  /* 0x000000030b0b7211 */ /* 0x000fe200018f0eff */
[----:B------:R3:W-:Y:S04]  /*60c00*/  @P5 STG.E.U16 desc[UR8][R8.64], R21 ;  /* 0x0000001508005986 */ /* 0x0007e8000c101508 */
[----:B----4-:R4:W-:Y:S01]  /*60c10*/  @P6 STG.E.U16 desc[UR8][R10.64], R22 ;  /* 0x000000160a006986 */ /* 0x0109e2000c101508 */
[----:B---3--:R-:W-:-:S04]  /*60c20*/  LOP3.LUT R9, R4, 0xe, R0, 0xfe, !PT ;  /* 0x0000000e04097812 */ /* 0x008fc800078efe00 */
[C---:B------:R-:W-:Y:S01]  /*60c30*/  ISETP.LT.AND P1, PT, R9.reuse, UR7, !P0 ;  /* 0x0000000709007c0c */ /* 0x040fe2000c721270 */
[-C--:B------:R-:W-:Y:S01]  /*60c40*/  IMAD R9, R9, R6.reuse, RZ ;  /* 0x0000000609097224 */ /* 0x080fe200078e02ff */
[--C-:B----4-:R-:W-:Y:S01]  /*60c50*/  LOP3.LUT R11, R4, 0x10, R0.reuse, 0xfe, !PT ;  /* 0x00000010040b7812 */ /* 0x110fe200078efe00 */
[----:B------:R-:W3:Y:S01]  /*60c60*/  LDCU UR7, c[0x0][0x39c] ;  /* 0x00007380ff0777ac */ /* 0x000ee20008000800 */
[----:B------:R-:W-:Y:S02]  /*60c70*/  PRMT R29, R22, 0x7632, R29 ;  /* 0x00007632161d7816 */ /* 0x000fe4000000001d */
[C-C-:B------:R-:W-:Y:S02]  /*60c80*/  LOP3.LUT R10, R4.reuse, 0x12, R0.reuse, 0xfe, !PT ;  /* 0x00000012040a7812 */ /* 0x140fe400078efe00 */
[C---:B------:R-:W-:Y:S01]  /*60c90*/  ISETP.LT.AND P2, PT, R11.reuse, UR10, !P0 ;  /* 0x0000000a0b007c0c */ /* 0x040fe2000c741270 */
[----:B------:R-:W-:Y:S01]  /*60ca0*/  IMAD R11, R11, R6, RZ ;  /* 0x000000060b0b7224 */ /* 0x000fe200078e02ff */
[----:B------:R-:W-:Y:S01]  /*60cb0*/  LEA R8, P5, R9, R2, 0x1 ;  /* 0x0000000209087211 */ /* 0x000fe200078a08ff */
[----:B------:R-:W4:Y:S01]  /*60cc0*/  LDCU UR10, c[0x0][0x39c] ;  /* 0x00007380ff0a77ac */ /* 0x000f220008000800 */
[----:B------:R-:W-:-:S02]  /*60cd0*/  LOP3.LUT R22, R4, 0x14, R0, 0xfe, !PT ;  /* 0x0000001404167812 */ /* 0x000fc400078efe00 */
[----:B------:R-:W-:Y:S01]  /*60ce0*/  PRMT R25, R21, 0x7632, R25 ;  /* 0x0000763215197816 */ /* 0x000fe20000000019 */
[CC--:B------:R-:W-:Y:S01]  /*60cf0*/  IMAD R21, R10.reuse, R6.reuse, RZ ;  /* 0x000000060a157224 */ /* 0x0c0fe200078e02ff */
[----:B------:R-:W-:Y:S02]  /*60d00*/  LEA.HI.X.SX32 R9, R9, R3, 0x1, P5 ;  /* 0x0000000309097211 */ /* 0x000fe400028f0eff */
[----:B0-----:R-:W-:Y:S01]  /*60d10*/  ISETP.LT.AND P3, PT, R10, UR4, !P0 ;  /* 0x000000040a007c0c */ /* 0x001fe2000c761270 */
[----:B------:R-:W0:Y:S01]  /*60d20*/  LDCU UR4, c[0x0][0x39c] ;  /* 0x00007380ff0477ac */ /* 0x000e220008000800 */
[C---:B--2---:R-:W-:Y:S01]  /*60d30*/  ISETP.LT.AND P5, PT, R22.reuse, UR5, !P0 ;  /* 0x0000000516007c0c */ /* 0x044fe2000c7a1270 */
[----:B------:R-:W-:Y:S01]  /*60d40*/  IMAD R22, R22, R6, RZ ;  /* 0x0000000616167224 */ /* 0x000fe200078e02ff */
[-C--:B------:R-:W-:Y:S01]  /*60d50*/  LEA R10, P4, R11, R2.reuse, 0x1 ;  /* 0x000000020b0a7211 */ /* 0x080fe200078808ff */
[----:B------:R2:W-:Y:S01]  /*60d60*/  @P1 STG.E.U16 desc[UR8][R8.64], R23 ;  /* 0x0000001708001986 */ /* 0x0005e2000c101508 */
[----:B------:R-:W-:Y:S01]  /*60d70*/  PRMT R24, R20, 0x7632, R24 ;  /* 0x0000763214187816 */ /* 0x000fe20000000018 */
[----:B------:R-:W0:Y:S01]  /*60d80*/  LDCU UR5, c[0x0][0x39c] ;  /* 0x00007380ff0577ac */ /* 0x000e220008000800 */
[----:B------:R-:W-:-:S02]  /*60d90*/  LEA R20, P6, R21, R2, 0x1 ;  /* 0x0000000215147211 */ /* 0x000fc400078c08ff */
[-C--:B------:R-:W-:Y:S02]  /*60da0*/  LEA.HI.X.SX32 R11, R11, R3.reuse, 0x1, P4 ;  /* 0x000000030b0b7211 */ /* 0x080fe400020f0eff */
[-C--:B------:R-:W-:Y:S02]  /*60db0*/  LEA.HI.X.SX32 R21, R21, R3.reuse, 0x1, P6 ;  /* 0x0000000315157211 */ /* 0x080fe400030f0eff */
[----:B--2---:R-:W-:Y:S01]  /*60dc0*/  LEA R8, P1, R22, R2, 0x1 ;  /* 0x0000000216087211 */ /* 0x004fe200078208ff */
[----:B------:R2:W-:Y:S01]  /*60dd0*/  @P2 STG.E.U16 desc[UR8][R10.64], R28 ;  /* 0x0000001c0a002986 */ /* 0x0005e2000c101508 */
[----:B------:R-:W-:Y:S02]  /*60de0*/  PRMT R26, R26, 0x7632, R26 ;  /* 0x000076321a1a7816 */ /* 0x000fe4000000001a */
[----:B------:R-:W-:Y:S01]  /*60df0*/  LEA.HI.X.SX32 R9, R22, R3, 0x1, P1 ;  /* 0x0000000316097211 */ /* 0x000fe200008f0eff */
[----:B------:R-:W-:Y:S04]  /*60e00*/  @P3 STG.E.U16 desc[UR8][R20.64], R27 ;  /* 0x0000001b14003986 */ /* 0x000fe8000c101508 */
[----:B------:R0:W-:Y:S01]  /*60e10*/  @P5 STG.E.U16 desc[UR8][R8.64], R26 ;  /* 0x0000001a08005986 */ /* 0x0001e2000c101508 */
[----:B--2---:R-:W-:-:S02]  /*60e20*/  LOP3.LUT R10, R4, 0x16, R0, 0xfe, !PT ;  /* 0x00000016040a7812 */ /* 0x004fc400078efe00 */
[--C-:B------:R-:W-:Y:S02]  /*60e30*/  LOP3.LUT R11, R4, 0x18, R0.reuse, 0xfe, !PT ;  /* 0x00000018040b7812 */ /* 0x100fe400078efe00 */
[----:B-1----:R-:W-:Y:S01]  /*60e40*/  ISETP.LT.AND P1, PT, R10, UR6, !P0 ;  /* 0x000000060a007c0c */ /* 0x002fe2000c721270 */
[----:B------:R-:W1:Y:S01]  /*60e50*/  LDCU UR6, c[0x0][0x39c] ;  /* 0x00007380ff0677ac */ /* 0x000e620008000800 */
[C---:B------:R-:W-:Y:S01]  /*60e60*/  ISETP.LT.AND P2, PT, R11.reuse, UR11, !P0 ;  /* 0x0000000b0b007c0c */ /* 0x040fe2000c741270 */
[-C--:B------:R-:W-:Y:S01]  /*60e70*/  IMAD R11, R11, R6.reuse, RZ ;  /* 0x000000060b0b7224 */ /* 0x080fe200078e02ff */
[--C-:B0-----:R-:W-:Y:S01]  /*60e80*/  LOP3.LUT R9, R4, 0x1a, R0.reuse, 0xfe, !PT ;  /* 0x0000001a04097812 */ /* 0x101fe200078efe00 */
[-C--:B------:R-:W-:Y:S01]  /*60e90*/  IMAD R8, R10, R6.reuse, RZ ;  /* 0x000000060a087224 */ /* 0x080fe200078e02ff */
[----:B------:R-:W-:Y:S01]  /*60ea0*/  LOP3.LUT R22, R4, 0x1c, R0, 0xfe, !PT ;  /* 0x0000001c04167812 */ /* 0x000fe200078efe00 */
[----:B------:R-:W0:Y:S01]  /*60eb0*/  LDCU UR11, c[0x0][0x39c] ;  /* 0x00007380ff0b77ac */ /* 0x000e220008000800 */
[C---:B-----5:R-:W-:Y:S01]  /*60ec0*/  ISETP.LT.AND P3, PT, R9.reuse, UR12, !P0 ;  /* 0x0000000c09007c0c */ /* 0x060fe2000c761270 */
[----:B------:R-:W-:Y:S01]  /*60ed0*/  IMAD R9, R9, R6, RZ ;  /* 0x0000000609097224 */ /* 0x000fe200078e02ff */
[-C--:B------:R-:W-:Y:S01]  /*60ee0*/  LEA R20, P5, R8, R2.reuse, 0x1 ;  /* 0x0000000208147211 */ /* 0x080fe200078a08ff */
[----:B------:R-:W2:Y:S01]  /*60ef0*/  LDCU UR12, c[0x0][0x39c] ;  /* 0x00007380ff0c77ac */ /* 0x000ea20008000800 */
[----:B------:R-:W-:-:S02]  /*60f00*/  LEA R10, P4, R11, R2, 0x1 ;  /* 0x000000020b0a7211 */ /* 0x000fc400078808ff */
[----:B------:R-:W-:Y:S02]  /*60f10*/  PRMT R7, R27, 0x7632, R7 ;  /* 0x000076321b077816 */ /* 0x000fe40000000007 */
[-C--:B------:R-:W-:Y:S02]  /*60f20*/  LEA.HI.X.SX32 R21, R8, R3.reuse, 0x1, P5 ;  /* 0x0000000308157211 */ /* 0x080fe400028f0eff */
[C---:B------:R-:W-:Y:S01]  /*60f30*/  ISETP.LT.AND P5, PT, R22.reuse, UR4, !P0 ;  /* 0x0000000416007c0c */ /* 0x040fe2000c7a1270 */
[----:B------:R-:W-:Y:S01]  /*60f40*/  IMAD R22, R22, R6, RZ ;  /* 0x0000000616167224 */ /* 0x000fe200078e02ff */
[-C--:B------:R-:W-:Y:S02]  /*60f50*/  LEA.HI.X.SX32 R11, R11, R3.reuse, 0x1, P4 ;  /* 0x000000030b0b7211 */ /* 0x080fe400020f0eff */
[-C--:B------:R-:W-:Y:S01]  /*60f60*/  LEA R8, P6, R9, R2.reuse, 0x1 ;  /* 0x0000000209087211 */ /* 0x080fe200078c08ff */
[----:B------:R5:W-:Y:S01]  /*60f70*/  @P1 STG.E.U16 desc[UR8][R20.64], R7 ;  /* 0x0000000714001986 */ /* 0x000be2000c101508 */
[----:B------:R-:W-:Y:S01]  /*60f80*/  PRMT R5, R23, 0x7632, R5 ;  /* 0x0000763217057816 */ /* 0x000fe20000000005 */
[----:B------:R-:W0:Y:S01]  /*60f90*/  LDCU UR4, c[0x0][0x39c] ;  /* 0x00007380ff0477ac */ /* 0x000e220008000800 */
[----:B------:R-:W-:Y:S01]  /*60fa0*/  LEA.HI.X.SX32 R9, R9, R3, 0x1, P6 ;  /* 0x0000000309097211 */ /* 0x000fe200030f0eff */
[----:B------:R1:W-:Y:S04]  /*60fb0*/  @P2 STG.E.U16 desc[UR8][R10.64], R24 ;  /* 0x000000180a002986 */ /* 0x0003e8000c101508 */
[----:B------:R0:W-:Y:S01]  /*60fc0*/  @P3 STG.E.U16 desc[UR8][R8.64], R25 ;  /* 0x0000001908003986 */ /* 0x0001e2000c101508 */
[----:B-----5:R-:W-:-:S02]  /*60fd0*/  LEA R20, P1, R22, R2, 0x1 ;  /* 0x0000000216147211 */ /* 0x020fc400078208ff */
[--C-:B-1----:R-:W-:Y:S02]  /*60fe0*/  LOP3.LUT R10, R4, 0x1e, R0.reuse, 0xfe, !PT ;  /* 0x0000001e040a7812 */ /* 0x102fe400078efe00 */
[----:B------:R-:W-:Y:S02]  /*60ff0*/  LEA.HI.X.SX32 R21, R22, R3, 0x1, P1 ;  /* 0x0000000316157211 */ /* 0x000fe400008f0eff */
[C---:B------:R-:W-:Y:S01]  /*61000*/  ISETP.LT.AND P4, PT, R10.reuse, UR5, !P0 ;  /* 0x000000050a007c0c */ /* 0x040fe2000c781270 */
[----:B0-----:R-:W-:Y:S01]  /*61010*/  IMAD R8, R10, R6, RZ ;  /* 0x000000060a087224 */ /* 0x001fe200078e02ff */
[C-C-:B------:R-:W-:Y:S01]  /*61020*/  LOP3.LUT R25, R4.reuse, 0xfe, R0.reuse, 0xfe, !PT ;  /* 0x000000fe04197812 */ /* 0x140fe200078efe00 */
[----:B------:R0:W-:Y:S01]  /*61030*/  @P5 STG.E.U16 desc[UR8][R20.64], R29 ;  /* 0x0000001d14005986 */ /* 0x0001e2000c101508 */
[----:B------:R-:W-:Y:S01]  /*61040*/  LOP3.LUT R9, R4, 0x20, R0, 0xfe, !PT ;  /* 0x0000002004097812 */ /* 0x000fe200078efe00 */
[----:B------:R-:W1:Y:S01]  /*61050*/  LDCU UR5, c[0x0][0x39c] ;  /* 0x00007380ff0577ac */ /* 0x000e620008000800 */
[----:B0-----:R-:W-:-:S04]  /*61060*/  LEA R20, P3, R8, R2, 0x1 ;  /* 0x0000000208147211 */ /* 0x001fc800078608ff */
[----:B------:R-:W-:-:S05]  /*61070*/  LEA.HI.X.SX32 R21, R8, R3, 0x1, P3 ;  /* 0x0000000308157211 */ /* 0x000fca00018f0eff */
[----:B------:R0:W-:Y:S04]  /*61080*/  @P4 STG.E.U16 desc[UR8][R20.64], R5 ;  /* 0x0000000514004986 */ /* 0x0001e8000c101508 */
[----:B0-----:R-:W5:Y:S04]  /*61090*/  LDL R5, [R1+0xb0] ;  /* 0x0000b00001057983 */ /* 0x001f680000100800 */
[----:B------:R0:W-:Y:S04]  /*610a0*/  STL [R1+0x1ae0], R25 ;  /* 0x001ae01901007387 */ /* 0x0001e80000100800 */
[----:B0-----:R-:W2:Y:S01]  /*610b0*/  LDL.LU R25, [R1+0x348] ;  /* 0x0003480001197983 */ /* 0x001ea20000300800 */
[----:B------:R-:W-:-:S02]  /*610c0*/  LOP3.LUT R11, R4, 0x22, R0, 0xfe, !PT ;  /* 0x00000022040b7812 */ /* 0x000fc400078efe00 */
[C---:B---3--:R-:W-:Y:S01]  /*610d0*/  ISETP.LT.AND P2, PT, R9.reuse, UR7, !P0 ;  /* 0x0000000709007c0c */ /* 0x048fe2000c741270 */
[-C--:B------:R-:W-:Y:S01]  /*610e0*/  IMAD R9, R9, R6.reuse, RZ ;  /* 0x0000000609097224 */ /* 0x080fe200078e02ff */
[----:B------:R-:W-:Y:S01]  /*610f0*/  LOP3.LUT R10, R4, 0x24, R0, 0xfe, !PT ;  /* 0x00000024040a7812 */ /* 0x000fe200078efe00 */
[----:B------:R-:W0:Y:S01]  /*61100*/  LDCU UR7, c[0x0][0x39c] ;  /* 0x00007380ff0777ac */ /* 0x000e220008000800 */
[C---:B----4-:R-:W-:Y:S01]  /*61110*/  ISETP.LT.AND P1, PT, R11.reuse, UR10, !P0 ;  /* 0x0000000a0b007c0c */ /* 0x050fe2000c721270 */
[----:B------:R-:W-:Y:S01]  /*61120*/  IMAD R11, R11, R6, RZ ;  /* 0x000000060b0b7224 */ /* 0x000fe200078e02ff */
[----:B------:R-:W-:Y:S01]  /*61130*/  LEA R8, P4, R9, R2, 0x1 ;  /* 0x0000000209087211 */ /* 0x000fe200078808ff */
[C---:B------:R-:W-:Y:S01]  /*61140*/  IMAD R22, R10.reuse, R6, RZ ;  /* 0x000000060a167224 */ /* 0x040fe200078e02ff */
[----:B------:R-:W-:Y:S01]  /*61150*/  ISETP.LT.AND P3, PT, R10, UR4, !P0 ;  /* 0x000000040a007c0c */ /* 0x000fe2000c761270 */
[----:B------:R-:W3:Y:S01]  /*61160*/  LDCU UR4, c[0x0][0x39c] ;  /* 0x00007380ff0477ac */ /* 0x000ee20008000800 */
[----:B------:R-:W-:-:S02]  /*61170*/  LEA R10, P5, R11, R2, 0x1 ;  /* 0x000000020b0a7211 */ /* 0x000fc400078a08ff */
[-C--:B------:R-:W-:Y:S01]  /*61180*/  LEA.HI.X.SX32 R9, R9, R3.reuse, 0x1, P4 ;  /* 0x0000000309097211 */ /* 0x080fe200020f0eff */
[----:B------:R-:W4:Y:S01]  /*61190*/  LDCU UR10, c[0x0][0x39c] ;  /* 0x00007380ff0a77ac */ /* 0x000f220008000800 */
[----:B------:R-:W-:-:S03]  /*611a0*/  LEA.HI.X.SX32 R11, R11, R3, 0x1, P5 ;  /* 0x000000030b0b7211 */ /* 0x000fc600028f0eff */
[----:B------:R0:W-:Y:S01]  /*611b0*/  @P2 STG.E.U16 desc[UR8][R8.64], R16 ;  /* 0x0000001008002986 */ /* 0x0001e2000c101508 */
[----:B------:R-:W-:-:S03]  /*611c0*/  LEA R20, P6, R22, R2, 0x1 ;  /* 0x0000000216147211 */ /* 0x000fc600078c08ff */
[----:B------:R1:W-:Y:S01]  /*611d0*/  @P1 STG.E.U16 desc[UR8][R10.64], R17 ;  /* 0x000000110a001986 */ /* 0x0003e2000c101508 */
[----:B------:R-:W-:Y:S02]  /*611e0*/  LEA.HI.X.SX32 R21, R22, R3, 0x1, P6 ;  /* 0x0000000316157211 */ /* 0x000fe400030f0eff */
[----:B0-----:R-:W-:-:S04]  /*611f0*/  LOP3.LUT R9, R4, 0x26, R0, 0xfe, !PT ;  /* 0x0000002604097812 */ /* 0x001fc800078efe00 */
[C---:B-1----:R-:W-:Y:S01]  /*61200*/  ISETP.LT.AND P1, PT, R9.reuse, UR5, !P0 ;  /* 0x0000000509007c0c */ /* 0x042fe2000c721270 */
[-C--:B------:R-:W-:Y:S01]  /*61210*/  IMAD R9, R9, R6.reuse, RZ ;  /* 0x0000000609097224 */ /* 0x080fe200078e02ff */
[----:B------:R-:W-:Y:S01]  /*61220*/  LOP3.LUT R11, R4, 0x28, R0, 0xfe, !PT ;  /* 0x00000028040b7812 */ /* 0x000fe200078efe00 */
[----:B------:R0:W-:Y:S01]  /*61230*/  @P3 STG.E.U16 desc[UR8][R20.64], R18 ;  /* 0x0000001214003986 */ /* 0x0001e2000c101508 */
[----:B------:R-:W-:Y:S01]  /*61240*/  PRMT R22, R18, 0x7632, R22 ;  /* 0x0000763212167816 */ /* 0x000fe20000000016 */
[----:B------:R-:W1:Y:S01]  /*61250*/  LDCU UR5, c[0x0][0x39c] ;  /* 0x00007380ff0577ac */ /* 0x000e620008000800 */
[C-C-:B------:R-:W-:Y:S02]  /*61260*/  LOP3.LUT R10, R4.reuse, 0x2a, R0.reuse, 0xfe, !PT ;  /* 0x0000002a040a7812 */ /* 0x140fe400078efe00 */
[C---:B---3--:R-:W-:Y:S01]  /*61270*/  ISETP.LT.AND P2, PT, R11.reuse, UR4, !P0 ;  /* 0x000000040b007c0c */ /* 0x048fe2000c741270 */
[----:B------:R-:W-:Y:S01]  /*61280*/  IMAD R11, R11, R6, RZ ;  /* 0x000000060b0b7224 */ /* 0x000fe200078e02ff */
[----:B------:R-:W-:Y:S01]  /*61290*/  LEA R8, P5, R9, R2, 0x1 ;  /* 0x0000000209087211 */ /* 0x000fe200078a08ff */
[----:B------:R-:W3:Y:S01]  /*612a0*/  LDCU UR4, c[0x0][0x39c] ;  /* 0x00007380ff0477ac */ /* 0x000ee20008000800 */
[----:B0-----:R-:W-:-:S02]  /*612b0*/  LOP3.LUT R18, R4, 0x2c, R0, 0xfe, !PT ;  /* 0x0000002c04127812 */ /* 0x001fc400078efe00 */
[----:B------:R-:W-:Y:S01]  /*612c0*/  PRMT R21, R17, 0x7632, R21 ;  /* 0x0000763211157816 */ /* 0x000fe20000000015 */
[CC--:B------:R-:W-:Y:S01]  /*612d0*/  IMAD R17, R10.reuse, R6.reuse, RZ ;  /* 0x000000060a117224 */ /* 0x0c0fe200078e02ff */
[----:B------:R-:W-:Y:S02]  /*612e0*/  LEA.HI.X.SX32 R9, R9, R3, 0x1, P5 ;  /* 0x0000000309097211 */ /* 0x000fe400028f0eff */
[----:B------:R-:W-:Y:S01]  /*612f0*/  ISETP.LT.AND P3, PT, R10, UR6, !P0 ;  /* 0x000000060a007c0c */ /* 0x000fe2000c761270 */
[----:B------:R-:W0:Y:S01]  /*61300*/  LDCU UR6, c[0x0][0x39c] ;  /* 0x00007380ff0677ac */ /* 0x000e220008000800 */
[C---:B------:R-:W-:Y:S01]  /*61310*/  ISETP.LT.AND P5, PT, R18.reuse, UR7, !P0 ;  /* 0x0000000712007c0c */ /* 0x040fe2000c7a1270 */
        /* <DEDUP_REMOVED lines=8> */
[C---:B-1----:R-:W-:Y:S01]  /*613a0*/  LEA R8, P1, R18.reuse, R2, 0x1 ;  /* 0x0000000212087211 */ /* 0x042fe200078208ff */
[----:B------:R1:W-:Y:S03]  /*613b0*/  @P2 STG.E.U16 desc[UR8][R10.64], R12 ;  /* 0x0000000c0a002986 */ /* 0x0003e6000c101508 */
[----:B------:R-:W-:Y:S01]  /*613c0*/  LEA.HI.X.SX32 R9, R18, R3, 0x1, P1 ;  /* 0x0000000312097211 */ /* 0x000fe200008f0eff */
[----:B------:R-:W-:Y:S04]  /*613d0*/  @P3 STG.E.U16 desc[UR8][R16.64], R13 ;  /* 0x0000000d10003986 */ /* 0x000fe8000c101508 */
[----:B------:R0:W-:Y:S01]  /*613e0*/  @P5 STG.E.U16 desc[UR8][R8.64], R14 ;  /* 0x0000000e08005986 */ /* 0x0001e2000c101508 */
[----:B-1----:R-:W-:-:S02]  /*613f0*/  LOP3.LUT R10, R4, 0x2e, R0, 0xfe, !PT ;  /* 0x0000002e040a7812 */ /* 0x002fc400078efe00 */
[--C-:B------:R-:W-:Y:S02]  /*61400*/  LOP3.LUT R11, R4, 0x30, R0.reuse, 0xfe, !PT ;  /* 0x00000030040b7812 */ /* 0x100fe400078efe00 */
[----:B----4-:R-:W-:Y:S01]  /*61410*/  ISETP.LT.AND P1, PT, R10, UR10, !P0 ;  /* 0x0000000a0a007c0c */ /* 0x010fe2000c721270 */
[----:B------:R-:W1:Y:S01]  /*61420*/  LDCU UR10, c[0x0][0x39c] ;  /* 0x00007380ff0a77ac */ /* 0x000e620008000800 */
[C---:B------:R-:W-:Y:S01]  /*61430*/  ISETP.LT.AND P2, PT, R11.reuse, UR11, !P0 ;  /* 0x0000000b0b007c0c */ /* 0x040fe2000c741270 */
[-C--:B------:R-:W-:Y:S01]  /*61440*/  IMAD R11, R11, R6.reuse, RZ ;  /* 0x000000060b0b7224 */ /* 0x080fe200078e02ff */
[--C-:B0-----:R-:W-:Y:S01]  /*61450*/  LOP3.LUT R9, R4, 0x32, R0.reuse, 0xfe, !PT ;  /* 0x0000003204097812 */ /* 0x101fe200078efe00 */
[-C--:B------:R-:W-:Y:S01]  /*61460*/  IMAD R8, R10, R6.reuse, RZ ;  /* 0x000000060a087224 */ /* 0x080fe200078e02ff */
[----:B------:R-:W-:Y:S01]  /*61470*/  LOP3.LUT R18, R4, 0x34, R0, 0xfe, !PT ;  /* 0x0000003404127812 */ /* 0x000fe200078efe00 */
[----:B------:R-:W0:Y:S01]  /*61480*/  LDCU UR11, c[0x0][0x39c] ;  /* 0x00007380ff0b77ac */ /* 0x000e220008000800 */
[C---:B---3--:R-:W-:Y:S01]  /*61490*/  ISETP.LT.AND P3, PT, R9.reuse, UR4, !P0 ;  /* 0x0000000409007c0c */ /* 0x048fe2000c761270 */
[----:B------:R-:W-:Y:S01]  /*614a0*/  IMAD R9, R9, R6, RZ ;  /* 0x0000000609097224 */ /* 0x000fe200078e02ff */
[-C--:B------:R-:W-:Y:S01]  /*614b0*/  LEA R16, P5, R8, R2.reuse, 0x1 ;  /* 0x0000000208107211 */ /* 0x080fe200078a08ff */
[----:B------:R-:W3:Y:S01]  /*614c0*/  LDCU UR4, c[0x0][0x39c] ;  /* 0x00007380ff0477ac */ /* 0x000ee20008000800 */
[----:B------:R-:W-:-:S02]  /*614d0*/  LEA R10, P4, R11, R2, 0x1 ;  /* 0x000000020b0a7211 */ /* 0x000fc400078808ff */
        /* <DEDUP_REMOVED lines=11> */
[----:B----4-:R-:W-:-:S02]  /*61590*/  LEA R16, P1, R18, R2, 0x1 ;  /* 0x0000000212107211 */ /* 0x010fc400078208ff */
[--C-:B-1----:R-:W-:Y:S02]  /*615a0*/  LOP3.LUT R10, R4, 0x36, R0.reuse, 0xfe, !PT ;  /* 0x00000036040a7812 */ /* 0x102fe400078efe00 */
[----:B------:R-:W-:Y:S02]  /*615b0*/  LEA.HI.X.SX32 R17, R18, R3, 0x1, P1 ;  /* 0x0000000312117211 */ /* 0x000fe400008f0eff */
[C---:B------:R-:W-:Y:S01]  /*615c0*/  ISETP.LT.AND P2, PT, R10.reuse, UR6, !P0 ;  /* 0x000000060a007c0c */ /* 0x040fe2000c741270 */
[----:B0-----:R-:W-:Y:S01]  /*615d0*/  IMAD R8, R10, R6, RZ ;  /* 0x000000060a087224 */ /* 0x001fe200078e02ff */
[----:B------:R-:W-:Y:S01]  /*615e0*/  LOP3.LUT R9, R4, 0x38, R0, 0xfe, !PT ;  /* 0x0000003804097812 */ /* 0x000fe200078efe00 */
[----:B------:R0:W-:Y:S01]  /*615f0*/  @P5 STG.E.U16 desc[UR8][R16.64], R22 ;  /* 0x0000001610005986 */ /* 0x0001e2000c101508 */
[----:B------:R-:W1:Y:S02]  /*61600*/  LDCU UR6, c[0x0][0x39c] ;  /* 0x00007380ff0677ac */ /* 0x000e640008000800 */
[----:B------:R-:W-:-:S02]  /*61610*/  LEA R10, P1, R8, R2, 0x1 ;  /* 0x00000002080a7211 */ /* 0x000fc400078208ff */
[C---:B------:R-:W-:Y:S01]  /*61620*/  ISETP.LT.AND P3, PT, R9.reuse, UR7, !P0 ;  /* 0x0000000709007c0c */ /* 0x040fe2000c761270 */
[----:B------:R-:W-:Y:S01]  /*61630*/  IMAD R9, R9, R6, RZ ;  /* 0x0000000609097224 */ /* 0x000fe200078e02ff */
[----:B------:R-:W-:Y:S01]  /*61640*/  LEA.HI.X.SX32 R11, R8, R3, 0x1, P1 ;  /* 0x00000003080b7211 */ /* 0x000fe200008f0eff */
[----:B------:R-:W4:Y:S01]  /*61650*/  LDCU UR7, c[0x0][0x39c] ;  /* 0x00007380ff0777ac */ /* 0x000f220008000800 */
[----:B0-----:R-:W-:-:S04]  /*61660*/  LOP3.LUT R16, R4, 0x3a, R0, 0xfe, !PT ;  /* 0x0000003a04107812 */ /* 0x001fc800078efe00 */
[C---:B---3--:R-:W-:Y:S01]  /*61670*/  ISETP.LT.AND P4, PT, R16.reuse, UR4, !P0 ;  /* 0x0000000410007c0c */ /* 0x048fe2000c781270 */
[----:B------:R-:W-:Y:S01]  /*61680*/  IMAD R16, R16, R6, RZ ;  /* 0x0000000610107224 */ /* 0x000fe200078e02ff */
[CC--:B------:R-:W-:Y:S01]  /*61690*/  LEA R8, P1, R9.reuse, R2.reuse, 0x1 ;  /* 0x0000000209087211 */ /* 0x0c0fe200078208ff */
[----:B------:R0:W-:Y:S01]  /*616a0*/  @P2 STG.E.U16 desc[UR8][R10.64], R23 ;  /* 0x000000170a002986 */ /* 0x0001e2000c101508 */
[----:B------:R-:W3:Y:S01]  /*616b0*/  LDCU UR4, c[0x0][0x39c] ;  /* 0x00007380ff0477ac */ /* 0x000ee20008000800 */
[----:B------:R-:W-:Y:S02]  /*616c0*/  PRMT R12, R12, 0x7632, R12 ;  /* 0x000076320c0c7816 */ /* 0x000fe4000000000c */
[-C--:B------:R-:W-:Y:S02]  /*616d0*/  LEA.HI.X.SX32 R9, R9, R3.reuse, 0x1, P1 ;  /* 0x0000000309097211 */ /* 0x080fe400008f0eff */
[----:B------:R-:W-:Y:S02]  /*616e0*/  PRMT R13, R13, 0x7632, R13 ;  /* 0x000076320d0d7816 */ /* 0x000fe4000000000d */
[C---:B0-----:R-:W-:Y:S01]  /*616f0*/  LEA R10, P2, R16.reuse, R2, 0x1 ;  /* 0x00000002100a7211 */ /* 0x041fe200078408ff */
[----:B------:R0:W-:Y:S03]  /*61700*/  @P3 STG.E.U16 desc[UR8][R8.64], R12 ;  /* 0x0000000c08003986 */ /* 0x0001e6000c101508 */
[----:B------:R-:W-:-:S05]  /*61710*/  LEA.HI.X.SX32 R11, R16, R3, 0x1, P2 ;  /* 0x00000003100b7211 */ /* 0x000fca00010f0eff */
[----:B------:R1:W-:Y:S01]  /*61720*/  @P4 STG.E.U16 desc[UR8][R10.64], R13 ;  /* 0x0000000d0a004986 */ /* 0x0003e2000c101508 */
[C-C-:B0-----:R-:W-:Y:S02]  /*61730*/  LOP3.LUT R9, R4.reuse, 0x3c, R0.reuse, 0xfe, !PT ;  /* 0x0000003c04097812 */ /* 0x141fe400078efe00 */
[C-C-:B------:R-:W-:Y:S02]  /*61740*/  LOP3.LUT R8, R4.reuse, 0x40, R0.reuse, 0xfe, !PT ;  /* 0x0000004004087812 */ /* 0x140fe400078efe00 */
[C---:B------:R-:W-:Y:S01]  /*61750*/  ISETP.LT.AND P4, PT, R9.reuse, UR5, !P0 ;  /* 0x0000000509007c0c */ /* 0x040fe2000c781270 */
[-C--:B------:R-:W-:Y:S01]  /*61760*/  IMAD R9, R9, R6.reuse, RZ ;  /* 0x0000000609097224 */ /* 0x080fe200078e02ff */
[----:B-1----:R-:W-:Y:S01]  /*61770*/  LOP3.LUT R11, R4, 0x3e, R0, 0xfe, !PT ;  /* 0x0000003e040b7812 */ /* 0x002fe200078efe00 */
[CC--:B------:R-:W-:Y:S01]  /*61780*/  IMAD R13, R8.reuse, R6.reuse, RZ ;  /* 0x00000006080d7224 */ /* 0x0c0fe200078e02ff */
[----:B---3--:R-:W-:Y:S01]  /*61790*/  ISETP.LT.AND P6, PT, R8, UR4, !P0 ;  /* 0x0000000408007c0c */ /* 0x008fe2000c7c1270 */
[----:B------:R-:W0:Y:S01]  /*617a0*/  LDCU UR4, c[0x0][0x39c] ;  /* 0x00007380ff0477ac */ /* 0x000e220008000800 */
[C---:B------:R-:W-:Y:S01]  /*617b0*/  ISETP.LT.AND P5, PT, R11.reuse, UR6, !P0 ;  /* 0x000000060b007c0c */ /* 0x040fe2000c7a1270 */
[----:B------:R-:W-:Y:S01]  /*617c0*/  IMAD R11, R11, R6, RZ ;  /* 0x000000060b0b7224 */ /* 0x000fe200078e02ff */
[----:B------:R-:W-:Y:S01]  /*617d0*/  LEA R8, P1, R9, R2, 0x1 ;  /* 0x0000000209087211 */ /* 0x000fe200078208ff */
[----:B------:R-:W1:Y:S01]  /*617e0*/  LDCU UR5, c[0x0][0x39c] ;  /* 0x00007380ff0577ac */ /* 0x000e620008000800 */
[----:B------:R-:W-:-:S02]  /*617f0*/  PRMT R14, R14, 0x7632, R14 ;  /* 0x000076320e0e7816 */ /* 0x000fc4000000000e */
[-C--:B------:R-:W-:Y:S01]  /*61800*/  LEA R10, P2, R11, R2.reuse, 0x1 ;  /* 0x000000020b0a7211 */ /* 0x080fe200078408ff */
[----:B------:R-:W3:Y:S01]  /*61810*/  LDCU UR6, c[0x0][0x39c] ;  /* 0x00007380ff0677ac */ /* 0x000ee20008000800 */
[-C--:B------:R-:W-:Y:S02]  /*61820*/  LEA.HI.X.SX32 R9, R9, R3.reuse, 0x1, P1 ;  /* 0x0000000309097211 */ /* 0x080fe400008f0eff */
[----:B------:R-:W-:Y:S02]  /*61830*/  PRMT R15, R15, 0x7632, R15 ;  /* 0x000076320f0f7816 */ /* 0x000fe4000000000f */
[----:B------:R-:W-:Y:S01]  /*61840*/  LEA.HI.X.SX32 R11, R11, R3, 0x1, P2 ;  /* 0x000000030b0b7211 */ /* 0x000fe200010f0eff */
[----:B------:R2:W-:Y:S01]  /*61850*/  @P4 STG.E.U16 desc[UR8][R8.64], R14 ;  /* 0x0000000e08004986 */ /* 0x0005e2000c101508 */
[----:B------:R-:W-:-:S03]  /*61860*/  LEA R12, P3, R13, R2, 0x1 ;  /* 0x000000020d0c7211 */ /* 0x000fc600078608ff */
[----:B------:R0:W-:Y:S01]  /*61870*/  @P5 STG.E.U16 desc[UR8][R10.64], R15 ;  /* 0x0000000f0a005986 */ /* 0x0001e2000c101508 */
[----:B------:R-:W-:-:S05]  /*61880*/  LEA.HI.X.SX32 R13, R13, R3, 0x1, P3 ;  /* 0x000000030d0d7211 */ /* 0x000fca00018f0eff */
[----:B-----5:R5:W-:Y:S01]  /*61890*/  @P6 STG.E.U16 desc[UR8][R12.64], R5 ;  /* 0x000000050c006986 */ /* 0x020be2000c101508 */
[C-C-:B--2---:R-:W-:Y:S02]  /*618a0*/  LOP3.LUT R8, R25.reuse, 0x4e, R0.reuse, 0xfe, !PT ;  /* 0x0000004e19087812 */ /* 0x144fe400078efe00 */
[C-C-:B------:R-:W-:Y:S02]  /*618b0*/  LOP3.LUT R9, R25.reuse, 0x50, R0.reuse, 0xfe, !PT ;  /* 0x0000005019097812 */ /* 0x140fe400078efe00 */
[C-C-:B0-----:R-:W-:Y:S02]  /*618c0*/  LOP3.LUT R11, R25.reuse, 0x54, R0.reuse, 0xfe, !PT ;  /* 0x00000054190b7812 */ /* 0x141fe400078efe00 */
[C-C-:B------:R-:W-:Y:S01]  /*618d0*/  LOP3.LUT R20, R25.reuse, 0x5a, R0.reuse, 0xfe, !PT ;  /* 0x0000005a19147812 */ /* 0x140fe200078efe00 */
[----:B------:R-:W-:Y:S01]  /*618e0*/  STL [R1+0x1ad8], R8 ;  /* 0x001ad80801007387 */ /* 0x000fe20000100800 */
[C-C-:B------:R-:W-:Y:S02]  /*618f0*/  LOP3.LUT R26, R25.reuse, 0x5e, R0.reuse, 0xfe, !PT ;  /* 0x0000005e191a7812 */ /* 0x140fe400078efe00 */
[C-C-:B------:R-:W-:Y:S01]  /*61900*/  LOP3.LUT R4, R25.reuse, 0x66, R0.reuse, 0xfe, !PT ;  /* 0x0000006619047812 */ /* 0x140fe200078efe00 */
[----:B------:R-:W-:Y:S01]  /*61910*/  STL [R1+0x1adc], R9 ;  /* 0x001adc0901007387 */ /* 0x000fe20000100800 */
[----:B------:R-:W-:-:S03]  /*61920*/  LOP3.LUT R6, R25, 0x68, R0, 0xfe, !PT ;  /* 0x0000006819067812 */ /* 0x000fc600078efe00 */
[----:B------:R-:W-:Y:S01]  /*61930*/  STL [R1+0x1ad4], R11 ;  /* 0x001ad40b01007387 */ /* 0x000fe20000100800 */
[----:B-----5:R-:W-:-:S03]  /*61940*/  LOP3.LUT R5, R25, 0x6a, R0, 0xfe, !PT ;  /* 0x0000006a19057812 */ /* 0x020fc600078efe00 */
[----:B------:R-:W-:Y:S04]  /*61950*/  STL [R1+0x1ad0], R20 ;  /* 0x001ad01401007387 */ /* 0x000fe80000100800 */
[----:B------:R-:W-:Y:S04]  /*61960*/  STL [R1+0x1acc], R26 ;  /* 0x001acc1a01007387 */ /* 0x000fe80000100800 */
[----:B------:R0:W-:Y:S04]  /*61970*/  STL [R1], R4 ;  /* 0x0000000401007387 */ /* 0x0001e80000100800 */
[----:B------:R2:W-:Y:S01]  /*61980*/  STL [R1+0x4], R6 ;  /* 0x0000040601007387 */ /* 0x0005e20000100800 */
[----:B0-----:R-:W-:-:S03]  /*61990*/  LOP3.LUT R4, R25, 0x6c, R0, 0xfe, !PT ;  /* 0x0000006c19047812 */ /* 0x001fc600078efe00 */
[----:B------:R0:W-:Y:S01]  /*619a0*/  STL [R1+0x8], R5 ;  /* 0x0000080501007387 */ /* 0x0001e20000100800 */
[----:B--2---:R-:W-:-:S03]  /*619b0*/  LOP3.LUT R6, R25, 0x6e, R0, 0xfe, !PT ;  /* 0x0000006e19067812 */ /* 0x004fc600078efe00 */
[----:B------:R2:W-:Y:S01]  /*619c0*/  STL [R1+0xc], R4 ;  /* 0x00000c0401007387 */ /* 0x0005e20000100800 */
[----:B0-----:R-:W-:-:S03]  /*619d0*/  LOP3.LUT R5, R25, 0x70, R0, 0xfe, !PT ;  /* 0x0000007019057812 */ /* 0x001fc600078efe00 */
[----:B------:R0:W-:Y:S01]  /*619e0*/  STL [R1+0x40], R6 ;  /* 0x0000400601007387 */ /* 0x0001e20000100800 */
[----:B--2---:R-:W-:-:S03]  /*619f0*/  LOP3.LUT R4, R25, 0x72, R0, 0xfe, !PT ;  /* 0x0000007219047812 */ /* 0x004fc600078efe00 */
[----:B------:R2:W-:Y:S04]  /*61a00*/  STL [R1+0x44], R5 ;  /* 0x0000440501007387 */ /* 0x0005e80000100800 */
[----:B------:R5:W-:Y:S01]  /*61a10*/  STL [R1+0x48], R4 ;  /* 0x0000480401007387 */ /* 0x000be20000100800 */
[C-C-:B0-----:R-:W-:Y:S02]  /*61a20*/  LOP3.LUT R6, R25.reuse, 0x74, R0.reuse, 0xfe, !PT ;  /* 0x0000007419067812 */ /* 0x141fe400078efe00 */
[----:B--2---:R-:W-:-:S03]  /*61a30*/  LOP3.LUT R5, R25, 0x76, R0, 0xfe, !PT ;  /* 0x0000007619057812 */ /* 0x004fc600078efe00 */
[----:B------:R0:W-:Y:S01]  /*61a40*/  STL [R1+0x4c], R6 ;  /* 0x00004c0601007387 */ /* 0x0001e20000100800 */
[----:B-----5:R-:W-:-:S03]  /*61a50*/  LOP3.LUT R4, R25, 0x78, R0, 0xfe, !PT ;  /* 0x0000007819047812 */ /* 0x020fc600078efe00 */
        /* <DEDUP_REMOVED lines=81> */
[C-C-:B------:R-:W-:Y:S02]  /*61f70*/  LOP3.LUT R8, R25.reuse, 0xd4, R0.reuse, 0xfe, !PT ;  /* 0x000000d419087812 */ /* 0x140fe400078efe00 */
[C-C-:B--2---:R-:W-:Y:S02]  /*61f80*/  LOP3.LUT R5, R25.reuse, 0xca, R0.reuse, 0xfe, !PT ;  /* 0x000000ca19057812 */ /* 0x144fe400078efe00 */
[C-C-:B-----5:R-:W-:Y:S01]  /*61f90*/  LOP3.LUT R4, R25.reuse, 0xcc, R0.reuse, 0xfe, !PT ;  /* 0x000000cc19047812 */ /* 0x160fe200078efe00 */
[----:B------:R-:W-:Y:S01]  /*61fa0*/  STL [R1+0x164], R6 ;  /* 0x0001640601007387 */ /* 0x000fe20000100800 */
[----:B------:R-:W-:-:S03]  /*61fb0*/  LOP3.LUT R9, R25, 0xd8, R0, 0xfe, !PT ;  /* 0x000000d819097812 */ /* 0x000fc600078efe00 */
[----:B------:R0:W-:Y:S04]  /*61fc0*/  STL [R1+0x1ac8], R4 ;  /* 0x001ac80401007387 */ /* 0x0001e80000100800 */
[----:B------:R-:W-:Y:S01]  /*61fd0*/  STL [R1+0x168], R5 ;  /* 0x0001680501007387 */ /* 0x000fe20000100800 */
[----:B0-----:R-:W-:-:S03]  /*61fe0*/  LOP3.LUT R4, R25, 0xd6, R0, 0xfe, !PT ;  /* 0x000000d619047812 */ /* 0x001fc600078efe00 */
[----:B------:R0:W-:Y:S04]  /*61ff0*/  STL [R1+0x17c], R8 ;  /* 0x00017c0801007387 */ /* 0x0001e80000100800 */
        /* <DEDUP_REMOVED lines=8> */
[----:B------:R2:W-:Y:S01]  /*62080*/  STL [R1+0x198], R9 ;  /* 0x0001980901007387 */ /* 0x0005e20000100800 */
[----:B0-----:R-:W-:-:S03]  /*62090*/  LOP3.LUT R4, R25, 0xe2, R0, 0xfe, !PT ;  /* 0x000000e219047812 */ /* 0x001fc600078efe00 */
[----:B--2---:R-:W2:Y:S04]  /*620a0*/  LDL.LU R9, [R1+0xb8] ;  /* 0x0000b80001097983 */ /* 0x004ea80000300800 */
[----:B------:R0:W-:Y:S01]  /*620b0*/  STL [R1+0x19c], R8 ;  /* 0x00019c0801007387 */ /* 0x0001e20000100800 */
[C-C-:B------:R-:W-:Y:S02]  /*620c0*/  LOP3.LUT R11, R25.reuse, 0xe6, R0.reuse, 0xfe, !PT ;  /* 0x000000e6190b7812 */ /* 0x140fe400078efe00 */
[C-C-:B------:R-:W-:Y:S01]  /*620d0*/  LOP3.LUT R14, R25.reuse, 0xe8, R0.reuse, 0xfe, !PT ;  /* 0x000000e8190e7812 */ /* 0x140fe200078efe00 */
[----:B0-----:R-:W5:Y:S04]  /*620e0*/  LDL.LU R8, [R1+0xbc] ;  /* 0x0000bc0001087983 */ /* 0x001f680000300800 */
[----:B------:R0:W-:Y:S02]  /*620f0*/  STL [R1+0x1a0], R4 ;  /* 0x0001a00401007387 */ /* 0x0001e40000100800 */
[----:B0-----:R-:W-:-:S05]  /*62100*/  LOP3.LUT R4, R25, 0xe4, R0, 0xfe, !PT ;  /* 0x000000e419047812 */ /* 0x001fca00078efe00 */
[----:B------:R0:W-:Y:S04]  /*62110*/  STL [R1+0x1a4], R4 ;  /* 0x0001a40401007387 */ /* 0x0001e80000100800 */
[----:B------:R1:W-:Y:S01]  /*62120*/  STL [R1+0x1a8], R11 ;  /* 0x0001a80b01007387 */ /* 0x0003e20000100800 */
[----:B0-----:R-:W-:-:S03]  /*62130*/  LOP3.LUT R4, R25, 0xea, R0, 0xfe, !PT ;  /* 0x000000ea19047812 */ /* 0x001fc600078efe00 */
[----:B------:R0:W-:Y:S01]  /*62140*/  STL [R1+0x1b0], R14 ;  /* 0x0001b00e01007387 */ /* 0x0001e20000100800 */
[----:B-1----:R-:W-:-:S03]  /*62150*/  LOP3.LUT R11, R25, 0xec, R0, 0xfe, !PT ;  /* 0x000000ec190b7812 */ /* 0x002fc600078efe00 */
[----:B------:R1:W-:Y:S04]  /*62160*/  STL [R1+0x1b4], R4 ;  /* 0x0001b40401007387 */ /* 0x0003e80000100800 */
[----:B------:R3:W-:Y:S01]  /*62170*/  STL [R1+0x1b8], R11 ;  /* 0x0001b80b01007387 */ /* 0x0007e20000100800 */
[C-C-:B0-----:R-:W-:Y:S02]  /*62180*/  LOP3.LUT R14, R25.reuse, 0xee, R0.reuse, 0xfe, !PT ;  /* 0x000000ee190e7812 */ /* 0x141fe400078efe00 */
[----:B-1----:R-:W-:-:S03]  /*62190*/  LOP3.LUT R4, R25, 0xf0, R0, 0xfe, !PT ;  /* 0x000000f019047812 */ /* 0x002fc600078efe00 */
[----:B------:R0:W-:Y:S01]  /*621a0*/  STL [R1+0x1bc], R14 ;  /* 0x0001bc0e01007387 */ /* 0x0001e20000100800 */
[----:B---3--:R-:W-:-:S03]  /*621b0*/  LOP3.LUT R11, R25, 0xf2, R0, 0xfe, !PT ;  /* 0x000000f2190b7812 */ /* 0x008fc600078efe00 */
[----:B------:R1:W-:Y:S04]  /*621c0*/  STL [R1+0x1c0], R4 ;  /* 0x0001c00401007387 */ /* 0x0003e80000100800 */
[----:B------:R3:W-:Y:S01]  /*621d0*/  STL [R1+0x1c4], R11 ;  /* 0x0001c40b01007387 */ /* 0x0007e20000100800 */
[C-C-:B0-----:R-:W-:Y:S02]  /*621e0*/  LOP3.LUT R14, R25.reuse, 0xf4, R0.reuse, 0xfe, !PT ;  /* 0x000000f4190e7812 */ /* 0x141fe400078efe00 */
[C-C-:B------:R-:W-:Y:S02]  /*621f0*/  LOP3.LUT R16, R25.reuse, 0xfa, R0.reuse, 0xfe, !PT ;  /* 0x000000fa19107812 */ /* 0x140fe400078efe00 */
[C-C-:B------:R-:W-:Y:S01]  /*62200*/  LOP3.LUT R13, R25.reuse, 0x42, R0.reuse, 0xfe, !PT ;  /* 0x00000042190d7812 */ /* 0x140fe200078efe00 */
[----:B-1----:R-:W0:Y:S01]  /*62210*/  LDC R4, c[0x0][0x3b8] ;  /* 0x0000ee00ff047b82 */ /* 0x002e220000000800 */
[C-C-:B---3--:R-:W-:Y:S01]  /*62220*/  LOP3.LUT R11, R25.reuse, 0xf6, R0.reuse, 0xfe, !PT ;  /* 0x000000f6190b7812 */ /* 0x148fe200078efe00 */
[----:B------:R-:W-:Y:S04]  /*62230*/  STL [R1+0x1c8], R14 ;  /* 0x0001c80e01007387 */ /* 0x000fe80000100800 */
[----:B------:R1:W-:Y:S01]  /*62240*/  STL [R1+0x1cc], R11 ;  /* 0x0001cc0b01007387 */ /* 0x0003e20000100800 */
[----:B------:R-:W-:-:S02]  /*62250*/  LOP3.LUT R15, R25, 0x44, R0, 0xfe, !PT ;  /* 0x00000044190f7812 */ /* 0x000fc400078efe00 */
[C-C-:B------:R-:W-:Y:S02]  /*62260*/  LOP3.LUT R12, R25.reuse, 0x46, R0.reuse, 0xfe, !PT ;  /* 0x00000046190c7812 */ /* 0x140fe400078efe00 */
[C-C-:B------:R-:W-:Y:S02]  /*62270*/  LOP3.LUT R21, R25.reuse, 0x48, R0.reuse, 0xfe, !PT ;  /* 0x0000004819157812 */ /* 0x140fe400078efe00 */
[C-C-:B------:R-:W-:Y:S02]  /*62280*/  LOP3.LUT R22, R25.reuse, 0x4a, R0.reuse, 0xfe, !PT ;  /* 0x0000004a19167812 */ /* 0x140fe400078efe00 */
[C-C-:B-1----:R-:W-:Y:S02]  /*62290*/  LOP3.LUT R11, R25.reuse, 0xf8, R0.reuse, 0xfe, !PT ;  /* 0x000000f8190b7812 */ /* 0x142fe400078efe00 */
[C-C-:B------:R-:W-:Y:S02]  /*622a0*/  LOP3.LUT R23, R25.reuse, 0x4c, R0.reuse, 0xfe, !PT ;  /* 0x0000004c19177812 */ /* 0x140fe400078efe00 */
[----:B------:R-:W-:-:S02]  /*622b0*/  LOP3.LUT R10, R25, 0x52, R0, 0xfe, !PT ;  /* 0x00000052190a7812 */ /* 0x000fc400078efe00 */
[C-C-:B------:R-:W-:Y:S02]  /*622c0*/  LOP3.LUT R18, R25.reuse, 0x56, R0.reuse, 0xfe, !PT ;  /* 0x0000005619127812 */ /* 0x140fe400078efe00 */
[C-C-:B------:R-:W-:Y:S02]  /*622d0*/  LOP3.LUT R19, R25.reuse, 0x58, R0.reuse, 0xfe, !PT ;  /* 0x0000005819137812 */ /* 0x140fe400078efe00 */
[C-C-:B------:R-:W-:Y:S02]  /*622e0*/  LOP3.LUT R24, R25.reuse, 0x5c, R0.reuse, 0xfe, !PT ;  /* 0x0000005c19187812 */ /* 0x140fe400078efe00 */
[C-C-:B------:R-:W-:Y:S02]  /*622f0*/  LOP3.LUT R27, R25.reuse, 0x60, R0.reuse, 0xfe, !PT ;  /* 0x00000060191b7812 */ /* 0x140fe400078efe00 */
[C-C-:B------:R-:W-:Y:S02]  /*62300*/  LOP3.LUT R28, R25.reuse, 0x62, R0.reuse, 0xfe, !PT ;  /* 0x00000062191c7812 */ /* 0x140fe400078efe00 */
[----:B------:R-:W-:-:S02]  /*62310*/  LOP3.LUT R29, R25, 0x64, R0, 0xfe, !PT ;  /* 0x00000064191d7812 */ /* 0x000fc400078efe00 */
[C-C-:B------:R-:W-:Y:S02]  /*62320*/  LOP3.LUT R5, R25.reuse, 0xce, R0.reuse, 0xfe, !PT ;  /* 0x000000ce19057812 */ /* 0x140fe400078efe00 */
[C-C-:B------:R-:W-:Y:S02]  /*62330*/  LOP3.LUT R6, R25.reuse, 0xd0, R0.reuse, 0xfe, !PT ;  /* 0x000000d019067812 */ /* 0x140fe400078efe00 */
[C-C-:B------:R-:W-:Y:S01]  /*62340*/  LOP3.LUT R7, R25.reuse, 0xd2, R0.reuse, 0xfe, !PT ;  /* 0x000000d219077812 */ /* 0x140fe200078efe00 */
[----:B------:R1:W-:Y:S01]  /*62350*/  STL [R1+0x194], R11 ;  /* 0x0001940b01007387 */ /* 0x0003e20000100800 */
[----:B------:R-:W-:-:S03]  /*62360*/  LOP3.LUT R0, R25, 0xfc, R0, 0xfe, !PT ;  /* 0x000000fc19007812 */ /* 0x000fc600078efe00 */
[----:B-1----:R-:W3:Y:S04]  /*62370*/  LDL.LU R11, [R1+0xc0] ;  /* 0x0000c000010b7983 */ /* 0x002ee80000300800 */
[----:B------:R-:W-:Y:S04]  /*62380*/  STL [R1+0x1ac], R16 ;  /* 0x0001ac1001007387 */ /* 0x000fe80000100800 */
[----:B------:R-:W2:Y:S04]  /*62390*/  LDL.LU R25, [R1+0x1ae0] ;  /* 0x001ae00001197983 */ /* 0x000ea80000300800 */
[----:B------:R1:W-:Y:S04]  /*623a0*/  STL [R1+0xa8], R0 ;  /* 0x0000a80001007387 */ /* 0x0003e80000100800 */
[----:B-1----:R-:W2:Y:S01]  /*623b0*/  LDL.LU R0, [R1+0xb4] ;  /* 0x0000b40001007983 */ /* 0x002ea20000300800 */
[C---:B----4-:R-:W-:Y:S01]  /*623c0*/  ISETP.LT.AND P4, PT, R13.reuse, UR7, !P0 ;  /* 0x000000070d007c0c */ /* 0x050fe2000c781270 */
[-C--:B0-----:R-:W-:Y:S01]  /*623d0*/  IMAD R13, R13, R4.reuse, RZ ;  /* 0x000000040d0d7224 */ /* 0x081fe200078e02ff */
[C---:B------:R-:W-:Y:S01]  /*623e0*/  ISETP.LT.AND P2, PT, R12.reuse, UR4, !P0 ;  /* 0x000000040c007c0c */ /* 0x040fe2000c741270 */
[----:B------:R-:W-:Y:S01]  /*623f0*/  IMAD R17, R12, R4, RZ ;  /* 0x000000040c117224 */ /* 0x000fe200078e02ff */
[----:B------:R-:W-:Y:S01]  /*62400*/  ISETP.LT.AND P3, PT, R15, UR10, !P0 ;  /* 0x0000000a0f007c0c */ /* 0x000fe2000c761270 */
[----:B------:R-:W0:Y:S01]  /*62410*/  LDCU UR4, c[0x0][0x39c] ;  /* 0x00007380ff0477ac */ /* 0x000e220008000800 */
[----:B------:R-:W-:Y:S01]  /*62420*/  LEA R12, P1, R13, R2, 0x1 ;  /* 0x000000020d0c7211 */ /* 0x000fe200078208ff */
[----:B------:R-:W-:Y:S01]  /*62430*/  IMAD R15, R15, R4, RZ ;  /* 0x000000040f0f7224 */ /* 0x000fe200078e02ff */
[-C--:B------:R-:W-:Y:S01]  /*62440*/  LEA R16, P5, R17, R2.reuse, 0x1 ;  /* 0x0000000211107211 */ /* 0x080fe200078a08ff */
[----:B------:R-:W1:Y:S01]  /*62450*/  LDCU UR7, c[0x0][0x39c] ;  /* 0x00007380ff0777ac */ /* 0x000e620008000800 */
[----:B------:R-:W-:Y:S01]  /*62460*/  LEA.HI.X.SX32 R13, R13, R3, 0x1, P1 ;  /* 0x000000030d0d7211 */ /* 0x000fe200008f0eff */
[----:B------:R-:W4:Y:S04]  /*62470*/  LDCU UR10, c[0x0][0x39c] ;  /* 0x00007380ff0a77ac */ /* 0x000f280008000800 */
[----:B--2---:R2:W-:Y:S04]  /*62480*/  @P4 STG.E.U16 desc[UR8][R12.64], R0 ;  /* 0x000000000c004986 */ /* 0x0045e8000c101508 */
[----:B--2---:R-:W2:Y:S01]  /*62490*/  LDL.LU R13, [R1+0xb0] ;  /* 0x0000b000010d7983 */ /* 0x004ea20000300800 */
[----:B------:R-:W-:-:S02]  /*624a0*/  LEA R14, P6, R15, R2, 0x1 ;  /* 0x000000020f0e7211 */ /* 0x000fc400078c08ff */
[----:B------:R-:W-:Y:S02]  /*624b0*/  ISETP.LT.AND P1, PT, R25, UR12, !P0 ;  /* 0x0000000c19007c0c */ /* 0x000fe4000c721270 */
[----:B------:R-:W-:Y:S01]  /*624c0*/  ISETP.LT.AND P4, PT, R21, UR5, !P0 ;  /* 0x0000000515007c0c */ /* 0x000fe2000c781270 */
[----:B------:R-:W0:Y:S01]  /*624d0*/  LDCU UR5, c[0x0][0x39c] ;  /* 0x00007380ff0577ac */ /* 0x000e220008000800 */
[-C--:B------:R-:W-:Y:S02]  /*624e0*/  LEA.HI.X.SX32 R15, R15, R3.reuse, 0x1, P6 ;  /* 0x000000030f0f7211 */ /* 0x080fe400030f0eff */
[----:B------:R-:W-:Y:S01]  /*624f0*/  PRMT R25, R0, 0x7632, R25 ;  /* 0x0000763200197816 */ /* 0x000fe20000000019 */
[C---:B------:R-:W-:Y:S01]  /*62500*/  IMAD R0, R22.reuse, R4, RZ ;  /* 0x0000000416007224 */ /* 0x040fe200078e02ff */
[----:B------:R-:W-:Y:S01]  /*62510*/  LEA.HI.X.SX32 R17, R17, R3, 0x1, P5 ;  /* 0x0000000311117211 */ /* 0x000fe200028f0eff */
[----:B------:R0:W-:Y:S01]  /*62520*/  @P3 STG.E.U16 desc[UR8][R14.64], R9 ;  /* 0x000000090e003986 */ /* 0x0001e2000c101508 */
[----:B------:R-:W-:Y:S01]  /*62530*/  ISETP.LT.AND P3, PT, R22, UR6, !P0 ;  /* 0x0000000616007c0c */ /* 0x000fe2000c761270 */
[----:B------:R-:W1:Y:S01]  /*62540*/  LDCU UR6, c[0x0][0x39c] ;  /* 0x00007380ff0677ac */ /* 0x000e620008000800 */
[----:B------:R-:W-:Y:S01]  /*62550*/  PRMT R22, R9, 0x7632, R22 ;  /* 0x0000763209167816 */ /* 0x000fe20000000016 */
[----:B-----5:R5:W-:Y:S01]  /*62560*/  @P2 STG.E.U16 desc[UR8][R16.64], R8 ;  /* 0x0000000810002986 */ /* 0x020be2000c101508 */
[----:B------:R-:W-:-:S02]  /*62570*/  PRMT R26, R8, 0x7632, R26 ;  /* 0x00007632081a7816 */ /* 0x000fc4000000001a */
[C---:B0-----:R-:W-:Y:S01]  /*62580*/  LEA R14, P5, R0.reuse, R2, 0x1 ;  /* 0x00000002000e7211 */ /* 0x041fe200078a08ff */
[----:B------:R-:W4:Y:S03]  /*62590*/  LDL.LU R9, [R1+0x1adc] ;  /* 0x001adc0001097983 */ /* 0x000f260000300800 */
[----:B------:R-:W-:Y:S02]  /*625a0*/  LEA.HI.X.SX32 R15, R0, R3, 0x1, P5 ;  /* 0x00000003000f7211 */ /* 0x000fe400028f0eff */
[----:B------:R-:W4:Y:S04]  /*625b0*/  LDL.LU R0, [R1+0xc4] ;  /* 0x0000c40001007983 */ /* 0x000f280000300800 */
[----:B-----5:R-:W5:Y:S01]  /*625c0*/  LDL.LU R8, [R1+0x1ad8] ;  /* 0x001ad80001087983 */ /* 0x020f620000300800 */
[----:B--2---:R-:W-:Y:S01]  /*625d0*/  PRMT R20, R13, 0x7632, R20 ;  /* 0x000076320d147816 */ /* 0x004fe20000000014 */
[----:B------:R-:W-:-:S05]  /*625e0*/  IMAD R13, R21, R4, RZ ;  /* 0x00000004150d7224 */ /* 0x000fca00078e02ff */
[----:B------:R-:W-:-:S04]  /*625f0*/  LEA R12, P6, R13, R2, 0x1 ;  /* 0x000000020d0c7211 */ /* 0x000fc800078c08ff */
[----:B------:R-:W-:-:S05]  /*62600*/  LEA.HI.X.SX32 R13, R13, R3, 0x1, P6 ;  /* 0x000000030d0d7211 */ /* 0x000fca00030f0eff */
[----:B---3--:R0:W-:Y:S04]  /*62610*/  @P4 STG.E.U16 desc[UR8][R12.64], R11 ;  /* 0x0000000b0c004986 */ /* 0x0081e8000c101508 */
[----:B0-----:R-:W2:Y:S01]  /*62620*/  LDL.LU R13, [R1+0xc8] ;  /* 0x0000c800010d7983 */ /* 0x001ea20000300800 */
[C---:B------:R-:W-:Y:S01]  /*62630*/  IMAD R17, R23.reuse, R4, RZ ;  /* 0x0000000417117224 */ /* 0x040fe200078e02ff */
[----:B------:R-:W-:-:S04]  /*62640*/  ISETP.LT.AND P2, PT, R23, UR11, !P0 ;  /* 0x0000000b17007c0c */ /* 0x000fc8000c741270 */
[----:B------:R-:W-:-:S04]  /*62650*/  LEA R16, P6, R17, R2, 0x1 ;  /* 0x0000000211107211 */ /* 0x000fc800078c08ff */
[----:B------:R-:W-:Y:S01]  /*62660*/  LEA.HI.X.SX32 R17, R17, R3, 0x1, P6 ;  /* 0x0000000311117211 */ /* 0x000fe200030f0eff */
[----:B----4-:R-:W-:Y:S04]  /*62670*/  @P3 STG.E.U16 desc[UR8][R14.64], R0 ;  /* 0x000000000e003986 */ /* 0x010fe8000c101508 */
[----:B--2---:R0:W-:Y:S01]  /*62680*/  @P2 STG.E.U16 desc[UR8][R16.64], R13 ;  /* 0x0000000d10002986 */ /* 0x0041e2000c101508 */
[----:B------:R-:W-:Y:S02]  /*62690*/  PRMT R21, R13, 0x7632, R21 ;  /* 0x000076320d157816 */ /* 0x000fe40000000015 */
[----:B0-----:R-:W-:Y:S02]  /*626a0*/  PRMT R16, R11, 0x7632, R16 ;  /* 0x000076320b107816 */ /* 0x001fe40000000010 */
[----:B------:R-:W2:Y:S04]  /*626b0*/  LDL.LU R11, [R1+0x1ad4] ;  /* 0x001ad400010b7983 */ /* 0x000ea80000300800 */
[----:B------:R-:W3:Y:S01]  /*626c0*/  LDL.LU R13, [R1+0xcc] ;  /* 0x0000cc00010d7983 */ /* 0x000ee20000300800 */
[CC--:B-----5:R-:W-:Y:S01]  /*626d0*/  IMAD R12, R8.reuse, R4.reuse, RZ ;  /* 0x00000004080c7224 */ /* 0x0e0fe200078e02ff */
[----:B------:R-:W-:Y:S01]  /*626e0*/  ISETP.LT.AND P4, PT, R8, UR4, !P0 ;  /* 0x0000000408007c0c */ /* 0x000fe2000c781270 */
[----:B------:R-:W0:Y:S01]  /*626f0*/  LDCU UR4, c[0x0][0x39c] ;  /* 0x00007380ff0477ac */ /* 0x000e220008000800 */
[----:B------:R-:W-:Y:S01]  /*62700*/  PRMT R17, R0, 0x7632, R17 ;  /* 0x0000763200117816 */ /* 0x000fe20000000011 */
[----:B------:R-:W-:Y:S01]  /*62710*/  IMAD R0, R9, R4, RZ ;  /* 0x0000000409007224 */ /* 0x000fe200078e02ff */
[----:B------:R-:W-:-:S02]  /*62720*/  LEA R8, P5, R12, R2, 0x1 ;  /* 0x000000020c087211 */ /* 0x000fc400078a08ff */
[----:B------:R-:W-:Y:S01]  /*62730*/  ISETP.LT.AND P2, PT, R9, UR5, !P0 ;  /* 0x0000000509007c0c */ /* 0x000fe2000c741270 */
[----:B------:R-:W4:Y:S01]  /*62740*/  LDCU UR5, c[0x0][0x39c] ;  /* 0x00007380ff0577ac */ /* 0x000f220008000800 */
[C---:B-1----:R-:W-:Y:S01]  /*62750*/  ISETP.LT.AND P3, PT, R10.reuse, UR6, !P0 ;  /* 0x000000060a007c0c */ /* 0x042fe2000c761270 */
[----:B------:R-:W-:Y:S01]  /*62760*/  IMAD R10, R10, R4, RZ ;  /* 0x000000040a0a7224 */ /* 0x000fe200078e02ff */
[----:B------:R-:W-:Y:S01]  /*62770*/  LEA.HI.X.SX32 R9, R12, R3, 0x1, P5 ;  /* 0x000000030c097211 */ /* 0x000fe200028f0eff */
[----:B------:R-:W1:Y:S01]  /*62780*/  LDCU UR6, c[0x0][0x39c] ;  /* 0x00007380ff0677ac */ /* 0x000e620008000800 */
[-C--:B------:R-:W-:Y:S02]  /*62790*/  LEA R12, P5, R0, R2.reuse, 0x1 ;  /* 0x00000002000c7211 */ /* 0x080fe400078a08ff */
[----:B------:R-:W-:-:S04]  /*627a0*/  LEA R14, P6, R10, R2, 0x1 ;  /* 0x000000020a0e7211 */ /* 0x000fc800078c08ff */
[-C--:B------:R-:W-:Y:S01]  /*627b0*/  LEA.HI.X.SX32 R15, R10, R3.reuse, 0x1, P6 ;  /* 0x000000030a0f7211 */ /* 0x080fe200030f0eff */
[-C--:B------:R-:W-:Y:S01]  /*627c0*/  IMAD R10, R18, R4.reuse, RZ ;  /* 0x00000004120a7224 */ /* 0x080fe200078e02ff */
[----:B---3--:R-:W-:Y:S01]  /*627d0*/  PRMT R23, R13, 0x7632, R23 ;  /* 0x000076320d177816 */ /* 0x008fe20000000017 */
[----:B------:R3:W-:Y:S01]  /*627e0*/  @P4 STG.E.U16 desc[UR8][R8.64], R13 ;  /* 0x0000000d08004986 */ /* 0x0007e2000c101508 */
[C---:B--2---:R-:W-:Y:S01]  /*627f0*/  ISETP.LT.AND P4, PT, R11.reuse, UR7, !P0 ;  /* 0x000000070b007c0c */ /* 0x044fe2000c781270 */
[----:B------:R-:W2:Y:S01]  /*62800*/  LDCU UR7, c[0x0][0x39c] ;  /* 0x00007380ff0777ac */ /* 0x000ea20008000800 */
[----:B---3--:R-:W-:Y:S01]  /*62810*/  LEA.HI.X.SX32 R13, R0, R3, 0x1, P5 ;  /* 0x00000003000d7211 */ /* 0x008fe200028f0eff */
[----:B------:R-:W-:-:S04]  /*62820*/  IMAD R0, R11, R4, RZ ;  /* 0x000000040b007224 */ /* 0x000fc800078e02ff */
[----:B------:R3:W-:Y:S01]  /*62830*/  @P2 STG.E.U16 desc[UR8][R12.64], R20 ;  /* 0x000000140c002986 */ /* 0x0007e2000c101508 */
[----:B0-----:R-:W-:Y:S01]  /*62840*/  ISETP.LT.AND P2, PT, R18, UR4, !P0 ;  /* 0x0000000412007c0c */ /* 0x001fe2000c741270 */
[----:B------:R-:W0:Y:S02]  /*62850*/  LDCU UR4, c[0x0][0x39c] ;  /* 0x00007380ff0477ac */ /* 0x000e240008000800 */
[----:B------:R-:W-:Y:S01]  /*62860*/  @P3 STG.E.U16 desc[UR8][R14.64], R25 ;  /* 0x000000190e003986 */ /* 0x000fe2000c101508 */
[----:B------:R-:W-:-:S03]  /*62870*/  LEA R8, P3, R0, R2, 0x1 ;  /* 0x0000000200087211 */ /* 0x000fc600078608ff */
[----:B---3--:R-:W3:Y:S01]  /*62880*/  LDL.LU R20, [R1+0x1ad0] ;  /* 0x001ad00001147983 */ /* 0x008ee20000300800 */
[----:B------:R-:W-:Y:S02]  /*62890*/  LEA R12, P5, R10, R2, 0x1 ;  /* 0x000000020a0c7211 */ /* 0x000fe400078a08ff */
[-C--:B------:R-:W-:Y:S02]  /*628a0*/  LEA.HI.X.SX32 R9, R0, R3.reuse, 0x1, P3 ;  /* 0x0000000300097211 */ /* 0x080fe400018f0eff */
[----:B------:R-:W-:-:S03]  /*628b0*/  LEA.HI.X.SX32 R13, R10, R3, 0x1, P5 ;  /* 0x000000030a0d7211 */ /* 0x000fc600028f0eff */
[----:B------:R-:W-:Y:S04]  /*628c0*/  @P4 STG.E.U16 desc[UR8][R8.64], R22 ;  /* 0x0000001608004986 */ /* 0x000fe8000c101508 */
[----:B------:R5:W-:Y:S04]  /*628d0*/  @P2 STG.E.U16 desc[UR8][R12.64], R26 ;  /* 0x0000001a0c002986 */ /* 0x000be8000c101508 */
[----:B-----5:R-:W5:Y:S01]  /*628e0*/  LDL.LU R26, [R1+0x1acc] ;  /* 0x001acc00011a7983 */ /* 0x020f620000300800 */
[C---:B------:R-:W-:Y:S01]  /*628f0*/  IMAD R0, R19.reuse, R4, RZ ;  /* 0x0000000413007224 */ /* 0x040fe200078e02ff */
[----:B----4-:R-:W-:Y:S01]  /*62900*/  ISETP.LT.AND P3, PT, R19, UR5, !P0 ;  /* 0x0000000513007c0c */ /* 0x010fe2000c761270 */
[----:B------:R-:W4:Y:S01]  /*62910*/  LDCU UR5, c[0x0][0x39c] ;  /* 0x00007380ff0577ac */ /* 0x000f220008000800 */
[----:B------:R-:W5:Y:S02]  /*62920*/  LDL.LU R18, [R1] ;  /* 0x0000000001127983 */ /* 0x000f640000300800 */
[----:B------:R-:W-:-:S04]  /*62930*/  LEA R8, P6, R0, R2, 0x1 ;  /* 0x0000000200087211 */ /* 0x000fc800078c08ff */
[----:B------:R-:W-:Y:S01]  /*62940*/  LEA.HI.X.SX32 R9, R0, R3, 0x1, P6 ;  /* 0x0000000300097211 */ /* 0x000fe200030f0eff */
[----:B------:R-:W-:-:S04]  /*62950*/  IMAD R0, R24, R4, RZ ;  /* 0x0000000418007224 */ /* 0x000fc800078e02ff */
[----:B------:R5:W-:Y:S01]  /*62960*/  @P3 STG.E.U16 desc[UR8][R8.64], R16 ;  /* 0x0000001008003986 */ /* 0x000be2000c101508 */
[----:B--2---:R-:W-:Y:S01]  /*62970*/  ISETP.LT.AND P3, PT, R24, UR7, !P0 ;  /* 0x0000000718007c0c */ /* 0x004fe2000c761270 */
[----:B------:R-:W2:Y:S01]  /*62980*/  LDCU UR7, c[0x0][0x39c] ;  /* 0x00007380ff0777ac */ /* 0x000ea20008000800 */
[----:B------:R-:W0:Y:S01]  /*62990*/  LDC R24, c[0x0][0x3b8] ;  /* 0x0000ee00ff187b82 */ /* 0x000e220000000800 */
[----:B----4-:R-:W-:Y:S01]  /*629a0*/  ISETP.LT.AND P5, PT, R27, UR5, !P0 ;  /* 0x000000051b007c0c */ /* 0x010fe2000c7a1270 */
[----:B------:R-:W4:Y:S01]  /*629b0*/  LDCU UR5, c[0x0][0x39c] ;  /* 0x00007380ff0577ac */ /* 0x000f220008000800 */
[----:B0-----:R-:W-:Y:S02]  /*629c0*/  IMAD R13, R28, R24, RZ ;  /* 0x000000181c0d7224 */ /* 0x001fe400078e02ff */
[C---:B---3--:R-:W-:Y:S01]  /*629d0*/  IMAD R11, R20.reuse, R4, RZ ;  /* 0x00000004140b7224 */ /* 0x048fe200078e02ff */
[----:B-1----:R-:W-:Y:S01]  /*629e0*/  ISETP.LT.AND P4, PT, R20, UR6, !P0 ;  /* 0x0000000614007c0c */ /* 0x002fe2000c781270 */
[----:B------:R-:W0:Y:S01]  /*629f0*/  LDCU UR6, c[0x0][0x39c] ;  /* 0x00007380ff0677ac */ /* 0x000e220008000800 */
[----:B------:R-:W3:Y:S02]  /*62a00*/  LDL.LU R4, [R1+0x4] ;  /* 0x0000040001047983 */ /* 0x000ee40000300800 */
[----:B------:R-:W-:-:S02]  /*62a10*/  LEA R10, P2, R11, R2, 0x1 ;  /* 0x000000020b0a7211 */ /* 0x000fc400078408ff */
[----:B------:R-:W2:Y:S02]  /*62a20*/  LDL.LU R19, [R1+0x8] ;  /* 0x0000080001137983 */ /* 0x000ea40000300800 */
[----:B------:R-:W-:Y:S02]  /*62a30*/  LEA.HI.X.SX32 R11, R11, R3, 0x1, P2 ;  /* 0x000000030b0b7211 */ /* 0x000fe400010f0eff */
[----:B------:R-:W2:Y:S04]  /*62a40*/  LDL.LU R25, [R1+0x40] ;  /* 0x0000400001197983 */ /* 0x000ea80000300800 */
[----:B------:R1:W-:Y:S04]  /*62a50*/  @P4 STG.E.U16 desc[UR8][R10.64], R17 ;  /* 0x000000110a004986 */ /* 0x0003e8000c101508 */
[----:B------:R-:W2:Y:S01]  /*62a60*/  LDL.LU R20, [R1+0xdc] ;  /* 0x0000dc0001147983 */ /* 0x000ea20000300800 */
[C---:B-----5:R-:W-:Y:S01]  /*62a70*/  IMAD R9, R26.reuse, R24, RZ ;  /* 0x000000181a097224 */ /* 0x060fe200078e02ff */
[----:B------:R-:W-:Y:S01]  /*62a80*/  ISETP.LT.AND P2, PT, R26, UR4, !P0 ;  /* 0x000000041a007c0c */ /* 0x000fe2000c741270 */
[----:B------:R-:W5:Y:S01]  /*62a90*/  LDCU UR4, c[0x0][0x39c] ;  /* 0x00007380ff0477ac */ /* 0x000f620008000800 */
[-C--:B-1----:R-:W-:Y:S01]  /*62aa0*/  LEA R10, P4, R0, R2.reuse, 0x1 ;  /* 0x00000002000a7211 */ /* 0x082fe200078808ff */
[----:B------:R-:W2:Y:S01]  /*62ab0*/  LDL.LU R26, [R1+0xe4] ;  /* 0x0000e400011a7983 */ /* 0x000ea20000300800 */
[----:B------:R-:W-:-:S02]  /*62ac0*/  LEA R8, P6, R9, R2, 0x1 ;  /* 0x0000000209087211 */ /* 0x000fc400078c08ff */
[-C--:B------:R-:W-:Y:S01]  /*62ad0*/  LEA.HI.X.SX32 R11, R0, R3.reuse, 0x1, P4 ;  /* 0x00000003000b7211 */ /* 0x080fe200020f0eff */
[----:B------:R-:W2:Y:S01]  /*62ae0*/  LDL.LU R17, [R1+0xe0] ;  /* 0x0000e00001117983 */ /* 0x000ea20000300800 */
[-C--:B------:R-:W-:Y:S01]  /*62af0*/  LEA.HI.X.SX32 R9, R9, R3.reuse, 0x1, P6 ;  /* 0x0000000309097211 */ /* 0x080fe200030f0eff */
[----:B------:R-:W-:Y:S01]  /*62b00*/  IMAD R0, R27, R24, RZ ;  /* 0x000000181b007224 */ /* 0x000fe200078e02ff */
[----:B0-----:R-:W-:Y:S01]  /*62b10*/  ISETP.LT.AND P4, PT, R28, UR6, !P0 ;  /* 0x000000061c007c0c */ /* 0x001fe2000c781270 */
[----:B------:R-:W2:Y:S04]  /*62b20*/  LDL.LU R27, [R1+0xd8] ;  /* 0x0000d800011b7983 */ /* 0x000ea80000300800 */
[----:B------:R-:W-:Y:S01]  /*62b30*/  @P3 STG.E.U16 desc[UR8][R10.64], R21 ;  /* 0x000000150a003986 */ /* 0x000fe2000c101508 */
[----:B------:R-:W-:Y:S01]  /*62b40*/  LEA R12, P6, R13, R2, 0x1 ;  /* 0x000000020d0c7211 */ /* 0x000fe200078c08ff */
[----:B------:R-:W0:Y:S02]  /*62b50*/  LDCU UR6, c[0x0][0x39c] ;  /* 0x00007380ff0677ac */ /* 0x000e240008000800 */
[----:B------:R-:W2:Y:S04]  /*62b60*/  LDL.LU R28, [R1+0xd4] ;  /* 0x0000d400011c7983 */ /* 0x000ea80000300800 */
[----:B------:R1:W-:Y:S04]  /*62b70*/  @P2 STG.E.U16 desc[UR8][R8.64], R23 ;  /* 0x0000001708002986 */ /* 0x0003e8000c101508 */
[----:B-1----:R-:W2:Y:S01]  /*62b80*/  LDL.LU R23, [R1+0xd0] ;  /* 0x0000d00001177983 */ /* 0x002ea20000300800 */
[C---:B------:R-:W-:Y:S01]  /*62b90*/  ISETP.LT.AND P2, PT, R29.reuse, UR10, !P0 ;  /* 0x0000000a1d007c0c */ /* 0x040fe2000c741270 */
[----:B------:R-:W-:Y:S01]  /*62ba0*/  IMAD R8, R29, R24, RZ ;  /* 0x000000181d087224 */ /* 0x000fe200078e02ff */
[C---:B------:R-:W-:Y:S01]  /*62bb0*/  LEA R10, P3, R0.reuse, R2, 0x1 ;  /* 0x00000002000a7211 */ /* 0x040fe200078608ff */
[----:B------:R-:W3:Y:S01]  /*62bc0*/  LDL.LU R29, [R1+0xc] ;  /* 0x00000c00011d7983 */ /* 0x000ee20000300800 */
[-C--:B------:R-:W-:Y:S01]  /*62bd0*/  LEA.HI.X.SX32 R13, R13, R3.reuse, 0x1, P6 ;  /* 0x000000030d0d7211 */ /* 0x080fe200030f0eff */
[----:B------:R-:W1:Y:S01]  /*62be0*/  LDCU UR10, c[0x0][0x39c] ;  /* 0x00007380ff0a77ac */ /* 0x000e620008000800 */
[----:B------:R-:W-:Y:S01]  /*62bf0*/  LEA.HI.X.SX32 R11, R0, R3, 0x1, P3 ;  /* 0x00000003000b7211 */ /* 0x000fe200018f0eff */
[----:B------:R-:W3:Y:S01]  /*62c00*/  LDL.LU R22, [R1+0x44] ;  /* 0x0000440001167983 */ /* 0x000ee20000300800 */
[C---:B-----5:R-:W-:Y:S01]  /*62c10*/  ISETP.LT.AND P3, PT, R18.reuse, UR4, !P0 ;  /* 0x0000000412007c0c */ /* 0x060fe2000c761270 */
[----:B------:R-:W-:Y:S01]  /*62c20*/  IMAD R0, R18, R24, RZ ;  /* 0x0000001812007224 */ /* 0x000fe200078e02ff */
[----:B------:R-:W5:Y:S01]  /*62c30*/  LDCU UR4, c[0x0][0x39c] ;  /* 0x00007380ff0477ac */ /* 0x000f620008000800 */
[----:B------:R-:W3:Y:S04]  /*62c40*/  LDL.LU R16, [R1+0xe8] ;  /* 0x0000e80001107983 */ /* 0x000ee80000300800 */
[----:B------:R-:W1:Y:S04]  /*62c50*/  LDL.LU R18, [R1+0x70] ;  /* 0x0000700001127983 */ /* 0x000e680000300800 */
[----:B--2---:R2:W-:Y:S04]  /*62c60*/  @P5 STG.E.U16 desc[UR8][R10.64], R23 ;  /* 0x000000170a005986 */ /* 0x0045e8000c101508 */
[----:B------:R3:W-:Y:S01]  /*62c70*/  @P4 STG.E.U16 desc[UR8][R12.64], R28 ;  /* 0x0000001c0c004986 */ /* 0x0007e2000c101508 */
[----:B--2---:R-:W-:-:S04]  /*62c80*/  LEA R10, P4, R8, R2, 0x1 ;  /* 0x00000002080a7211 */ /* 0x004fc800078808ff */
[----:B------:R-:W-:Y:S01]  /*62c90*/  LEA.HI.X.SX32 R11, R8, R3, 0x1, P4 ;  /* 0x00000003080b7211 */ /* 0x000fe200020f0eff */
[C---:B---3--:R-:W-:Y:S01]  /*62ca0*/  IMAD R12, R4.reuse, R24, RZ ;  /* 0x00000018040c7224 */ /* 0x048fe200078e02ff */
[----:B----4-:R-:W-:Y:S01]  /*62cb0*/  ISETP.LT.AND P4, PT, R4, UR5, !P0 ;  /* 0x0000000504007c0c */ /* 0x010fe2000c781270 */
[----:B------:R-:W2:Y:S01]  /*62cc0*/  LDCU UR5, c[0x0][0x39c] ;  /* 0x00007380ff0577ac */ /* 0x000ea20008000800 */
[----:B------:R-:W3:Y:S01]  /*62cd0*/  LDL.LU R4, [R1+0xec] ;  /* 0x0000ec0001047983 */ /* 0x000ee20000300800 */
[----:B------:R-:W-:-:S03]  /*62ce0*/  LEA R8, P5, R0, R2, 0x1 ;  /* 0x0000000200087211 */ /* 0x000fc600078a08ff */
[----:B------:R4:W-:Y:S01]  /*62cf0*/  @P2 STG.E.U16 desc[UR8][R10.64], R27 ;  /* 0x0000001b0a002986 */ /* 0x0009e2000c101508 */
[----:B------:R-:W-:Y:S01]  /*62d00*/  LEA.HI.X.SX32 R9, R0, R3, 0x1, P5 ;  /* 0x0000000300097211 */ /* 0x000fe200028f0eff */
[C---:B------:R-:W-:Y:S01]  /*62d10*/  IMAD R0, R19.reuse, R24, RZ ;  /* 0x0000001813007224 */ /* 0x040fe200078e02ff */
[----:B0-----:R-:W-:Y:S01]  /*62d20*/  ISETP.LT.AND P5, PT, R19, UR6, !P0 ;  /* 0x0000000613007c0c */ /* 0x001fe2000c7a1270 */
[----:B------:R-:W3:Y:S01]  /*62d30*/  LDL.LU R21, [R1+0x48] ;  /* 0x0000480001157983 */ /* 0x000ee20000300800 */
[----:B------:R-:W0:Y:S03]  /*62d40*/  LDCU UR6, c[0x0][0x39c] ;  /* 0x00007380ff0677ac */ /* 0x000e260008000800 */
[----:B------:R-:W3:Y:S01]  /*62d50*/  LDL.LU R19, [R1+0x4c] ;  /* 0x00004c0001137983 */ /* 0x000ee20000300800 */
[----:B----4-:R-:W-:-:S03]  /*62d60*/  LEA R10, P2, R12, R2, 0x1 ;  /* 0x000000020c0a7211 */ /* 0x010fc600078408ff */
[----:B------:R4:W-:Y:S01]  /*62d70*/  @P3 STG.E.U16 desc[UR8][R8.64], R20 ;  /* 0x0000001408003986 */ /* 0x0009e2000c101508 */
[----:B------:R-:W-:-:S05]  /*62d80*/  LEA.HI.X.SX32 R11, R12, R3, 0x1, P2 ;  /* 0x000000030c0b7211 */ /* 0x000fca00010f0eff */
[----:B------:R0:W-:Y:S01]  /*62d90*/  @P4 STG.E.U16 desc[UR8][R10.64], R17 ;  /* 0x000000110a004986 */ /* 0x0001e2000c101508 */
[C---:B----4-:R-:W-:Y:S02]  /*62da0*/  LEA R8, P3, R0.reuse, R2, 0x1 ;  /* 0x0000000200087211 */ /* 0x050fe400078608ff */
[C---:B-----5:R-:W-:Y:S01]  /*62db0*/  ISETP.LT.AND P4, PT, R25.reuse, UR4, !P0 ;  /* 0x0000000419007c0c */ /* 0x060fe2000c781270 */
[----:B------:R-:W4:Y:S01]  /*62dc0*/  LDCU UR4, c[0x0][0x39c] ;  /* 0x00007380ff0477ac */ /* 0x000f220008000800 */
[-C--:B------:R-:W-:Y:S01]  /*62dd0*/  LEA.HI.X.SX32 R9, R0, R3.reuse, 0x1, P3 ;  /* 0x0000000300097211 */ /* 0x080fe200018f0eff */
[-C--:B------:R-:W-:Y:S02]  /*62de0*/  IMAD R0, R25, R24.reuse, RZ ;  /* 0x0000001819007224 */ /* 0x080fe400078e02ff */
[----:B------:R-:W5:Y:S01]  /*62df0*/  LDL.LU R25, [R1+0x50] ;  /* 0x0000500001197983 */ /* 0x000f620000300800 */
[C---:B0-----:R-:W-:Y:S01]  /*62e00*/  IMAD R10, R29.reuse, R24, RZ ;  /* 0x000000181d0a7224 */ /* 0x041fe200078e02ff */
[----:B------:R-:W-:Y:S01]  /*62e10*/  ISETP.LT.AND P2, PT, R29, UR7, !P0 ;  /* 0x000000071d007c0c */ /* 0x000fe2000c741270 */
[----:B------:R-:W0:Y:S03]  /*62e20*/  LDCU UR7, c[0x0][0x39c] ;  /* 0x00007380ff0777ac */ /* 0x000e260008000800 */
[----:B------:R-:W-:Y:S01]  /*62e30*/  LEA R12, P3, R10, R2, 0x1 ;  /* 0x000000020a0c7211 */ /* 0x000fe200078608ff */
[----:B------:R4:W-:Y:S01]  /*62e40*/  @P5 STG.E.U16 desc[UR8][R8.64], R26 ;  /* 0x0000001a08005986 */ /* 0x0009e2000c101508 */
[----:B--2---:R-:W-:Y:S01]  /*62e50*/  ISETP.LT.AND P5, PT, R22, UR5, !P0 ;  /* 0x0000000516007c0c */ /* 0x004fe2000c7a1270 */
[----:B------:R-:W2:Y:S01]  /*62e60*/  LDCU UR5, c[0x0][0x39c] ;  /* 0x00007380ff0577ac */ /* 0x000ea20008000800 */
[----:B------:R-:W-:Y:S01]  /*62e70*/  LEA.HI.X.SX32 R13, R10, R3, 0x1, P3 ;  /* 0x000000030a0d7211 */ /* 0x000fe200018f0eff */
[----:B------:R-:W-:Y:S01]  /*62e80*/  IMAD R10, R22, R24, RZ ;  /* 0x00000018160a7224 */ /* 0x000fe200078e02ff */
[----:B-1----:R-:W-:Y:S01]  /*62e90*/  ISETP.LT.AND P3, PT, R18, UR10, !P0 ;  /* 0x0000000a12007c0c */ /* 0x002fe2000c761270 */
[----:B------:R-:W2:Y:S04]  /*62ea0*/  LDL.LU R22, [R1+0x54] ;  /* 0x0000540001167983 */ /* 0x000ea80000300800 */
[----:B------:R-:W2:Y:S01]  /*62eb0*/  LDL.LU R18, [R1+0x58] ;  /* 0x0000580001127983 */ /* 0x000ea20000300800 */
[----:B----4-:R-:W-:-:S03]  /*62ec0*/  LEA R8, P6, R0, R2, 0x1 ;  /* 0x0000000200087211 */ /* 0x010fc600078c08ff */
[----:B------:R1:W-:Y:S01]  /*62ed0*/  @P2 STG.E.U16 desc[UR8][R12.64], R16 ;  /* 0x000000100c002986 */ /* 0x0003e2000c101508 */
[----:B------:R-:W-:Y:S02]  /*62ee0*/  LEA.HI.X.SX32 R9, R0, R3, 0x1, P6 ;  /* 0x0000000300097211 */ /* 0x000fe400030f0eff */
[----:B-1----:R-:W-:-:S04]  /*62ef0*/  LEA R12, P2, R10, R2, 0x1 ;  /* 0x000000020a0c7211 */ /* 0x002fc800078408ff */
[----:B------:R-:W-:Y:S01]  /*62f00*/  LEA.HI.X.SX32 R13, R10, R3, 0x1, P2 ;  /* 0x000000030a0d7211 */ /* 0x000fe200010f0eff */
[----:B---3--:R1:W-:Y:S02]  /*62f10*/  @P4 STG.E.U16 desc[UR8][R8.64], R4 ;  /* 0x0000000408004986 */ /* 0x0083e4000c101508 */
[----:B-1----:R-:W-:Y:S01]  /*62f20*/  PRMT R8, R23, 0x7632, R8 ;  /* 0x0000763217087816 */ /* 0x002fe20000000008 */
[-C--:B------:R-:W-:Y:S02]  /*62f30*/  IMAD R0, R21, R24.reuse, RZ ;  /* 0x0000001815007224 */ /* 0x080fe400078e02ff */
[C---:B------:R-:W-:Y:S02]  /*62f40*/  IMAD R11, R19.reuse, R24, RZ ;  /* 0x00000018130b7224 */ /* 0x040fe400078e02ff */
[----:B------:R1:W-:Y:S01]  /*62f50*/  @P5 STG.E.U16 desc[UR8][R12.64], R8 ;  /* 0x000000080c005986 */ /* 0x0003e2000c101508 */
[----:B------:R-:W-:Y:S01]  /*62f60*/  ISETP.LT.AND P5, PT, R19, UR4, !P0 ;  /* 0x0000000413007c0c */ /* 0x000fe2000c7a1270 */
[----:B------:R-:W3:Y:S02]  /*62f70*/  LDCU UR4, c[0x0][0x39c] ;  /* 0x00007380ff0477ac */ /* 0x000ee40008000800 */
[----:B------:R-:W4:Y:S01]  /*62f80*/  LDL.LU R19, [R1+0x5c] ;  /* 0x00005c0001137983 */ /* 0x000f220000300800 */
[----:B-1----:R-:W-:-:S04]  /*62f90*/  LEA R8, P4, R0, R2, 0x1 ;  /* 0x0000000200087211 */ /* 0x002fc800078808ff */
[----:B------:R-:W-:Y:S02]  /*62fa0*/  LEA.HI.X.SX32 R9, R0, R3, 0x1, P4 ;  /* 0x0000000300097211 */ /* 0x000fe400020f0eff */
[----:B------:R-:W-:Y:S01]  /*62fb0*/  PRMT R0, R20, 0x7632, R0 ;  /* 0x0000763214007816 */ /* 0x000fe20000000000 */
[C---:B-----5:R-:W-:Y:S01]  /*62fc0*/  IMAD R13, R25.reuse, R24, RZ ;  /* 0x00000018190d7224 */ /* 0x060fe200078e02ff */
[----:B--2---:R-:W-:Y:S01]  /*62fd0*/  ISETP.LT.AND P4, PT, R25, UR5, !P0 ;  /* 0x0000000519007c0c */ /* 0x004fe2000c781270 */
[----:B------:R-:W2:Y:S01]  /*62fe0*/  LDL.LU R20, [R1+0x60] ;  /* 0x0000600001147983 */ /* 0x000ea20000300800 */
[----:B------:R-:W-:Y:S01]  /*62ff0*/  ISETP.LT.AND P2, PT, R21, UR6, !P0 ;  /* 0x0000000615007c0c */ /* 0x000fe2000c741270 */
[----:B------:R-:W1:Y:S02]  /*63000*/  LDCU UR5, c[0x0][0x39c] ;  /* 0x00007380ff0577ac */ /* 0x000e640008000800 */
[----:B------:R-:W5:Y:S01]  /*63010*/  LDL.LU R25, [R1+0x64] ;  /* 0x0000640001197983 */ /* 0x000f620000300800 */
[----:B------:R-:W-:Y:S01]  /*63020*/  LEA R10, P6, R11, R2, 0x1 ;  /* 0x000000020b0a7211 */ /* 0x000fe200078c08ff */
[----:B------:R-:W2:Y:S01]  /*63030*/  LDCU UR6, c[0x0][0x39c] ;  /* 0x00007380ff0677ac */ /* 0x000ea20008000800 */
[----:B------:R-:W-:-:S02]  /*63040*/  PRMT R14, R28, 0x7632, R14 ;  /* 0x000076321c0e7816 */ /* 0x000fc4000000000e */
[----:B------:R-:W-:Y:S02]  /*63050*/  PRMT R12, R27, 0x7632, R12 ;  /* 0x000076321b0c7816 */ /* 0x000fe4000000000c */
[----:B------:R-:W-:-:S03]  /*63060*/  LEA.HI.X.SX32 R11, R11, R3, 0x1, P6 ;  /* 0x000000030b0b7211 */ /* 0x000fc600030f0eff */
[----:B------:R0:W-:Y:S01]  /*63070*/  @P2 STG.E.U16 desc[UR8][R8.64], R14 ;  /* 0x0000000e08002986 */ /* 0x0001e2000c101508 */
[C---:B---3--:R-:W-:Y:S01]  /*63080*/  ISETP.LT.AND P6, PT, R18.reuse, UR4, !P0 ;  /* 0x0000000412007c0c */ /* 0x048fe2000c7c1270 */
[----:B------:R-:W5:Y:S02]  /*63090*/  LDCU UR4, c[0x0][0x39c] ;  /* 0x00007380ff0477ac */ /* 0x000f640008000800 */
[----:B------:R3:W-:Y:S01]  /*630a0*/  @P5 STG.E.U16 desc[UR8][R10.64], R12 ;  /* 0x0000000c0a005986 */ /* 0x0007e2000c101508 */
[C---:B0-----:R-:W-:Y:S01]  /*630b0*/  LEA R8, P2, R13.reuse, R2, 0x1 ;  /* 0x000000020d087211 */ /* 0x041fe200078408ff */
[-C--:B---3--:R-:W-:Y:S02]  /*630c0*/  IMAD R11, R18, R24.reuse, RZ ;  /* 0x00000018120b7224 */ /* 0x088fe400078e02ff */
[----:B------:R-:W3:Y:S01]  /*630d0*/  LDL.LU R18, [R1+0x74] ;  /* 0x0000740001127983 */ /* 0x000ee20000300800 */
[----:B------:R-:W-:Y:S01]  /*630e0*/  LEA.HI.X.SX32 R9, R13, R3, 0x1, P2 ;  /* 0x000000030d097211 */ /* 0x000fe200010f0eff */
[C---:B------:R-:W-:Y:S01]  /*630f0*/  IMAD R10, R22.reuse, R24, RZ ;  /* 0x00000018160a7224 */ /* 0x040fe200078e02ff */
[----:B------:R-:W-:Y:S01]  /*63100*/  ISETP.LT.AND P2, PT, R22, UR7, !P0 ;  /* 0x0000000716007c0c */ /* 0x000fe2000c741270 */
[----:B------:R-:W3:Y:S01]  /*63110*/  LDCU UR7, c[0x0][0x39c] ;  /* 0x00007380ff0777ac */ /* 0x000ee20008000800 */
[----:B------:R-:W3:Y:S04]  /*63120*/  LDL.LU R22, [R1+0x78] ;  /* 0x0000780001167983 */ /* 0x000ee80000300800 */
[----:B------:R0:W-:Y:S01]  /*63130*/  @P4 STG.E.U16 desc[UR8][R8.64], R0 ;  /* 0x0000000008004986 */ /* 0x0001e2000c101508 */
[----:B------:R-:W-:-:S02]  /*63140*/  PRMT R14, R17, 0x7632, R14 ;  /* 0x00007632110e7816 */ /* 0x000fc4000000000e */
[-C--:B------:R-:W-:Y:S01]  /*63150*/  LEA R12, P5, R11, R2.reuse, 0x1 ;  /* 0x000000020b0c7211 */ /* 0x080fe200078a08ff */
[----:B------:R-:W3:Y:S01]  /*63160*/  LDL.LU R23, [R1+0x100] ;  /* 0x0001000001177983 */ /* 0x000ee20000300800 */
[----:B0-----:R-:W-:-:S04]  /*63170*/  LEA R8, P4, R10, R2, 0x1 ;  /* 0x000000020a087211 */ /* 0x001fc800078808ff */
[-C--:B------:R-:W-:Y:S02]  /*63180*/  LEA.HI.X.SX32 R9, R10, R3.reuse, 0x1, P4 ;  /* 0x000000030a097211 */ /* 0x080fe400020f0eff */
[----:B------:R-:W-:-:S03]  /*63190*/  LEA.HI.X.SX32 R13, R11, R3, 0x1, P5 ;  /* 0x000000030b0d7211 */ /* 0x000fc600028f0eff */
[----:B------:R0:W-:Y:S01]  /*631a0*/  @P2 STG.E.U16 desc[UR8][R8.64], R14 ;  /* 0x0000000e08002986 */ /* 0x0001e2000c101508 */
[----:B------:R-:W-:Y:S01]  /*631b0*/  PRMT R15, R26, 0x7632, R15 ;  /* 0x000076321a0f7816 */ /* 0x000fe2000000000f */
[C---:B----4-:R-:W-:Y:S01]  /*631c0*/  IMAD R0, R19.reuse, R24, RZ ;  /* 0x0000001813007224 */ /* 0x050fe200078e02ff */
[----:B-1----:R-:W-:Y:S01]  /*631d0*/  ISETP.LT.AND P5, PT, R19, UR5, !P0 ;  /* 0x0000000513007c0c */ /* 0x002fe2000c7a1270 */
[----:B------:R-:W1:Y:S01]  /*631e0*/  LDCU UR5, c[0x0][0x39c] ;  /* 0x00007380ff0577ac */ /* 0x000e620008000800 */
[----:B------:R-:W4:Y:S01]  /*631f0*/  LDL.LU R19, [R1+0x7c] ;  /* 0x00007c0001137983 */ /* 0x000f220000300800 */
[----:B0-----:R-:W0:Y:S01]  /*63200*/  LDC R14, c[0x0][0x3b8] ;  /* 0x0000ee00ff0e7b82 */ /* 0x001e220000000800 */
[C---:B------:R-:W-:Y:S02]  /*63210*/  LEA R8, P2, R0.reuse, R2, 0x1 ;  /* 0x0000000200087211 */ /* 0x040fe400078408ff */
[----:B------:R-:W4:Y:S02]  /*63220*/  LDL.LU R21, [R1+0x104] ;  /* 0x0001040001157983 */ /* 0x000f240000300800 */
[----:B------:R-:W-:-:S02]  /*63230*/  LEA.HI.X.SX32 R9, R0, R3, 0x1, P2 ;  /* 0x0000000300097211 */ /* 0x000fc400010f0eff */
[C---:B-----5:R-:W-:Y:S01]  /*63240*/  ISETP.LT.AND P2, PT, R25.reuse, UR4, !P0 ;  /* 0x0000000419007c0c */ /* 0x060fe2000c741270 */
[-C--:B------:R-:W-:Y:S01]  /*63250*/  IMAD R0, R25, R24.reuse, RZ ;  /* 0x0000001819007224 */ /* 0x080fe200078e02ff */
[C---:B--2---:R-:W-:Y:S01]  /*63260*/  ISETP.LT.AND P4, PT, R20.reuse, UR6, !P0 ;  /* 0x0000000614007c0c */ /* 0x044fe2000c781270 */
[----:B------:R-:W2:Y:S01]  /*63270*/  LDL.LU R25, [R1+0x80] ;  /* 0x0000800001197983 */ /* 0x000ea20000300800 */
[----:B------:R-:W-:Y:S01]  /*63280*/  IMAD R11, R20, R24, RZ ;  /* 0x00000018140b7224 */ /* 0x000fe200078e02ff */
[----:B------:R-:W2:Y:S02]  /*63290*/  LDCU UR4, c[0x0][0x39c] ;  /* 0x00007380ff0477ac */ /* 0x000ea40008000800 */
[----:B------:R5:W-:Y:S02]  /*632a0*/  @P6 STG.E.U16 desc[UR8][R12.64], R15 ;  /* 0x0000000f0c006986 */ /* 0x000be4000c101508 */
[C---:B------:R-:W-:Y:S01]  /*632b0*/  LEA R10, P6, R11.reuse, R2, 0x1 ;  /* 0x000000020b0a7211 */ /* 0x040fe200078c08ff */
[----:B------:R-:W0:Y:S01]  /*632c0*/  LDCU UR6, c[0x0][0x39c] ;  /* 0x00007380ff0677ac */ /* 0x000e220008000800 */
[----:B------:R-:W2:Y:S02]  /*632d0*/  LDL.LU R27, [R1+0x108] ;  /* 0x00010800011b7983 */ /* 0x000ea40000300800 */
[----:B------:R-:W-:-:S02]  /*632e0*/  LEA.HI.X.SX32 R11, R11, R3, 0x1, P6 ;  /* 0x000000030b0b7211 */ /* 0x000fc400030f0eff */
[----:B-----5:R-:W-:Y:S01]  /*632f0*/  PRMT R12, R16, 0x7632, R12 ;  /* 0x00007632100c7816 */ /* 0x020fe2000000000c */
[----:B------:R-:W5:Y:S01]  /*63300*/  LDC R15, c[0x0][0x3b8] ;  /* 0x0000ee00ff0f7b82 */ /* 0x000f620000000800 */
[----:B------:R-:W-:-:S03]  /*63310*/  PRMT R13, R4, 0x7632, R13 ;  /* 0x00007632040d7816 */ /* 0x000fc6000000000d */
[----:B------:R0:W-:Y:S01]  /*63320*/  @P5 STG.E.U16 desc[UR8][R8.64], R12 ;  /* 0x0000000c08005986 */ /* 0x0001e2000c101508 */
[----:B---3--:R-:W-:-:S03]  /*63330*/  ISETP.LT.AND P5, PT, R18, UR7, !P0 ;  /* 0x0000000712007c0c */ /* 0x008fc6000c7a1270 */
[----:B------:R3:W-:Y:S01]  /*63340*/  @P4 STG.E.U16 desc[UR8][R10.64], R13 ;  /* 0x0000000d0a004986 */ /* 0x0007e2000c101508 */
[----:B------:R-:W0:Y:S03]  /*63350*/  LDCU UR7, c[0x0][0x39c] ;  /* 0x00007380ff0777ac */ /* 0x000e260008000800 */
[----:B------:R-:W5:Y:S01]  /*63360*/  LDL.LU R18, [R1+0x10c] ;  /* 0x00010c0001127983 */ /* 0x000f620000300800 */
[----:B-1----:R-:W-:Y:S01]  /*63370*/  ISETP.LT.AND P4, PT, R22, UR5, !P0 ;  /* 0x0000000516007c0c */ /* 0x002fe2000c781270 */
[----:B------:R-:W1:Y:S02]  /*63380*/  LDCU UR5, c[0x0][0x39c] ;  /* 0x00007380ff0577ac */ /* 0x000e640008000800 */
[----:B------:R-:W1:Y:S04]  /*63390*/  LDL.LU R4, [R1+0x84] ;  /* 0x0000840001047983 */ /* 0x000e680000300800 */
[----:B------:R-:W5:Y:S04]  /*633a0*/  LDL.LU R28, [R1+0x88] ;  /* 0x00008800011c7983 */ /* 0x000f680000300800 */
[----:B------:R-:W5:Y:S04]  /*633b0*/  LDL.LU R26, [R1+0xf0] ;  /* 0x0000f000011a7983 */ /* 0x000f680000300800 */
[----:B------:R-:W5:Y:S01]  /*633c0*/  LDL.LU R22, [R1+0x8c] ;  /* 0x00008c0001167983 */ /* 0x000f620000300800 */
[----:B0-----:R-:W-:Y:S01]  /*633d0*/  LEA R8, P6, R0, R2, 0x1 ;  /* 0x0000000200087211 */ /* 0x001fe200078c08ff */
[----:B------:R-:W-:-:S02]  /*633e0*/  IMAD R12, R24, 0x2, R0 ;  /* 0x00000002180c7824 */ /* 0x000fc400078e0200 */
[----:B------:R-:W5:Y:S01]  /*633f0*/  LDL.LU R17, [R1+0x90] ;  /* 0x0000900001117983 */ /* 0x000f620000300800 */
[-C--:B------:R-:W-:Y:S02]  /*63400*/  LEA.HI.X.SX32 R9, R0, R3.reuse, 0x1, P6 ;  /* 0x0000000300097211 */ /* 0x080fe400030f0eff */
[C---:B---3--:R-:W-:Y:S01]  /*63410*/  LEA R10, P6, R12.reuse, R2, 0x1 ;  /* 0x000000020c0a7211 */ /* 0x048fe200078c08ff */
[----:B------:R-:W3:Y:S03]  /*63420*/  LDL.LU R16, [R1+0xf4] ;  /* 0x0000f40001107983 */ /* 0x000ee60000300800 */
[----:B------:R-:W-:Y:S01]  /*63430*/  LEA.HI.X.SX32 R11, R12, R3, 0x1, P6 ;  /* 0x000000030c0b7211 */ /* 0x000fe200030f0eff */
[----:B------:R0:W-:Y:S04]  /*63440*/  @P2 STG.E.U16 desc[UR8][R8.64], R23 ;  /* 0x0000001708002986 */ /* 0x0001e8000c101508 */
[----:B------:R-:W3:Y:S04]  /*63450*/  LDL.LU R20, [R1+0xf8] ;  /* 0x0000f80001147983 */ /* 0x000ee80000300800 */
[----:B----4-:R4:W-:Y:S01]  /*63460*/  @P3 STG.E.U16 desc[UR8][R10.64], R21 ;  /* 0x000000150a003986 */ /* 0x0109e2000c101508 */
[----:B--2---:R-:W-:Y:S01]  /*63470*/  ISETP.LT.AND P3, PT, R25, UR4, !P0 ;  /* 0x0000000419007c0c */ /* 0x004fe2000c761270 */
[----:B------:R-:W-:-:S02]  /*63480*/  IMAD R0, R24, 0x2, R12 ;  /* 0x0000000218007824 */ /* 0x000fc400078e020c */
[----:B------:R-:W2:Y:S01]  /*63490*/  LDL.LU R25, [R1+0x94] ;  /* 0x0000940001197983 */ /* 0x000ea20000300800 */
[----:B------:R-:W-:Y:S01]  /*634a0*/  ISETP.LT.AND P2, PT, R19, UR6, !P0 ;  /* 0x0000000613007c0c */ /* 0x000fe2000c741270 */
[----:B------:R-:W1:Y:S01]  /*634b0*/  LDCU UR6, c[0x0][0x39c] ;  /* 0x00007380ff0677ac */ /* 0x000e620008000800 */
[----:B------:R-:W-:Y:S01]  /*634c0*/  IMAD R12, R24, 0x2, R0 ;  /* 0x00000002180c7824 */ /* 0x000fe200078e0200 */
[CC--:B0-----:R-:W-:Y:S01]  /*634d0*/  LEA R8, P6, R0.reuse, R2.reuse, 0x1 ;  /* 0x0000000200087211 */ /* 0x0c1fe200078c08ff */
[----:B------:R-:W2:Y:S01]  /*634e0*/  LDL.LU R19, [R1+0xfc] ;  /* 0x0000fc0001137983 */ /* 0x000ea20000300800 */
[----:B------:R-:W0:Y:S02]  /*634f0*/  LDCU UR4, c[0x0][0x39c] ;  /* 0x00007380ff0477ac */ /* 0x000e240008000800 */
[----:B------:R-:W-:Y:S01]  /*63500*/  LEA.HI.X.SX32 R9, R0, R3, 0x1, P6 ;  /* 0x0000000300097211 */ /* 0x000fe200030f0eff */
[----:B------:R-:W-:Y:S01]  /*63510*/  IMAD R0, R24, 0x2, R12 ;  /* 0x0000000218007824 */ /* 0x000fe200078e020c */
[----:B----4-:R-:W-:-:S03]  /*63520*/  LEA R10, P6, R12, R2, 0x1 ;  /* 0x000000020c0a7211 */ /* 0x010fc600078c08ff */
[----:B------:R4:W-:Y:S01]  /*63530*/  @P5 STG.E.U16 desc[UR8][R8.64], R27 ;  /* 0x0000001b08005986 */ /* 0x0009e2000c101508 */
[----:B------:R-:W-:Y:S02]  /*63540*/  LEA.HI.X.SX32 R11, R12, R3, 0x1, P6 ;  /* 0x000000030c0b7211 */ /* 0x000fe400030f0eff */
[----:B----4-:R-:W-:-:S04]  /*63550*/  LEA R8, P6, R0, R2, 0x1 ;  /* 0x0000000200087211 */ /* 0x010fc800078c08ff */
[----:B------:R-:W-:Y:S01]  /*63560*/  LEA.HI.X.SX32 R9, R0, R3, 0x1, P6 ;  /* 0x0000000300097211 */ /* 0x000fe200030f0eff */
[----:B-----5:R4:W-:Y:S01]  /*63570*/  @P4 STG.E.U16 desc[UR8][R10.64], R18 ;  /* 0x000000120a004986 */ /* 0x0209e2000c101508 */
[----:B-1----:R-:W-:Y:S01]  /*63580*/  ISETP.LT.AND P5, PT, R4, UR5, !P0 ;  /* 0x0000000504007c0c */ /* 0x002fe2000c7a1270 */
[----:B------:R-:W1:Y:S02]  /*63590*/  LDCU UR5, c[0x0][0x39c] ;  /* 0x00007380ff0577ac */ /* 0x000e640008000800 */
[----:B------:R-:W5:Y:S01]  /*635a0*/  LDL.LU R4, [R1+0x98] ;  /* 0x0000980001047983 */ /* 0x000f620000300800 */
[----:B------:R-:W-:Y:S01]  /*635b0*/  ISETP.LT.AND P4, PT, R28, UR6, !P0 ;  /* 0x000000061c007c0c */ /* 0x000fe2000c781270 */
[----:B------:R-:W2:Y:S02]  /*635c0*/  LDCU UR6, c[0x0][0x39c] ;  /* 0x00007380ff0677ac */ /* 0x000ea40008000800 */
[----:B------:R-:W5:Y:S04]  /*635d0*/  LDL.LU R28, [R1+0x9c] ;  /* 0x00009c00011c7983 */ /* 0x000f680000300800 */
[----:B------:R1:W-:Y:S01]  /*635e0*/  @P2 STG.E.U16 desc[UR8][R8.64], R26 ;  /* 0x0000001a08002986 */ /* 0x0003e2000c101508 */
[----:B----4-:R-:W-:Y:S01]  /*635f0*/  IMAD R10, R24, 0x2, R0 ;  /* 0x00000002180a7824 */ /* 0x010fe200078e0200 */
[----:B0-----:R-:W-:Y:S01]  /*63600*/  ISETP.LT.AND P2, PT, R22, UR4, !P0 ;  /* 0x0000000416007c0c */ /* 0x001fe2000c741270 */
[----:B------:R-:W5:Y:S01]  /*63610*/  LDCU UR4, c[0x0][0x39c] ;  /* 0x00007380ff0477ac */ /* 0x000f620008000800 */
[----:B------:R-:W4:Y:S01]  /*63620*/  LDL.LU R22, [R1+0xa4] ;  /* 0x0000a40001167983 */ /* 0x000f220000300800 */
[----:B------:R-:W-:Y:S01]  /*63630*/  IMAD R0, R24, 0x2, R10 ;  /* 0x0000000218007824 */ /* 0x000fe200078e020a */
[----:B------:R-:W-:-:S04]  /*63640*/  LEA R12, P6, R10, R2, 0x1 ;  /* 0x000000020a0c7211 */ /* 0x000fc800078c08ff */
[----:B------:R-:W-:Y:S02]  /*63650*/  LEA.HI.X.SX32 R13, R10, R3, 0x1, P6 ;  /* 0x000000030a0d7211 */ /* 0x000fe400030f0eff */
[----:B-1----:R-:W-:-:S04]  /*63660*/  LEA R8, P6, R0, R2, 0x1 ;  /* 0x0000000200087211 */ /* 0x002fc800078c08ff */
[----:B------:R-:W-:Y:S01]  /*63670*/  LEA.HI.X.SX32 R9, R0, R3, 0x1, P6 ;  /* 0x0000000300097211 */ /* 0x000fe200030f0eff */
[----:B---3--:R0:W-:Y:S01]  /*63680*/  @P3 STG.E.U16 desc[UR8][R12.64], R16 ;  /* 0x000000100c003986 */ /* 0x0081e2000c101508 */
[----:B------:R-:W-:Y:S01]  /*63690*/  ISETP.LT.AND P3, PT, R17, UR5, !P0 ;  /* 0x0000000511007c0c */ /* 0x000fe2000c761270 */
[C---:B------:R-:W-:Y:S01]  /*636a0*/  IMAD R10, R24.reuse, 0x2, R0 ;  /* 0x00000002180a7824 */ /* 0x040fe200078e0200 */
[----:B------:R-:W1:Y:S01]  /*636b0*/  LDCU UR5, c[0x0][0x39c] ;  /* 0x00007380ff0577ac */ /* 0x000e620008000800 */
[----:B------:R3:W-:Y:S04]  /*636c0*/  @P5 STG.E.U16 desc[UR8][R8.64], R20 ;  /* 0x0000001408005986 */ /* 0x0007e8000c101508 */
[----:B------:R-:W4:Y:S01]  /*636d0*/  LDL.LU R17, [R1+0xac] ;  /* 0x0000ac0001117983 */ /* 0x000f220000300800 */
[----:B--2---:R-:W-:Y:S01]  /*636e0*/  ISETP.LT.AND P5, PT, R25, UR6, !P0 ;  /* 0x0000000619007c0c */ /* 0x004fe2000c7a1270 */
[----:B------:R-:W-:-:S02]  /*636f0*/  IMAD R0, R24, 0x2, R10 ;  /* 0x0000000218007824 */ /* 0x000fc400078e020a */
[----:B------:R-:W2:Y:S01]  /*63700*/  LDL.LU R25, [R1+0x110] ;  /* 0x0001100001197983 */ /* 0x000ea20000300800 */
[CC--:B0-----:R-:W-:Y:S01]  /*63710*/  LEA R12, P6, R10.reuse, R2.reuse, 0x1 ;  /* 0x000000020a0c7211 */ /* 0x0c1fe200078c08ff */
[----:B------:R-:W4:Y:S03]  /*63720*/  LDCU UR6, c[0x0][0x39c] ;  /* 0x00007380ff0677ac */ /* 0x000f260008000800 */
[----:B------:R-:W-:Y:S01]  /*63730*/  LEA.HI.X.SX32 R13, R10, R3, 0x1, P6 ;  /* 0x000000030a0d7211 */ /* 0x000fe200030f0eff */
[----:B------:R-:W-:Y:S01]  /*63740*/  IMAD R10, R24, 0x2, R0 ;  /* 0x00000002180a7824 */ /* 0x000fe200078e0200 */
[----:B---3--:R-:W-:-:S03]  /*63750*/  LEA R8, P6, R0, R2, 0x1 ;  /* 0x0000000200087211 */ /* 0x008fc600078c08ff */
[----:B------:R0:W-:Y:S01]  /*63760*/  @P4 STG.E.U16 desc[UR8][R12.64], R19 ;  /* 0x000000130c004986 */ /* 0x0001e2000c101508 */
[----:B------:R-:W-:Y:S02]  /*63770*/  LEA.HI.X.SX32 R9, R0, R3, 0x1, P6 ;  /* 0x0000000300097211 */ /* 0x000fe400030f0eff */
[----:B------:R-:W-:Y:S02]  /*63780*/  PRMT R0, R23, 0x7632, R0 ;  /* 0x0000763217007816 */ /* 0x000fe40000000000 */
[----:B------:R-:W-:Y:S02]  /*63790*/  PRMT R11, R21, 0x7632, R11 ;  /* 0x00007632150b7816 */ /* 0x000fe4000000000b */
[----:B0-----:R-:W-:-:S04]  /*637a0*/  LEA R12, P6, R10, R2, 0x1 ;  /* 0x000000020a0c7211 */ /* 0x001fc800078c08ff */
[----:B------:R-:W-:Y:S01]  /*637b0*/  LEA.HI.X.SX32 R13, R10, R3, 0x1, P6 ;  /* 0x000000030a0d7211 */ /* 0x000fe200030f0eff */
[----:B------:R0:W-:Y:S04]  /*637c0*/  @P2 STG.E.U16 desc[UR8][R8.64], R0 ;  /* 0x0000000008002986 */ /* 0x0001e8000c101508 */
[----:B------:R3:W-:Y:S01]  /*637d0*/  @P3 STG.E.U16 desc[UR8][R12.64], R11 ;  /* 0x0000000b0c003986 */ /* 0x0007e2000c101508 */
[----:B-----5:R-:W-:Y:S01]  /*637e0*/  ISETP.LT.AND P4, PT, R4, UR4, !P0 ;  /* 0x0000000404007c0c */ /* 0x020fe2000c781270 */
[----:B------:R-:W5:Y:S02]  /*637f0*/  LDCU UR4, c[0x0][0x39c] ;  /* 0x00007380ff0477ac */ /* 0x000f640008000800 */
[----:B------:R-:W5:Y:S01]  /*63800*/  LDL.LU R4, [R1+0x114] ;  /* 0x0001140001047983 */ /* 0x000f620000300800 */
[----:B-1----:R-:W-:Y:S01]  /*63810*/  ISETP.LT.AND P2, PT, R28, UR5, !P0 ;  /* 0x000000051c007c0c */ /* 0x002fe2000c741270 */
[----:B------:R-:W2:Y:S01]  /*63820*/  LDCU UR5, c[0x0][0x39c] ;  /* 0x00007380ff0577ac */ /* 0x000ea20008000800 */
[----:B0-----:R-:W-:Y:S01]  /*63830*/  IMAD R0, R24, 0x2, R10 ;  /* 0x0000000218007824 */ /* 0x001fe200078e020a */
[----:B----4-:R-:W-:-:S03]  /*63840*/  ISETP.LT.AND P3, PT, R22, UR6, !P0 ;  /* 0x0000000616007c0c */ /* 0x010fc6000c761270 */
[----:B------:R-:W-:Y:S01]  /*63850*/  IMAD R9, R24, 0x2, R0 ;  /* 0x0000000218097824 */ /* 0x000fe200078e0200 */
[----:B------:R-:W4:Y:S01]  /*63860*/  LDL.LU R22, [R1+0x118] ;  /* 0x0001180001167983 */ /* 0x000f220000300800 */
[CC--:B------:R-:W-:Y:S01]  /*63870*/  LEA R10, P6, R0.reuse, R2.reuse, 0x1 ;  /* 0x00000002000a7211 */ /* 0x0c0fe200078c08ff */
[----:B------:R-:W0:Y:S01]  /*63880*/  LDCU UR6, c[0x0][0x39c] ;  /* 0x00007380ff0677ac */ /* 0x000e220008000800 */
[----:B---3--:R-:W-:Y:S02]  /*63890*/  PRMT R12, R27, 0x7632, R12 ;  /* 0x000076321b0c7816 */ /* 0x008fe4000000000c */
[----:B------:R-:W-:Y:S01]  /*638a0*/  LEA.HI.X.SX32 R11, R0, R3, 0x1, P6 ;  /* 0x00000003000b7211 */ /* 0x000fe200030f0eff */
[----:B------:R-:W-:Y:S01]  /*638b0*/  IMAD R0, R24, 0x2, R9 ;  /* 0x0000000218007824 */ /* 0x000fe200078e0209 */
[----:B------:R-:W-:-:S03]  /*638c0*/  LEA R8, P6, R9, R2, 0x1 ;  /* 0x0000000209087211 */ /* 0x000fc600078c08ff */
[----:B------:R1:W-:Y:S01]  /*638d0*/  @P5 STG.E.U16 desc[UR8][R10.64], R12 ;  /* 0x0000000c0a005986 */ /* 0x0003e2000c101508 */
[----:B------:R-:W-:Y:S02]  /*638e0*/  LEA.HI.X.SX32 R9, R9, R3, 0x1, P6 ;  /* 0x0000000309097211 */ /* 0x000fe400030f0eff */
[----:B------:R-:W-:Y:S02]  /*638f0*/  PRMT R13, R18, 0x7632, R13 ;  /* 0x00007632120d7816 */ /* 0x000fe4000000000d */
[----:B------:R-:W3:Y:S01]  /*63900*/  LDL.LU R18, [R1+0x11c] ;  /* 0x00011c0001127983 */ /* 0x000ee20000300800 */
[----:B-1----:R-:W-:-:S04]  /*63910*/  LEA R10, P6, R0, R2, 0x1 ;  /* 0x00000002000a7211 */ /* 0x002fc800078c08ff */
[----:B------:R-:W-:Y:S02]  /*63920*/  LEA.HI.X.SX32 R11, R0, R3, 0x1, P6 ;  /* 0x00000003000b7211 */ /* 0x000fe400030f0eff */
[----:B--2---:R-:W-:Y:S02]  /*63930*/  ISETP.LT.AND P6, PT, R25, UR5, !P0 ;  /* 0x0000000519007c0c */ /* 0x004fe4000c7c1270 */
[----:B-----5:R-:W-:Y:S01]  /*63940*/  ISETP.LT.AND P5, PT, R17, UR4, !P0 ;  /* 0x0000000411007c0c */ /* 0x020fe2000c7a1270 */
[----:B------:R-:W2:Y:S01]  /*63950*/  LDL.LU R25, [R1+0x120] ;  /* 0x0001200001197983 */ /* 0x000ea20000300800 */
[----:B------:R-:W4:Y:S01]  /*63960*/  LDCU UR4, c[0x0][0x39c] ;  /* 0x00007380ff0477ac */ /* 0x000f220008000800 */
[----:B------:R-:W-:Y:S01]  /*63970*/  IMAD R0, R24, 0x2, R0 ;  /* 0x0000000218007824 */ /* 0x000fe200078e0200 */
[----:B------:R-:W-:Y:S01]  /*63980*/  PRMT R12, R26, 0x7632, R12 ;  /* 0x000076321a0c7816 */ /* 0x000fe2000000000c */
[----:B------:R1:W-:Y:S01]  /*63990*/  @P4 STG.E.U16 desc[UR8][R8.64], R13 ;  /* 0x0000000d08004986 */ /* 0x0003e2000c101508 */
[----:B------:R-:W3:Y:S01]  /*639a0*/  LDCU UR5, c[0x0][0x39c] ;  /* 0x00007380ff0577ac */ /* 0x000ee20008000800 */
[----:B------:R-:W5:Y:S02]  /*639b0*/  LDC R17, c[0x0][0x3b8] ;  /* 0x0000ee00ff117b82 */ /* 0x000f640000000800 */
[----:B------:R0:W-:Y:S01]  /*639c0*/  @P2 STG.E.U16 desc[UR8][R10.64], R12 ;  /* 0x0000000c0a002986 */ /* 0x0001e2000c101508 */
[----:B-1----:R-:W-:-:S04]  /*639d0*/  LEA R8, P4, R0, R2, 0x1 ;  /* 0x0000000200087211 */ /* 0x002fc800078808ff */
[----:B------:R-:W-:Y:S01]  /*639e0*/  LEA.HI.X.SX32 R9, R0, R3, 0x1, P4 ;  /* 0x0000000300097211 */ /* 0x000fe200020f0eff */
[----:B------:R-:W-:Y:S01]  /*639f0*/  IMAD R0, R24, 0x2, R0 ;  /* 0x0000000218007824 */ /* 0x000fe200078e0200 */
[----:B0-----:R-:W-:Y:S02]  /*63a00*/  PRMT R10, R16, 0x7632, R10 ;  /* 0x00007632100a7816 */ /* 0x001fe4000000000a */
[----:B------:R-:W-:Y:S02]  /*63a10*/  PRMT R13, R20, 0x7632, R13 ;  /* 0x00007632140d7816 */ /* 0x000fe4000000000d */
[----:B------:R-:W-:Y:S01]  /*63a20*/  ISETP.LT.AND P2, PT, R4, UR6, !P0 ;  /* 0x0000000604007c0c */ /* 0x000fe2000c741270 */
[----:B------:R-:W2:Y:S01]  /*63a30*/  LDCU UR6, c[0x0][0x39c] ;  /* 0x00007380ff0677ac */ /* 0x000ea20008000800 */
[----:B------:R-:W5:Y:S01]  /*63a40*/  LDL.LU R4, [R1+0x30] ;  /* 0x0000300001047983 */ /* 0x000f620000300800 */
[----:B----4-:R-:W-:-:S03]  /*63a50*/  ISETP.LT.AND P4, PT, R22, UR4, !P0 ;  /* 0x0000000416007c0c */ /* 0x010fc6000c781270 */
[----:B------:R0:W-:Y:S01]  /*63a60*/  @P3 STG.E.U16 desc[UR8][R8.64], R10 ;  /* 0x0000000a08003986 */ /* 0x0001e2000c101508 */
[----:B------:R-:W-:Y:S01]  /*63a70*/  IMAD R12, R24, 0x2, R0 ;  /* 0x00000002180c7824 */ /* 0x000fe200078e0200 */
[----:B------:R-:W1:Y:S01]  /*63a80*/  LDC R16, c[0x0][0x3b8] ;  /* 0x0000ee00ff107b82 */ /* 0x000e620000000800 */
[----:B------:R-:W4:Y:S01]  /*63a90*/  LDCU UR4, c[0x0][0x39c] ;  /* 0x00007380ff0477ac */ /* 0x000f220008000800 */
[----:B------:R-:W4:Y:S04]  /*63aa0*/  LDL.LU R22, [R1+0x124] ;  /* 0x0001240001167983 */ /* 0x000f280000300800 */
[----:B------:R-:W4:Y:S01]  /*63ab0*/  LDL.LU R26, [R1+0x34] ;  /* 0x00003400011a7983 */ /* 0x000f220000300800 */
[----:B0-----:R-:W-:-:S03]  /*63ac0*/  LEA R8, P3, R0, R2, 0x1 ;  /* 0x0000000200087211 */ /* 0x001fc600078608ff */
[----:B------:R-:W4:Y:S01]  /*63ad0*/  LDL.LU R24, [R1+0x38] ;  /* 0x0000380001187983 */ /* 0x000f220000300800 */
[----:B------:R-:W-:-:S03]  /*63ae0*/  LEA.HI.X.SX32 R9, R0, R3, 0x1, P3 ;  /* 0x0000000300097211 */ /* 0x000fc600018f0eff */
[----:B------:R-:W4:Y:S01]  /*63af0*/  LDL.LU R20, [R1+0x128] ;  /* 0x0001280001147983 */ /* 0x000f220000300800 */
[CC--:B------:R-:W-:Y:S02]  /*63b00*/  LEA R10, P3, R12.reuse, R2.reuse, 0x1 ;  /* 0x000000020c0a7211 */ /* 0x0c0fe400078608ff */
[----:B------:R-:W-:Y:S01]  /*63b10*/  PRMT R0, R19, 0x7632, R0 ;  /* 0x0000763213007816 */ /* 0x000fe20000000000 */
[----:B------:R0:W-:Y:S01]  /*63b20*/  @P5 STG.E.U16 desc[UR8][R8.64], R13 ;  /* 0x0000000d08005986 */ /* 0x0001e2000c101508 */
[----:B------:R-:W-:Y:S02]  /*63b30*/  LEA.HI.X.SX32 R11, R12, R3, 0x1, P3 ;  /* 0x000000030c0b7211 */ /* 0x000fe400018f0eff */
[----:B---3--:R-:W-:Y:S01]  /*63b40*/  ISETP.LT.AND P5, PT, R18, UR5, !P0 ;  /* 0x0000000512007c0c */ /* 0x008fe2000c7a1270 */
[----:B------:R-:W3:Y:S01]  /*63b50*/  LDL.LU R19, [R1+0x12c] ;  /* 0x00012c0001137983 */ /* 0x000ee20000300800 */
[----:B------:R-:W-:Y:S01]  /*63b60*/  IMAD R12, R14, 0x2, R12 ;  /* 0x000000020e0c7824 */ /* 0x000fe200078e020c */
[----:B------:R-:W1:Y:S01]  /*63b70*/  LDCU UR5, c[0x0][0x39c] ;  /* 0x00007380ff0577ac */ /* 0x000e620008000800 */
[----:B------:R-:W1:Y:S08]  /*63b80*/  LDC R14, c[0x0][0x3b8] ;  /* 0x0000ee00ff0e7b82 */ /* 0x000e700000000800 */
[----:B0-----:R-:W0:Y:S01]  /*63b90*/  LDC R13, c[0x0][0x3b8] ;  /* 0x0000ee00ff0d7b82 */ /* 0x001e220000000800 */
[----:B--2---:R-:W-:Y:S01]  /*63ba0*/  ISETP.LT.AND P3, PT, R25, UR6, !P0 ;  /* 0x0000000619007c0c */ /* 0x004fe2000c761270 */
[----:B------:R2:W-:Y:S04]  /*63bb0*/  @P6 STG.E.U16 desc[UR8][R10.64], R0 ;  /* 0x000000000a006986 */ /* 0x0005e8000c101508 */
[----:B------:R-:W3:Y:S01]  /*63bc0*/  LDL.LU R25, [R1+0x130] ;  /* 0x0001300001197983 */ /* 0x000ee20000300800 */
[----:B------:R-:W3:Y:S03]  /*63bd0*/  LDCU UR6, c[0x0][0x39c] ;  /* 0x00007380ff0677ac */ /* 0x000ee60008000800 */
[----:B------:R-:W3:Y:S01]  /*63be0*/  LDL.LU R18, [R1+0x3c] ;  /* 0x00003c0001127983 */ /* 0x000ee20000300800 */
[----:B------:R-:W-:Y:S01]  /*63bf0*/  LEA R8, P6, R12, R2, 0x1 ;  /* 0x000000020c087211 */ /* 0x000fe200078c08ff */
[----:B--2---:R-:W-:-:S03]  /*63c00*/  IMAD R11, R15, 0x2, R12 ;  /* 0x000000020f0b7824 */ /* 0x004fc600078e020c */
[----:B------:R-:W-:Y:S01]  /*63c10*/  LEA.HI.X.SX32 R9, R12, R3, 0x1, P6 ;  /* 0x000000030c097211 */ /* 0x000fe200030f0eff */
[----:B------:R-:W2:Y:S01]  /*63c20*/  LDL.LU R27, [R1+0x134] ;  /* 0x00013400011b7983 */ /* 0x000ea20000300800 */
[----:B------:R-:W0:Y:S01]  /*63c30*/  LDC R15, c[0x0][0x3b8] ;  /* 0x0000ee00ff0f7b82 */ /* 0x000e220000000800 */
[----:B-1----:R-:W-:Y:S01]  /*63c40*/  IMAD R0, R16, 0x2, R11 ;  /* 0x0000000210007824 */ /* 0x002fe200078e020b */
[----:B------:R-:W-:-:S03]  /*63c50*/  LEA R10, P6, R11, R2, 0x1 ;  /* 0x000000020b0a7211 */ /* 0x000fc600078c08ff */
[----:B-----5:R-:W-:Y:S01]  /*63c60*/  IMAD R12, R17, 0x2, R0 ;  /* 0x00000002110c7824 */ /* 0x020fe200078e0200 */
[----:B------:R-:W-:Y:S02]  /*63c70*/  LEA.HI.X.SX32 R11, R11, R3, 0x1, P6 ;  /* 0x000000030b0b7211 */ /* 0x000fe400030f0eff */
[----:B------:R-:W1:Y:S08]  /*63c80*/  LDC R16, c[0x0][0x3b8] ;  /* 0x0000ee00ff107b82 */ /* 0x000e700000000800 */
[----:B------:R-:W5:Y:S01]  /*63c90*/  LDC R17, c[0x0][0x3b8] ;  /* 0x0000ee00ff117b82 */ /* 0x000f620000000800 */
[----:B------:R4:W-:Y:S02]  /*63ca0*/  @P2 STG.E.U16 desc[UR8][R8.64], R4 ;  /* 0x0000000408002986 */ /* 0x0009e4000c101508 */
[----:B----4-:R-:W-:Y:S01]  /*63cb0*/  ISETP.LT.AND P2, PT, R22, UR4, !P0 ;  /* 0x0000000416007c0c */ /* 0x010fe2000c741270 */
[----:B------:R-:W4:Y:S01]  /*63cc0*/  LDCU UR4, c[0x0][0x39c] ;  /* 0x00007380ff0477ac */ /* 0x000f220008000800 */
[----:B------:R-:W2:Y:S04]  /*63cd0*/  LDL.LU R22, [R1+0x138] ;  /* 0x0001380001167983 */ /* 0x000ea80000300800 */
[----:B------:R-:W2:Y:S01]  /*63ce0*/  LDL.LU R23, [R1+0x20] ;  /* 0x0000200001177983 */ /* 0x000ea20000300800 */
[----:B------:R-:W-:-:S03]  /*63cf0*/  LEA R8, P6, R0, R2, 0x1 ;  /* 0x0000000200087211 */ /* 0x000fc600078c08ff */
[----:B------:R-:W5:Y:S01]  /*63d00*/  LDL.LU R21, [R1+0x24] ;  /* 0x0000240001157983 */ /* 0x000f620000300800 */
[----:B------:R-:W-:-:S03]  /*63d10*/  LEA.HI.X.SX32 R9, R0, R3, 0x1, P6 ;  /* 0x0000000300097211 */ /* 0x000fc600030f0eff */
[----:B------:R0:W-:Y:S04]  /*63d20*/  @P4 STG.E.U16 desc[UR8][R10.64], R26 ;  /* 0x0000001a0a004986 */ /* 0x0001e8000c101508 */
[----:B------:R-:W5:Y:S01]  /*63d30*/  LDL.LU R28, [R1+0x28] ;  /* 0x00002800011c7983 */ /* 0x000f620000300800 */
[----:B0-----:R-:W-:-:S03]  /*63d40*/  LEA R10, P6, R12, R2, 0x1 ;  /* 0x000000020c0a7211 */ /* 0x001fc600078c08ff */
[----:B------:R0:W-:Y:S01]  /*63d50*/  @P5 STG.E.U16 desc[UR8][R8.64], R24 ;  /* 0x0000001808005986 */ /* 0x0001e2000c101508 */
[----:B------:R-:W-:Y:S02]  /*63d60*/  LEA.HI.X.SX32 R11, R12, R3, 0x1, P6 ;  /* 0x000000030c0b7211 */ /* 0x000fe400030f0eff */
[----:B---3--:R-:W-:Y:S02]  /*63d70*/  ISETP.LT.AND P5, PT, R19, UR6, !P0 ;  /* 0x0000000613007c0c */ /* 0x008fe4000c7a1270 */
[----:B------:R-:W-:Y:S01]  /*63d80*/  ISETP.LT.AND P4, PT, R20, UR5, !P0 ;  /* 0x0000000514007c0c */ /* 0x000fe2000c781270 */
[----:B------:R-:W3:Y:S01]  /*63d90*/  LDL.LU R19, [R1+0x13c] ;  /* 0x00013c0001137983 */ /* 0x000ee20000300800 */
[----:B------:R-:W-:Y:S01]  /*63da0*/  IMAD R12, R14, 0x2, R12 ;  /* 0x000000020e0c7824 */ /* 0x000fe200078e020c */
[----:B------:R-:W0:Y:S01]  /*63db0*/  LDCU UR5, c[0x0][0x39c] ;  /* 0x00007380ff0577ac */ /* 0x000e220008000800 */
[----:B------:R-:W0:Y:S01]  /*63dc0*/  LDC R14, c[0x0][0x3b8] ;  /* 0x0000ee00ff0e7b82 */ /* 0x000e220000000800 */
[----:B------:R-:W3:Y:S04]  /*63dd0*/  LDL.LU R20, [R1+0x2c] ;  /* 0x00002c0001147983 */ /* 0x000ee80000300800 */
[----:B------:R1:W-:Y:S01]  /*63de0*/  @P3 STG.E.U16 desc[UR8][R10.64], R18 ;  /* 0x000000120a003986 */ /* 0x0003e2000c101508 */
[----:B----4-:R-:W-:Y:S01]  /*63df0*/  ISETP.LT.AND P3, PT, R25, UR4, !P0 ;  /* 0x0000000419007c0c */ /* 0x010fe2000c761270 */
[----:B------:R-:W4:Y:S02]  /*63e00*/  LDCU UR6, c[0x0][0x39c] ;  /* 0x00007380ff0677ac */ /* 0x000f240008000800 */
[----:B------:R-:W3:Y:S01]  /*63e10*/  LDL.LU R25, [R1+0x140] ;  /* 0x0001400001197983 */ /* 0x000ee20000300800 */
[----:B0-----:R-:W-:Y:S01]  /*63e20*/  LEA R8, P6, R12, R2, 0x1 ;  /* 0x000000020c087211 */ /* 0x001fe200078c08ff */
[----:B------:R-:W3:Y:S02]  /*63e30*/  LDCU UR4, c[0x0][0x39c] ;  /* 0x00007380ff0477ac */ /* 0x000ee40008000800 */
[----:B------:R-:W3:Y:S01]  /*63e40*/  LDL.LU R29, [R1+0x144] ;  /* 0x00014400011d7983 */ /* 0x000ee20000300800 */
[----:B-1----:R-:W-:-:S02]  /*63e50*/  IMAD R11, R15, 0x2, R12 ;  /* 0x000000020f0b7824 */ /* 0x002fc400078e020c */
[----:B------:R-:W0:Y:S01]  /*63e60*/  LDC R15, c[0x0][0x3b8] ;  /* 0x0000ee00ff0f7b82 */ /* 0x000e220000000800 */
[----:B------:R-:W-:Y:S01]  /*63e70*/  LEA.HI.X.SX32 R9, R12, R3, 0x1, P6 ;  /* 0x000000030c097211 */ /* 0x000fe200030f0eff */
[----:B------:R-:W-:Y:S01]  /*63e80*/  IMAD R0, R16, 0x2, R11 ;  /* 0x0000000210007824 */ /* 0x000fe200078e020b */
[----:B------:R-:W-:-:S04]  /*63e90*/  LEA R10, P6, R11, R2, 0x1 ;  /* 0x000000020b0a7211 */ /* 0x000fc800078c08ff */
[----:B------:R-:W-:Y:S01]  /*63ea0*/  LEA.HI.X.SX32 R11, R11, R3, 0x1, P6 ;  /* 0x000000030b0b7211 */ /* 0x000fe200030f0eff */
[----:B------:R-:W1:Y:S08]  /*63eb0*/  LDC R12, c[0x0][0x3b8] ;  /* 0x0000ee00ff0c7b82 */ /* 0x000e700000000800 */
[----:B------:R-:W1:Y:S01]  /*63ec0*/  LDC R16, c[0x0][0x3b8] ;  /* 0x0000ee00ff107b82 */ /* 0x000e620000000800 */
[----:B--2---:R2:W-:Y:S01]  /*63ed0*/  @P2 STG.E.U16 desc[UR8][R8.64], R23 ;  /* 0x0000001708002986 */ /* 0x0045e2000c101508 */
[----:B------:R-:W-:Y:S01]  /*63ee0*/  ISETP.LT.AND P2, PT, R27, UR5, !P0 ;  /* 0x000000051b007c0c */ /* 0x000fe2000c741270 */
[----:B------:R-:W0:Y:S02]  /*63ef0*/  LDCU UR5, c[0x0][0x39c] ;  /* 0x00007380ff0577ac */ /* 0x000e240008000800 */
[----:B-----5:R5:W-:Y:S04]  /*63f00*/  @P4 STG.E.U16 desc[UR8][R10.64], R21 ;  /* 0x000000150a004986 */ /* 0x020be8000c101508 */
[----:B------:R-:W3:Y:S01]  /*63f10*/  LDL.LU R27, [R1+0x148] ;  /* 0x00014800011b7983 */ /* 0x000ee20000300800 */
[----:B--2---:R-:W-:-:S04]  /*63f20*/  LEA R8, P6, R0, R2, 0x1 ;  /* 0x0000000200087211 */ /* 0x004fc800078c08ff */
[----:B------:R-:W-:Y:S01]  /*63f30*/  LEA.HI.X.SX32 R9, R0, R3, 0x1, P6 ;  /* 0x0000000300097211 */ /* 0x000fe200030f0eff */
[----:B-----5:R-:W-:-:S04]  /*63f40*/  IMAD R10, R13, 0x2, R0 ;  /* 0x000000020d0a7824 */ /* 0x020fc800078e0200 */
[----:B------:R2:W-:Y:S01]  /*63f50*/  @P5 STG.E.U16 desc[UR8][R8.64], R28 ;  /* 0x0000001c08005986 */ /* 0x0005e2000c101508 */
[----:B0-----:R-:W-:Y:S01]  /*63f60*/  IMAD R0, R15, 0x2, R10 ;  /* 0x000000020f007824 */ /* 0x001fe200078e020a */
[----:B----4-:R-:W-:Y:S01]  /*63f70*/  ISETP.LT.AND P4, PT, R22, UR6, !P0 ;  /* 0x0000000616007c0c */ /* 0x010fe2000c781270 */
[----:B------:R-:W0:Y:S01]  /*63f80*/  LDC R15, c[0x0][0x3b8] ;  /* 0x0000ee00ff0f7b82 */ /* 0x000e220000000800 */
[----:B------:R-:W4:Y:S01]  /*63f90*/  LDL.LU R22, [R1+0x14c] ;  /* 0x00014c0001167983 */ /* 0x000f220000300800 */
[----:B------:R-:W-:Y:S01]  /*63fa0*/  PRMT R13, R4, 0x7632, R13 ;  /* 0x00007632040d7816 */ /* 0x000fe2000000000d */
[----:B------:R-:W5:Y:S01]  /*63fb0*/  LDCU UR6, c[0x0][0x39c] ;  /* 0x00007380ff0677ac */ /* 0x000f620008000800 */
[----:B--2---:R-:W-:-:S04]  /*63fc0*/  LEA R8, P5, R10, R2, 0x1 ;  /* 0x000000020a087211 */ /* 0x004fc800078a08ff */
[-C--:B------:R-:W-:Y:S02]  /*63fd0*/  LEA.HI.X.SX32 R9, R10, R3.reuse, 0x1, P5 ;  /* 0x000000030a097211 */ /* 0x080fe400028f0eff */
[----:B------:R-:W-:Y:S02]  /*63fe0*/  LEA R10, P5, R0, R2, 0x1 ;  /* 0x00000002000a7211 */ /* 0x000fe400078a08ff */
[----:B---3--:R-:W-:Y:S01]  /*63ff0*/  ISETP.LT.AND P6, PT, R19, UR4, !P0 ;  /* 0x0000000413007c0c */ /* 0x008fe2000c7c1270 */
[----:B-1----:R-:W-:Y:S01]  /*64000*/  IMAD R12, R12, 0x2, R0 ;  /* 0x000000020c0c7824 */ /* 0x002fe200078e0200 */
[----:B------:R-:W2:Y:S01]  /*64010*/  LDL.LU R19, [R1+0x150] ;  /* 0x0001500001137983 */ /* 0x000ea20000300800 */
[----:B------:R-:W-:Y:S01]  /*64020*/  LEA.HI.X.SX32 R11, R0, R3, 0x1, P5 ;  /* 0x00000003000b7211 */ /* 0x000fe200028f0eff */
[----:B------:R-:W4:Y:S02]  /*64030*/  LDCU UR4, c[0x0][0x39c] ;  /* 0x00007380ff0477ac */ /* 0x000f240008000800 */
[----:B------:R-:W3:Y:S01]  /*64040*/  LDL.LU R4, [R1+0x1ac8] ;  /* 0x001ac80001047983 */ /* 0x000ee20000300800 */
[----:B------:R-:W-:-:S03]  /*64050*/  ISETP.LT.AND P5, PT, R25, UR5, !P0 ;  /* 0x0000000519007c0c */ /* 0x000fc6000c7a1270 */
[----:B------:R1:W-:Y:S01]  /*64060*/  @P3 STG.E.U16 desc[UR8][R8.64], R20 ;  /* 0x0000001408003986 */ /* 0x0003e2000c101508 */
[----:B------:R-:W-:Y:S01]  /*64070*/  PRMT R0, R26, 0x7632, R0 ;  /* 0x000076321a007816 */ /* 0x000fe20000000000 */
[----:B------:R-:W2:Y:S02]  /*64080*/  LDCU UR5, c[0x0][0x39c] ;  /* 0x00007380ff0577ac */ /* 0x000ea40008000800 */
[----:B------:R-:W2:Y:S01]  /*64090*/  LDL.LU R25, [R1+0x154] ;  /* 0x0001540001197983 */ /* 0x000ea20000300800 */
[----:B-1----:R-:W-:-:S03]  /*640a0*/  LEA R8, P3, R12, R2, 0x1 ;  /* 0x000000020c087211 */ /* 0x002fc600078608ff */
[----:B------:R1:W-:Y:S01]  /*640b0*/  @P2 STG.E.U16 desc[UR8][R10.64], R13 ;  /* 0x0000000d0a002986 */ /* 0x0003e2000c101508 */
[----:B-----5:R-:W-:Y:S01]  /*640c0*/  ISETP.LT.AND P2, PT, R29, UR6, !P0 ;  /* 0x000000061d007c0c */ /* 0x020fe2000c741270 */
[----:B------:R-:W2:Y:S01]  /*640d0*/  LDCU UR6, c[0x0][0x39c] ;  /* 0x00007380ff0677ac */ /* 0x000ea20008000800 */
[----:B------:R-:W-:Y:S01]  /*640e0*/  LEA.HI.X.SX32 R9, R12, R3, 0x1, P3 ;  /* 0x000000030c097211 */ /* 0x000fe200018f0eff */
[----:B------:R-:W-:-:S04]  /*640f0*/  IMAD R12, R14, 0x2, R12 ;  /* 0x000000020e0c7824 */ /* 0x000fc800078e020c */
[----:B------:R5:W-:Y:S01]  /*64100*/  @P4 STG.E.U16 desc[UR8][R8.64], R0 ;  /* 0x0000000008004986 */ /* 0x000be2000c101508 */
[----:B------:R-:W-:Y:S02]  /*64110*/  PRMT R14, R24, 0x7632, R14 ;  /* 0x00007632180e7816 */ /* 0x000fe4000000000e */
[----:B-1----:R-:W-:Y:S02]  /*64120*/  PRMT R13, R18, 0x7632, R13 ;  /* 0x00007632120d7816 */ /* 0x002fe4000000000d */
[----:B------:R-:W3:Y:S04]  /*64130*/  LDL.LU R18, [R1+0x158] ;  /* 0x0001580001127983 */ /* 0x000ee80000300800 */
[----:B------:R-:W3:Y:S01]  /*64140*/  LDL.LU R24, [R1+0x15c] ;  /* 0x00015c0001187983 */ /* 0x000ee20000300800 */
[----:B-----5:R-:W-:Y:S01]  /*64150*/  LEA R8, P4, R12, R2, 0x1 ;  /* 0x000000020c087211 */ /* 0x020fe200078808ff */
[----:B0-----:R-:W-:-:S02]  /*64160*/  IMAD R0, R15, 0x2, R12 ;  /* 0x000000020f007824 */ /* 0x001fc400078e020c */
[----:B------:R-:W0:Y:S01]  /*64170*/  LDC R15, c[0x0][0x3b8] ;  /* 0x0000ee00ff0f7b82 */ /* 0x000e220000000800 */
[----:B------:R-:W-:Y:S01]  /*64180*/  LEA.HI.X.SX32 R9, R12, R3, 0x1, P4 ;  /* 0x000000030c097211 */ /* 0x000fe200020f0eff */
[----:B------:R-:W-:-:S04]  /*64190*/  IMAD R12, R17, 0x2, R0 ;  /* 0x00000002110c7824 */ /* 0x000fc800078e0200 */
[----:B------:R1:W-:Y:S02]  /*641a0*/  @P6 STG.E.U16 desc[UR8][R8.64], R14 ;  /* 0x0000000e08006986 */ /* 0x0003e4000c101508 */
[----:B------:R-:W5:Y:S01]  /*641b0*/  LDC R17, c[0x0][0x3b8] ;  /* 0x0000ee00ff117b82 */ /* 0x000f620000000800 */
[----:B-1----:R-:W-:-:S07]  /*641c0*/  LEA R8, P6, R12, R2, 0x1 ;  /* 0x000000020c087211 */ /* 0x002fce00078c08ff */
[----:B------:R-:W1:Y:S01]  /*641d0*/  LDC R14, c[0x0][0x3b8] ;  /* 0x0000ee00ff0e7b82 */ /* 0x000e620000000800 */
[-C--:B------:R-:W-:Y:S02]  /*641e0*/  LEA.HI.X.SX32 R9, R12, R3.reuse, 0x1, P6 ;  /* 0x000000030c097211 */ /* 0x080fe400030f0eff */
[----:B--2---:R-:W-:Y:S02]  /*641f0*/  ISETP.LT.AND P6, PT, R25, UR6, !P0 ;  /* 0x0000000619007c0c */ /* 0x004fe4000c7c1270 */
[-C--:B------:R-:W-:Y:S01]  /*64200*/  LEA R10, P4, R0, R2.reuse, 0x1 ;  /* 0x00000002000a7211 */ /* 0x080fe200078808ff */
[----:B------:R-:W2:Y:S01]  /*64210*/  LDL.LU R25, [R1+0x160] ;  /* 0x0001600001197983 */ /* 0x000ea20000300800 */
[----:B------:R-:W-:Y:S01]  /*64220*/  IMAD R12, R16, 0x2, R12 ;  /* 0x00000002100c7824 */ /* 0x000fe200078e020c */
[----:B------:R-:W-:Y:S01]  /*64230*/  ISETP.LT.AND P3, PT, R27, UR7, !P0 ;  /* 0x000000071b007c0c */ /* 0x000fe2000c761270 */
[----:B------:R-:W2:Y:S01]  /*64240*/  LDCU UR6, c[0x0][0x39c] ;  /* 0x00007380ff0677ac */ /* 0x000ea20008000800 */
[----:B------:R-:W-:Y:S01]  /*64250*/  LEA.HI.X.SX32 R11, R0, R3, 0x1, P4 ;  /* 0x00000003000b7211 */ /* 0x000fe200020f0eff */
[----:B------:R-:W1:Y:S01]  /*64260*/  LDC R16, c[0x0][0x3b8] ;  /* 0x0000ee00ff107b82 */ /* 0x000e620000000800 */
[----:B----4-:R-:W-:Y:S01]  /*64270*/  ISETP.LT.AND P4, PT, R22, UR4, !P0 ;  /* 0x0000000416007c0c */ /* 0x010fe2000c781270 */
[----:B------:R-:W3:Y:S01]  /*64280*/  LDCU UR4, c[0x0][0x39c] ;  /* 0x00007380ff0477ac */ /* 0x000ee20008000800 */
[----:B------:R-:W-:Y:S01]  /*64290*/  PRMT R0, R23, 0x7632, R0 ;  /* 0x0000763217007816 */ /* 0x000fe20000000000 */
[----:B------:R0:W-:Y:S01]  /*642a0*/  @P5 STG.E.U16 desc[UR8][R10.64], R13 ;  /* 0x0000000d0a005986 */ /* 0x0001e2000c101508 */
[----:B------:R-:W-:Y:S01]  /*642b0*/  ISETP.LT.AND P5, PT, R19, UR5, !P0 ;  /* 0x0000000513007c0c */ /* 0x000fe2000c7a1270 */
[----:B------:R-:W4:Y:S02]  /*642c0*/  LDCU UR5, c[0x0][0x39c] ;  /* 0x00007380ff0577ac */ /* 0x000f240008000800 */
[----:B------:R-:W4:Y:S01]  /*642d0*/  LDL.LU R22, [R1+0x164] ;  /* 0x0001640001167983 */ /* 0x000f220000300800 */
[----:B------:R-:W1:Y:S03]  /*642e0*/  LDCU UR7, c[0x0][0x39c] ;  /* 0x00007380ff0777ac */ /* 0x000e660008000800 */
[----:B------:R3:W-:Y:S04]  /*642f0*/  @P2 STG.E.U16 desc[UR8][R8.64], R0 ;  /* 0x0000000008002986 */ /* 0x0007e8000c101508 */
[----:B------:R-:W4:Y:S01]  /*64300*/  LDL.LU R19, [R1+0x168] ;  /* 0x0001680001137983 */ /* 0x000f220000300800 */
[----:B0-----:R-:W-:Y:S01]  /*64310*/  IMAD R11, R15, 0x2, R12 ;  /* 0x000000020f0b7824 */ /* 0x001fe200078e020c */
[----:B------:R-:W-:Y:S01]  /*64320*/  PRMT R13, R21, 0x7632, R13 ;  /* 0x00007632150d7816 */ /* 0x000fe2000000000d */
[----:B------:R-:W0:Y:S01]  /*64330*/  LDC R15, c[0x0][0x3b8] ;  /* 0x0000ee00ff0f7b82 */ /* 0x000e220000000800 */
[----:B------:R-:W4:Y:S01]  /*64340*/  LDL.LU R26, [R1+0x10] ;  /* 0x00001000011a7983 */ /* 0x000f220000300800 */
[----:B---3--:R-:W-:Y:S01]  /*64350*/  LEA R8, P2, R12, R2, 0x1 ;  /* 0x000000020c087211 */ /* 0x008fe200078408ff */
[----:B-----5:R-:W-:-:S02]  /*64360*/  IMAD R0, R17, 0x2, R11 ;  /* 0x0000000211007824 */ /* 0x020fc400078e020b */
[----:B------:R-:W3:Y:S03]  /*64370*/  LDL.LU R27, [R1+0x14] ;  /* 0x00001400011b7983 */ /* 0x000ee60000300800 */
[----:B------:R-:W5:Y:S01]  /*64380*/  LDC R17, c[0x0][0x3b8] ;  /* 0x0000ee00ff117b82 */ /* 0x000f620000000800 */
[----:B------:R-:W-:Y:S02]  /*64390*/  LEA.HI.X.SX32 R9, R12, R3, 0x1, P2 ;  /* 0x000000030c097211 */ /* 0x000fe400010f0eff */
[----:B------:R-:W-:-:S04]  /*643a0*/  LEA R10, P2, R11, R2, 0x1 ;  /* 0x000000020b0a7211 */ /* 0x000fc800078408ff */
[-C--:B------:R-:W-:Y:S02]  /*643b0*/  LEA.HI.X.SX32 R11, R11, R3.reuse, 0x1, P2 ;  /* 0x000000030b0b7211 */ /* 0x080fe400010f0eff */
[----:B------:R-:W-:Y:S01]  /*643c0*/  ISETP.LT.AND P2, PT, R18, UR4, !P0 ;  /* 0x0000000412007c0c */ /* 0x000fe2000c741270 */
[----:B------:R1:W-:Y:S01]  /*643d0*/  @P3 STG.E.U16 desc[UR8][R8.64], R13 ;  /* 0x0000000d08003986 */ /* 0x0003e2000c101508 */
[----:B------:R-:W-:Y:S01]  /*643e0*/  PRMT R12, R28, 0x7632, R12 ;  /* 0x000076321c0c7816 */ /* 0x000fe2000000000c */
[----:B------:R-:W0:Y:S02]  /*643f0*/  LDCU UR4, c[0x0][0x39c] ;  /* 0x00007380ff0477ac */ /* 0x000e240008000800 */
[----:B------:R-:W3:Y:S01]  /*64400*/  LDL.LU R18, [R1+0x18] ;  /* 0x0000180001127983 */ /* 0x000ee20000300800 */
[C---:B-1----:R-:W-:Y:S01]  /*64410*/  LEA R8, P3, R0.reuse, R2, 0x1 ;  /* 0x0000000200087211 */ /* 0x042fe200078608ff */
[----:B------:R-:W1:Y:S03]  /*64420*/  LDC R13, c[0x0][0x3b8] ;  /* 0x0000ee00ff0d7b82 */ /* 0x000e660000000800 */
[----:B------:R-:W-:-:S02]  /*64430*/  LEA.HI.X.SX32 R9, R0, R3, 0x1, P3 ;  /* 0x0000000300097211 */ /* 0x000fc400018f0eff */
[----:B--2---:R-:W-:Y:S01]  /*64440*/  ISETP.LT.AND P3, PT, R25, UR6, !P0 ;  /* 0x0000000619007c0c */ /* 0x004fe2000c761270 */
[----:B------:R2:W-:Y:S01]  /*64450*/  @P4 STG.E.U16 desc[UR8][R10.64], R12 ;  /* 0x0000000c0a004986 */ /* 0x0005e2000c101508 */
[----:B------:R-:W-:Y:S01]  /*64460*/  IMAD R0, R14, 0x2, R0 ;  /* 0x000000020e007824 */ /* 0x000fe200078e0200 */
[----:B------:R-:W0:Y:S02]  /*64470*/  LDCU UR6, c[0x0][0x39c] ;  /* 0x00007380ff0677ac */ /* 0x000e240008000800 */
[----:B------:R-:W5:Y:S01]  /*64480*/  LDL.LU R25, [R1+0x1c] ;  /* 0x00001c0001197983 */ /* 0x000f620000300800 */
[----:B--2---:R-:W-:Y:S01]  /*64490*/  PRMT R10, R20, 0x7632, R10 ;  /* 0x00007632140a7816 */ /* 0x004fe2000000000a */
[----:B------:R-:W2:Y:S04]  /*644a0*/  LDC R12, c[0x0][0x3b8] ;  /* 0x0000ee00ff0c7b82 */ /* 0x000ea80000000800 */
[----:B------:R0:W-:Y:S01]  /*644b0*/  @P5 STG.E.U16 desc[UR8][R8.64], R10 ;  /* 0x0000000a08005986 */ /* 0x0001e2000c101508 */
[----:B----4-:R-:W-:Y:S01]  /*644c0*/  ISETP.LT.AND P4, PT, R24, UR5, !P0 ;  /* 0x0000000518007c0c */ /* 0x010fe2000c781270 */
[----:B------:R-:W4:Y:S02]  /*644d0*/  LDCU UR5, c[0x0][0x39c] ;  /* 0x00007380ff0577ac */ /* 0x000f240008000800 */
[----:B------:R-:W2:Y:S01]  /*644e0*/  LDC R14, c[0x0][0x3b8] ;  /* 0x0000ee00ff0e7b82 */ /* 0x000ea20000000800 */
[----:B0-----:R-:W-:Y:S01]  /*644f0*/  LEA R10, P5, R0, R2, 0x1 ;  /* 0x00000002000a7211 */ /* 0x001fe200078a08ff */
[----:B------:R-:W-:-:S06]  /*64500*/  IMAD R9, R15, 0x2, R0 ;  /* 0x000000020f097824 */ /* 0x000fcc00078e0200 */
[----:B------:R-:W0:Y:S01]  /*64510*/  LDC R15, c[0x0][0x3b8] ;  /* 0x0000ee00ff0f7b82 */ /* 0x000e220000000800 */
[----:B------:R-:W-:Y:S01]  /*64520*/  LEA.HI.X.SX32 R11, R0, R3, 0x1, P5 ;  /* 0x00000003000b7211 */ /* 0x000fe200028f0eff */
[----:B------:R-:W-:Y:S01]  /*64530*/  IMAD R0, R16, 0x2, R9 ;  /* 0x0000000210007824 */ /* 0x000fe200078e0209 */
[----:B------:R-:W-:-:S03]  /*64540*/  LEA R8, P5, R9, R2, 0x1 ;  /* 0x0000000209087211 */ /* 0x000fc600078a08ff */
[----:B------:R1:W-:Y:S01]  /*64550*/  @P6 STG.E.U16 desc[UR8][R10.64], R26 ;  /* 0x0000001a0a006986 */ /* 0x0003e2000c101508 */
[----:B------:R-:W-:Y:S01]  /*64560*/  LEA.HI.X.SX32 R9, R9, R3, 0x1, P5 ;  /* 0x0000000309097211 */ /* 0x000fe200028f0eff */
[----:B------:R-:W0:Y:S01]  /*64570*/  LDC R16, c[0x0][0x3b8] ;  /* 0x0000ee00ff107b82 */ /* 0x000e220000000800 */
[----:B------:R-:W-:Y:S01]  /*64580*/  ISETP.LT.AND P5, PT, R22, UR4, !P0 ;  /* 0x0000000416007c0c */ /* 0x000fe2000c7a1270 */
[----:B------:R-:W0:Y:S01]  /*64590*/  LDCU UR4, c[0x0][0x39c] ;  /* 0x00007380ff0477ac */ /* 0x000e220008000800 */
[----:B-1----:R-:W-:-:S04]  /*645a0*/  LEA R10, P6, R0, R2, 0x1 ;  /* 0x00000002000a7211 */ /* 0x002fc800078c08ff */
[----:B------:R-:W-:Y:S01]  /*645b0*/  LEA.HI.X.SX32 R11, R0, R3, 0x1, P6 ;  /* 0x00000003000b7211 */ /* 0x000fe200030f0eff */
[----:B------:R-:W-:Y:S01]  /*645c0*/  IMAD R0, R13, 0x2, R0 ;  /* 0x000000020d007824 */ /* 0x000fe200078e0200 */
[----:B---3--:R1:W-:Y:S01]  /*645d0*/  @P2 STG.E.U16 desc[UR8][R8.64], R27 ;  /* 0x0000001b08002986 */ /* 0x0083e2000c101508 */
[----:B------:R-:W3:Y:S03]  /*645e0*/  LDC R13, c[0x0][0x3b8] ;  /* 0x0000ee00ff0d7b82 */ /* 0x000ee60000000800 */
[----:B------:R2:W-:Y:S01]  /*645f0*/  @P4 STG.E.U16 desc[UR8][R10.64], R18 ;  /* 0x000000120a004986 */ /* 0x0005e2000c101508 */
[----:B------:R-:W-:Y:S01]  /*64600*/  ISETP.LT.AND P4, PT, R4, UR6, !P0 ;  /* 0x0000000604007c0c */ /* 0x000fe2000c781270 */
[----:B------:R-:W0:Y:S02]  /*64610*/  LDCU UR6, c[0x0][0x39c] ;  /* 0x00007380ff0677ac */ /* 0x000e240008000800 */
[----:B------:R-:W3:Y:S01]  /*64620*/  LDL.LU R4, [R1+0x1ac4] ;  /* 0x001ac40001047983 */ /* 0x000ee20000300800 */
[----:B-1----:R-:W-:-:S03]  /*64630*/  LEA R8, P6, R0, R2, 0x1 ;  /* 0x0000000200087211 */ /* 0x002fc600078c08ff */
[----:B------:R-:W3:Y:S01]  /*64640*/  LDL.LU R20, [R1+0x17c] ;  /* 0x00017c0001147983 */ /* 0x000ee20000300800 */
[----:B------:R-:W-:-:S05]  /*64650*/  LEA.HI.X.SX32 R9, R0, R3, 0x1, P6 ;  /* 0x0000000300097211 */ /* 0x000fca00030f0eff */
[----:B-----5:R1:W-:Y:S01]  /*64660*/  @P3 STG.E.U16 desc[UR8][R8.64], R25 ;  /* 0x0000001908003986 */ /* 0x0203e2000c101508 */
[----:B0-----:R-:W-:Y:S02]  /*64670*/  ISETP.LT.AND P3, PT, R5, UR4, !P0 ;  /* 0x0000000405007c0c */ /* 0x001fe4000c761270 */
[----:B----4-:R-:W-:Y:S01]  /*64680*/  ISETP.LT.AND P2, PT, R19, UR5, !P0 ;  /* 0x0000000513007c0c */ /* 0x010fe2000c741270 */
[----:B------:R-:W4:Y:S01]  /*64690*/  LDL.LU R5, [R1+0x1ac0] ;  /* 0x001ac00001057983 */ /* 0x000f220000300800 */
[----:B------:R-:W0:Y:S01]  /*646a0*/  LDCU UR5, c[0x0][0x39c] ;  /* 0x00007380ff0577ac */ /* 0x000e220008000800 */
[----:B--2---:R-:W-:Y:S02]  /*646b0*/  IMAD R11, R12, 0x2, R0 ;  /* 0x000000020c0b7824 */ /* 0x004fe400078e0200 */
[----:B------:R-:W2:Y:S01]  /*646c0*/  LDL.LU R19, [R1+0x180] ;  /* 0x0001800001137983 */ /* 0x000ea20000300800 */
[----:B------:R-:W5:Y:S02]  /*646d0*/  LDCU UR4, c[0x0][0x39c] ;  /* 0x00007380ff0477ac */ /* 0x000f640008000800 */
[C---:B------:R-:W-:Y:S01]  /*646e0*/  LEA R10, P6, R11.reuse, R2, 0x1 ;  /* 0x000000020b0a7211 */ /* 0x040fe200078c08ff */
[----:B------:R-:W-:Y:S01]  /*646f0*/  IMAD R0, R14, 0x2, R11 ;  /* 0x000000020e007824 */ /* 0x000fe200078e020b */
[----:B------:R-:W2:Y:S01]  /*64700*/  LDL.LU R22, [R1+0x184] ;  /* 0x0001840001167983 */ /* 0x000ea20000300800 */
[----:B------:R-:W0:Y:S01]  /*64710*/  LDC R14, c[0x0][0x3b8] ;  /* 0x0000ee00ff0e7b82 */ /* 0x000e220000000800 */
[----:B------:R-:W-:-:S02]  /*64720*/  LEA.HI.X.SX32 R11, R11, R3, 0x1, P6 ;  /* 0x000000030b0b7211 */ /* 0x000fc400030f0eff */
[----:B-1----:R-:W-:-:S04]  /*64730*/  LEA R8, P6, R0, R2, 0x1 ;  /* 0x0000000200087211 */ /* 0x002fc800078c08ff */
[-C--:B------:R-:W-:Y:S01]  /*64740*/  LEA.HI.X.SX32 R9, R0, R3.reuse, 0x1, P6 ;  /* 0x0000000300097211 */ /* 0x080fe200030f0eff */
[----:B---3--:R1:W-:Y:S01]  /*64750*/  @P5 STG.E.U16 desc[UR8][R10.64], R4 ;  /* 0x000000040a005986 */ /* 0x0083e2000c101508 */
[----:B0-----:R-:W-:Y:S01]  /*64760*/  ISETP.LT.AND P5, PT, R6, UR5, !P0 ;  /* 0x0000000506007c0c */ /* 0x001fe2000c7a1270 */
[----:B------:R-:W-:Y:S01]  /*64770*/  IMAD R12, R16, 0x2, R0 ;  /* 0x00000002100c7824 */ /* 0x000fe200078e0200 */
[----:B------:R-:W2:Y:S01]  /*64780*/  LDCU UR5, c[0x0][0x39c] ;  /* 0x00007380ff0577ac */ /* 0x000ea20008000800 */
[----:B------:R-:W3:Y:S01]  /*64790*/  LDL.LU R6, [R1+0x1abc] ;  /* 0x001abc0001067983 */ /* 0x000ee20000300800 */
[----:B------:R-:W0:Y:S03]  /*647a0*/  LDC R16, c[0x0][0x3b8] ;  /* 0x0000ee00ff107b82 */ /* 0x000e260000000800 */
[----:B------:R-:W2:Y:S04]  /*647b0*/  LDL.LU R24, [R1+0x18c] ;  /* 0x00018c0001187983 */ /* 0x000ea80000300800 */
[----:B----4-:R4:W-:Y:S01]  /*647c0*/  @P2 STG.E.U16 desc[UR8][R8.64], R5 ;  /* 0x0000000508002986 */ /* 0x0109e2000c101508 */
[----:B------:R-:W-:Y:S01]  /*647d0*/  ISETP.LT.AND P2, PT, R7, UR6, !P0 ;  /* 0x0000000607007c0c */ /* 0x000fe2000c741270 */
[----:B------:R-:W-:Y:S01]  /*647e0*/  IMAD R0, R13, 0x2, R12 ;  /* 0x000000020d007824 */ /* 0x000fe200078e020c */
[----:B-1----:R-:W-:Y:S01]  /*647f0*/  LEA R10, P6, R12, R2, 0x1 ;  /* 0x000000020c0a7211 */ /* 0x002fe200078c08ff */
[----:B------:R-:W2:Y:S01]  /*64800*/  LDL.LU R7, [R1+0x1ab8] ;  /* 0x001ab80001077983 */ /* 0x000ea20000300800 */
[----:B------:R-:W1:Y:S01]  /*64810*/  LDCU UR6, c[0x0][0x39c] ;  /* 0x00007380ff0677ac */ /* 0x000e620008000800 */
[----:B------:R-:W-:Y:S01]  /*64820*/  PRMT R4, R26, 0x7632, R4 ;  /* 0x000076321a047816 */ /* 0x000fe20000000004 */
[----:B------:R-:W0:Y:S01]  /*64830*/  LDC R13, c[0x0][0x3b8] ;  /* 0x0000ee00ff0d7b82 */ /* 0x000e220000000800 */
[----:B------:R-:W-:-:S07]  /*64840*/  LEA.HI.X.SX32 R11, R12, R3, 0x1, P6 ;  /* 0x000000030c0b7211 */ /* 0x000fce00030f0eff */
[----:B------:R-:W0:Y:S01]  /*64850*/  LDC R12, c[0x0][0x3b8] ;  /* 0x0000ee00ff0c7b82 */ /* 0x000e220000000800 */
[----:B----4-:R-:W-:-:S04]  /*64860*/  LEA R8, P6, R0, R2, 0x1 ;  /* 0x0000000200087211 */ /* 0x010fc800078c08ff */
[----:B------:R-:W-:Y:S02]  /*64870*/  LEA.HI.X.SX32 R9, R0, R3, 0x1, P6 ;  /* 0x0000000300097211 */ /* 0x000fe400030f0eff */
[----:B-----5:R-:W-:Y:S01]  /*64880*/  ISETP.LT.AND P6, PT, R20, UR4, !P0 ;  /* 0x0000000414007c0c */ /* 0x020fe2000c7c1270 */
[----:B------:R-:W4:Y:S01]  /*64890*/  LDCU UR4, c[0x0][0x39c] ;  /* 0x00007380ff0477ac */ /* 0x000f220008000800 */
[----:B------:R-:W5:Y:S04]  /*648a0*/  LDL.LU R20, [R1+0x190] ;  /* 0x0001900001147983 */ /* 0x000f680000300800 */
[----:B---3--:R3:W-:Y:S02]  /*648b0*/  @P4 STG.E.U16 desc[UR8][R10.64], R6 ;  /* 0x000000060a004986 */ /* 0x0087e4000c101508 */
[----:B---3--:R-:W-:-:S02]  /*648c0*/  IMAD R11, R15, 0x2, R0 ;  /* 0x000000020f0b7824 */ /* 0x008fc400078e0200 */
[----:B------:R-:W3:Y:S02]  /*648d0*/  LDC R15, c[0x0][0x3b8] ;  /* 0x0000ee00ff0f7b82 */ /* 0x000ee40000000800 */
[----:B------:R-:W-:Y:S01]  /*648e0*/  IMAD R0, R14, 0x2, R11 ;  /* 0x000000020e007824 */ /* 0x000fe200078e020b */
[----:B------:R-:W-:-:S04]  /*648f0*/  LEA R10, P4, R11, R2, 0x1 ;  /* 0x000000020b0a7211 */ /* 0x000fc800078808ff */
[-C--:B------:R-:W-:Y:S01]  /*64900*/  LEA.HI.X.SX32 R11, R11, R3.reuse, 0x1, P4 ;  /* 0x000000030b0b7211 */ /* 0x080fe200020f0eff */
[----:B------:R-:W0:Y:S01]  /*64910*/  LDC R14, c[0x0][0x3b8] ;  /* 0x0000ee00ff0e7b82 */ /* 0x000e220000000800 */
[----:B--2---:R2:W-:Y:S04]  /*64920*/  @P3 STG.E.U16 desc[UR8][R8.64], R7 ;  /* 0x0000000708003986 */ /* 0x0045e8000c101508 */
[----:B------:R0:W-:Y:S01]  /*64930*/  @P5 STG.E.U16 desc[UR8][R10.64], R4 ;  /* 0x000000040a005986 */ /* 0x0001e2000c101508 */
[CC--:B--2---:R-:W-:Y:S02]  /*64940*/  LEA R8, P4, R0.reuse, R2.reuse, 0x1 ;  /* 0x0000000200087211 */ /* 0x0c4fe400078808ff */
[----:B0-----:R-:W-:Y:S02]  /*64950*/  PRMT R4, R27, 0x7632, R4 ;  /* 0x000076321b047816 */ /* 0x001fe40000000004 */
[----:B------:R-:W-:Y:S01]  /*64960*/  LEA.HI.X.SX32 R9, R0, R3, 0x1, P4 ;  /* 0x0000000300097211 */ /* 0x000fe200020f0eff */
[----:B------:R-:W-:Y:S01]  /*64970*/  IMAD R0, R12, 0x2, R0 ;  /* 0x000000020c007824 */ /* 0x000fe200078e0200 */
[----:B------:R-:W-:Y:S01]  /*64980*/  ISETP.LT.AND P3, PT, R19, UR5, !P0 ;  /* 0x0000000513007c0c */ /* 0x000fe2000c761270 */
[----:B------:R-:W5:Y:S01]  /*64990*/  LDCU UR5, c[0x0][0x39c] ;  /* 0x00007380ff0577ac */ /* 0x000f620008000800 */
[----:B------:R-:W2:Y:S04]  /*649a0*/  LDL.LU R19, [R1+0xa0] ;  /* 0x0000a00001137983 */ /* 0x000ea80000300800 */
[----:B------:R0:W-:Y:S01]  /*649b0*/  @P2 STG.E.U16 desc[UR8][R8.64], R4 ;  /* 0x0000000408002986 */ /* 0x0001e2000c101508 */
[----:B-1----:R-:W-:Y:S01]  /*649c0*/  ISETP.LT.AND P5, PT, R22, UR6, !P0 ;  /* 0x0000000616007c0c */ /* 0x002fe2000c7a1270 */
[----:B---3--:R-:W-:Y:S01]  /*649d0*/  IMAD R12, R15, 0x2, R0 ;  /* 0x000000020f0c7824 */ /* 0x008fe200078e0200 */
[----:B------:R-:W1:Y:S01]  /*649e0*/  LDCU UR6, c[0x0][0x39c] ;  /* 0x00007380ff0677ac */ /* 0x000e620008000800 */
[----:B------:R-:W3:Y:S04]  /*649f0*/  LDL.LU R26, [R1+0x198] ;  /* 0x00019800011a7983 */ /* 0x000ee80000300800 */
[----:B------:R-:W1:Y:S01]  /*64a00*/  LDL.LU R22, [R1+0x19c] ;  /* 0x00019c0001167983 */ /* 0x000e620000300800 */
[----:B0-----:R-:W-:-:S04]  /*64a10*/  LEA R8, P2, R0, R2, 0x1 ;  /* 0x0000000200087211 */ /* 0x001fc800078408ff */
[-C--:B------:R-:W-:Y:S02]  /*64a20*/  LEA.HI.X.SX32 R9, R0, R3.reuse, 0x1, P2 ;  /* 0x0000000300097211 */ /* 0x080fe400010f0eff */
[----:B------:R-:W-:Y:S02]  /*64a30*/  PRMT R0, R25, 0x7632, R0 ;  /* 0x0000763219007816 */ /* 0x000fe40000000000 */
[----:B------:R-:W3:Y:S01]  /*64a40*/  LDL.LU R25, [R1+0x1a0] ;  /* 0x0001a00001197983 */ /* 0x000ee20000300800 */
[----:B------:R-:W-:Y:S02]  /*64a50*/  PRMT R4, R18, 0x7632, R4 ;  /* 0x0000763212047816 */ /* 0x000fe40000000004 */
[C---:B------:R-:W-:Y:S01]  /*64a60*/  LEA R10, P2, R12.reuse, R2, 0x1 ;  /* 0x000000020c0a7211 */ /* 0x040fe200078408ff */
[----:B------:R-:W0:Y:S02]  /*64a70*/  LDC R18, c[0x0][0x3b8] ;  /* 0x0000ee00ff127b82 */ /* 0x000e240000000800 */
[----:B------:R4:W-:Y:S01]  /*64a80*/  @P6 STG.E.U16 desc[UR8][R8.64], R4 ;  /* 0x0000000408006986 */ /* 0x0009e2000c101508 */
[----:B------:R-:W-:-:S02]  /*64a90*/  LEA.HI.X.SX32 R11, R12, R3, 0x1, P2 ;  /* 0x000000030c0b7211 */ /* 0x000fc400010f0eff */
[----:B-----5:R-:W-:Y:S01]  /*64aa0*/  ISETP.LT.AND P2, PT, R20, UR5, !P0 ;  /* 0x0000000514007c0c */ /* 0x020fe2000c741270 */
[----:B------:R-:W3:Y:S01]  /*64ab0*/  LDCU UR5, c[0x0][0x39c] ;  /* 0x00007380ff0577ac */ /* 0x000ee20008000800 */
[----:B------:R-:W5:Y:S01]  /*64ac0*/  LDL.LU R20, [R1+0x1a4] ;  /* 0x0001a40001147983 */ /* 0x000f620000300800 */
[----:B----4-:R-:W-:-:S03]  /*64ad0*/  IMAD R8, R14, 0x2, R12 ;  /* 0x000000020e087824 */ /* 0x010fc600078e020c */
[----:B------:R4:W-:Y:S01]  /*64ae0*/  @P3 STG.E.U16 desc[UR8][R10.64], R0 ;  /* 0x000000000a003986 */ /* 0x0009e2000c101508 */
[----:B------:R-:W-:Y:S01]  /*64af0*/  ISETP.LT.AND P4, PT, R24, UR4, !P0 ;  /* 0x0000000418007c0c */ /* 0x000fe2000c781270 */
[----:B------:R-:W0:Y:S01]  /*64b00*/  LDCU UR4, c[0x0][0x39c] ;  /* 0x00007380ff0477ac */ /* 0x000e220008000800 */
[----:B------:R-:W-:Y:S01]  /*64b10*/  LEA R12, P3, R8, R2, 0x1 ;  /* 0x00000002080c7211 */ /* 0x000fe200078608ff */
[----:B------:R-:W5:Y:S01]  /*64b20*/  LDL.LU R24, [R1+0x1a8] ;  /* 0x0001a80001187983 */ /* 0x000f620000300800 */
[----:B------:R-:W-:Y:S01]  /*64b30*/  PRMT R4, R4, 0x7632, R4 ;  /* 0x0000763204047816 */ /* 0x000fe20000000004 */
[----:B----4-:R-:W-:Y:S01]  /*64b40*/  IMAD R0, R13, 0x2, R8 ;  /* 0x000000020d007824 */ /* 0x010fe200078e0208 */
[----:B------:R-:W-:-:S04]  /*64b50*/  LEA.HI.X.SX32 R13, R8, R3, 0x1, P3 ;  /* 0x00000003080d7211 */ /* 0x000fc800018f0eff */
[C---:B------:R-:W-:Y:S01]  /*64b60*/  LEA R14, P6, R0.reuse, R2, 0x1 ;  /* 0x00000002000e7211 */ /* 0x040fe200078c08ff */
[----:B------:R4:W-:Y:S03]  /*64b70*/  @P5 STG.E.U16 desc[UR8][R12.64], R4 ;  /* 0x000000040c005986 */ /* 0x0009e6000c101508 */
[----:B------:R-:W-:Y:S02]  /*64b80*/  LEA.HI.X.SX32 R15, R0, R3, 0x1, P6 ;  /* 0x00000003000f7211 */ /* 0x000fe400030f0eff */
[----:B----4-:R-:W-:-:S05]  /*64b90*/  PRMT R4, R5, 0x7632, R4 ;  /* 0x0000763205047816 */ /* 0x010fca0000000004 */
[----:B------:R4:W-:Y:S01]  /*64ba0*/  @P4 STG.E.U16 desc[UR8][R14.64], R4 ;  /* 0x000000040e004986 */ /* 0x0009e2000c101508 */
[----:B------:R-:W-:-:S03]  /*64bb0*/  PRMT R7, R6, 0x7632, R7 ;  /* 0x0000763206077816 */ /* 0x000fc60000000007 */
[----:B--2---:R-:W2:Y:S01]  /*64bc0*/  LDS.128 R8, [R19] ;  /* 0x0000000013087984 */ /* 0x004ea20000000c00 */
[----:B-1----:R-:W-:Y:S01]  /*64bd0*/  ISETP.LT.AND P5, PT, R22, UR6, !P0 ;  /* 0x0000000616007c0c */ /* 0x002fe2000c7a1270 */
[----:B0-----:R-:W-:Y:S02]  /*64be0*/  IMAD R5, R18, 0x2, R0 ;  /* 0x0000000212057824 */ /* 0x001fe400078e0200 */
[----:B------:R-:W2:Y:S01]  /*64bf0*/  LDL.LU R22, [R1+0x1b0] ;  /* 0x0001b00001167983 */ /* 0x000ea20000300800 */
[----:B------:R-:W0:Y:S01]  /*64c00*/  LDC R0, c[0x0][0x3b8] ;  /* 0x0000ee00ff007b82 */ /* 0x000e220000000800 */
[----:B---3--:R-:W-:Y:S02]  /*64c10*/  ISETP.LT.AND P4, PT, R25, UR5, !P0 ;  /* 0x0000000519007c0c */ /* 0x008fe4000c781270 */
[----:B------:R-:W-:Y:S01]  /*64c20*/  ISETP.LT.AND P3, PT, R26, UR4, !P0 ;  /* 0x000000041a007c0c */ /* 0x000fe2000c761270 */
[----:B------:R-:W3:Y:S01]  /*64c30*/  LDL.LU R25, [R1+0x1b4] ;  /* 0x0001b40001197983 */ /* 0x000ee20000300800 */
[----:B------:R-:W5:Y:S01]  /*64c40*/  LDCU UR4, c[0x0][0x39c] ;  /* 0x00007380ff0477ac */ /* 0x000f620008000800 */
[-C--:B----4-:R-:W-:Y:S01]  /*64c50*/  LEA R4, P6, R5, R2.reuse, 0x1 ;  /* 0x0000000205047211 */ /* 0x090fe200078c08ff */
[----:B------:R-:W-:Y:S01]  /*64c60*/  IMAD R12, R16, 0x2, R5 ;  /* 0x00000002100c7824 */ /* 0x000fe200078e0205 */
[----:B------:R-:W1:Y:S01]  /*64c70*/  LDC R18, c[0x0][0x3b8] ;  /* 0x0000ee00ff127b82 */ /* 0x000e620000000800 */
[----:B------:R-:W-:Y:S01]  /*64c80*/  PRMT R13, R7, 0x7632, R13 ;  /* 0x00007632070d7816 */ /* 0x000fe2000000000d */
[----:B------:R-:W4:Y:S01]  /*64c90*/  LDCU UR6, c[0x0][0x39c] ;  /* 0x00007380ff0677ac */ /* 0x000f220008000800 */
[-C--:B------:R-:W-:Y:S01]  /*64ca0*/  LEA.HI.X.SX32 R5, R5, R3.reuse, 0x1, P6 ;  /* 0x0000000305057211 */ /* 0x080fe200030f0eff */
[----:B------:R-:W0:Y:S04]  /*64cb0*/  LDCU UR5, c[0x0][0x39c] ;  /* 0x00007380ff0577ac */ /* 0x000e280008000800 */
[----:B------:R-:W1:Y:S01]  /*64cc0*/  LDC R16, c[0x0][0x3b8] ;  /* 0x0000ee00ff107b82 */ /* 0x000e620000000800 */
[-C--:B------:R-:W-:Y:S01]  /*64cd0*/  LEA R6, P6, R12, R2.reuse, 0x1 ;  /* 0x000000020c067211 */ /* 0x080fe200078c08ff */
[----:B------:R4:W-:Y:S01]  /*64ce0*/  @P2 STG.E.U16 desc[UR8][R4.64], R7 ;  /* 0x0000000704002986 */ /* 0x0009e2000c101508 */
[----:B-----5:R-:W-:Y:S01]  /*64cf0*/  ISETP.LT.AND P2, PT, R20, UR4, !P0 ;  /* 0x0000000414007c0c */ /* 0x020fe2000c741270 */
[----:B------:R-:W3:Y:S02]  /*64d00*/  LDCU UR4, c[0x0][0x39c] ;  /* 0x00007380ff0477ac */ /* 0x000ee40008000800 */
[----:B------:R-:W5:Y:S04]  /*64d10*/  LDL.LU R20, [R1+0x1b8] ;  /* 0x0001b80001147983 */ /* 0x000f680000300800 */
[----:B------:R-:W5:Y:S01]  /*64d20*/  LDL.LU R26, [R1+0x1bc] ;  /* 0x0001bc00011a7983 */ /* 0x000f620000300800 */
[----:B----4-:R-:W-:Y:S01]  /*64d30*/  IMAD R4, R17, 0x2, R12 ;  /* 0x0000000211047824 */ /* 0x010fe200078e020c */
[-C--:B------:R-:W-:Y:S01]  /*64d40*/  LEA.HI.X.SX32 R7, R12, R3.reuse, 0x1, P6 ;  /* 0x000000030c077211 */ /* 0x080fe200030f0eff */
[----:B------:R-:W4:Y:S02]  /*64d50*/  LDC R17, c[0x0][0x3b8] ;  /* 0x0000ee00ff117b82 */ /* 0x000f240000000800 */
[----:B0-----:R-:W-:Y:S01]  /*64d60*/  IMAD R0, R0, 0x2, R4 ;  /* 0x0000000200007824 */ /* 0x001fe200078e0204 */
[C---:B------:R-:W-:Y:S01]  /*64d70*/  LEA R12, P6, R4.reuse, R2, 0x1 ;  /* 0x00000002040c7211 */ /* 0x040fe200078c08ff */
[----:B------:R0:W-:Y:S03]  /*64d80*/  @P3 STG.E.U16 desc[UR8][R6.64], R13 ;  /* 0x0000000d06003986 */ /* 0x0001e6000c101508 */
[----:B0-----:R-:W-:-:S02]  /*64d90*/  LEA.HI.X.SX32 R13, R4, R3, 0x1, P6 ;  /* 0x00000003040d7211 */ /* 0x001fc400030f0eff */
[C---:B------:R-:W-:Y:S01]  /*64da0*/  LEA R14, P6, R0.reuse, R2, 0x1 ;  /* 0x00000002000e7211 */ /* 0x040fe200078c08ff */
[----:B------:R0:W2:Y:S03]  /*64db0*/  LDS.128 R4, [R19+0x400] ;  /* 0x0004000013047984 */ /* 0x0000a60000000c00 */
[----:B------:R-:W-:Y:S01]  /*64dc0*/  LEA.HI.X.SX32 R15, R0, R3, 0x1, P6 ;  /* 0x00000003000f7211 */ /* 0x000fe200030f0eff */
[----:B--2---:R1:W-:Y:S04]  /*64dd0*/  @P5 STG.E.U16 desc[UR8][R12.64], R8 ;  /* 0x000000080c005986 */ /* 0x0043e8000c101508 */
[----:B------:R2:W-:Y:S01]  /*64de0*/  @P4 STG.E.U16 desc[UR8][R14.64], R9 ;  /* 0x000000090e004986 */ /* 0x0005e2000c101508 */
[----:B------:R-:W-:Y:S01]  /*64df0*/  ISETP.LT.AND P3, PT, R24, UR6, !P0 ;  /* 0x0000000618007c0c */ /* 0x000fe2000c761270 */
[----:B0-----:R-:W0:Y:S01]  /*64e00*/  LDC R19, c[0x0][0x3b8] ;  /* 0x0000ee00ff137b82 */ /* 0x001e220000000800 */
[----:B------:R-:W5:Y:S01]  /*64e10*/  LDCU UR6, c[0x0][0x39c] ;  /* 0x00007380ff0677ac */ /* 0x000f620008000800 */
[----:B------:R-:W4:Y:S01]  /*64e20*/  LDL.LU R24, [R1+0x1c0] ;  /* 0x0001c00001187983 */ /* 0x000f220000300800 */
[----:B-1----:R-:W-:-:S05]  /*64e30*/  IMAD R13, R16, 0x2, R0 ;  /* 0x00000002100d7824 */ /* 0x002fca00078e0200 */
[----:B------:R-:W1:Y:S01]  /*64e40*/  LDC R0, c[0x0][0x3b8] ;  /* 0x0000ee00ff007b82 */ /* 0x000e620000000800 */
[----:B------:R-:W-:Y:S01]  /*64e50*/  LEA R12, P4, R13, R2, 0x1 ;  /* 0x000000020d0c7211 */ /* 0x000fe200078808ff */
[----:B------:R-:W-:-:S03]  /*64e60*/  IMAD R18, R18, 0x2, R13 ;  /* 0x0000000212127824 */ /* 0x000fc600078e020d */
[----:B------:R-:W-:-:S03]  /*64e70*/  LEA.HI.X.SX32 R13, R13, R3, 0x1, P4 ;  /* 0x000000030d0d7211 */ /* 0x000fc600020f0eff */
[----:B------:R-:W0:Y:S01]  /*64e80*/  LDC R16, c[0x0][0x3b8] ;  /* 0x0000ee00ff107b82 */ /* 0x000e220000000800 */
[----:B---3--:R-:W-:Y:S02]  /*64e90*/  ISETP.LT.AND P4, PT, R25, UR4, !P0 ;  /* 0x0000000419007c0c */ /* 0x008fe4000c781270 */
[----:B------:R-:W-:Y:S01]  /*64ea0*/  ISETP.LT.AND P5, PT, R22, UR5, !P0 ;  /* 0x0000000516007c0c */ /* 0x000fe2000c7a1270 */
[----:B------:R-:W3:Y:S01]  /*64eb0*/  LDL.LU R25, [R1+0x1c4] ;  /* 0x0001c40001197983 */ /* 0x000ee20000300800 */
[----:B------:R-:W0:Y:S03]  /*64ec0*/  LDCU UR5, c[0x0][0x39c] ;  /* 0x00007380ff0577ac */ /* 0x000e260008000800 */
[----:B------:R-:W3:Y:S01]  /*64ed0*/  LDL.LU R27, [R1+0x1c8] ;  /* 0x0001c800011b7983 */ /* 0x000ee20000300800 */
[C---:B--2---:R-:W-:Y:S01]  /*64ee0*/  LEA R14, P6, R18.reuse, R2, 0x1 ;  /* 0x00000002120e7211 */ /* 0x044fe200078c08ff */
[----:B------:R-:W2:Y:S02]  /*64ef0*/  LDCU UR4, c[0x0][0x39c] ;  /* 0x00007380ff0477ac */ /* 0x000ea40008000800 */
[----:B------:R-:W3:Y:S04]  /*64f00*/  LDL.LU R22, [R1+0x1cc] ;  /* 0x0001cc0001167983 */ /* 0x000ee80000300800 */
[----:B------:R1:W-:Y:S01]  /*64f10*/  @P2 STG.E.U16 desc[UR8][R12.64], R10 ;  /* 0x0000000a0c002986 */ /* 0x0003e2000c101508 */
[----:B------:R-:W-:-:S02]  /*64f20*/  LEA.HI.X.SX32 R15, R18, R3, 0x1, P6 ;  /* 0x00000003120f7211 */ /* 0x000fc400030f0eff */
[----:B-----5:R-:W-:Y:S01]  /*64f30*/  ISETP.LT.AND P2, PT, R20, UR6, !P0 ;  /* 0x0000000614007c0c */ /* 0x020fe2000c741270 */
[----:B0-----:R-:W-:Y:S01]  /*64f40*/  IMAD R20, R19, 0x2, R18 ;  /* 0x0000000213147824 */ /* 0x001fe200078e0212 */
[----:B------:R-:W3:Y:S01]  /*64f50*/  LDCU UR6, c[0x0][0x39c] ;  /* 0x00007380ff0677ac */ /* 0x000ee20008000800 */
[----:B------:R0:W-:Y:S01]  /*64f60*/  @P3 STG.E.U16 desc[UR8][R14.64], R11 ;  /* 0x0000000b0e003986 */ /* 0x0001e2000c101508 */
[----:B------:R-:W5:Y:S01]  /*64f70*/  LDC R18, c[0x0][0x3b8] ;  /* 0x0000ee00ff127b82 */ /* 0x000f620000000800 */
[----:B----4-:R-:W-:Y:S01]  /*64f80*/  IMAD R17, R17, 0x2, R20 ;  /* 0x0000000211117824 */ /* 0x010fe200078e0214 */
[-C--:B-1----:R-:W-:Y:S02]  /*64f90*/  LEA R12, P6, R20, R2.reuse, 0x1 ;  /* 0x00000002140c7211 */ /* 0x082fe400078c08ff */
[----:B------:R-:W-:Y:S01]  /*64fa0*/  ISETP.LT.AND P3, PT, R26, UR5, !P0 ;  /* 0x000000051a007c0c */ /* 0x000fe2000c761270 */
[----:B------:R-:W-:Y:S01]  /*64fb0*/  IMAD R21, R0, 0x2, R17 ;  /* 0x0000000200157824 */ /* 0x000fe200078e0211 */
[-C--:B------:R-:W-:Y:S01]  /*64fc0*/  LEA.HI.X.SX32 R13, R20, R3.reuse, 0x1, P6 ;  /* 0x00000003140d7211 */ /* 0x080fe200030f0eff */
[----:B------:R-:W4:Y:S01]  /*64fd0*/  LDL.LU R26, [R1+0x194] ;  /* 0x00019400011a7983 */ /* 0x000f220000300800 */
[----:B------:R-:W1:Y:S01]  /*64fe0*/  LDCU UR5, c[0x0][0x39c] ;  /* 0x00007380ff0577ac */ /* 0x000e620008000800 */
[----:B------:R-:W1:Y:S01]  /*64ff0*/  LDC R19, c[0x0][0x3b8] ;  /* 0x0000ee00ff137b82 */ /* 0x000e620000000800 */
[C---:B0-----:R-:W-:Y:S01]  /*65000*/  LEA R14, P6, R17.reuse, R2, 0x1 ;  /* 0x00000002110e7211 */ /* 0x041fe200078c08ff */
[----:B------:R0:W-:Y:S03]  /*65010*/  @P5 STG.E.U16 desc[UR8][R12.64], R4 ;  /* 0x000000040c005986 */ /* 0x0001e6000c101508 */
[----:B------:R-:W-:Y:S01]  /*65020*/  LEA.HI.X.SX32 R15, R17, R3, 0x1, P6 ;  /* 0x00000003110f7211 */ /* 0x000fe200030f0eff */
[----:B------:R-:W-:-:S02]  /*65030*/  IMAD R23, R16, 0x2, R21 ;  /* 0x0000000210177824 */ /* 0x000fc400078e0215 */
[----:B------:R-:W1:Y:S01]  /*65040*/  LDC R0, c[0x0][0x3b8] ;  /* 0x0000ee00ff007b82 */ /* 0x000e620000000800 */
[----:B0-----:R-:W-:-:S07]  /*65050*/  LEA R12, P5, R21, R2, 0x1 ;  /* 0x00000002150c7211 */ /* 0x001fce00078a08ff */
[----:B------:R-:W0:Y:S01]  /*65060*/  LDC R20, c[0x0][0x3b8] ;  /* 0x0000ee00ff147b82 */ /* 0x000e220000000800 */
[----:B------:R-:W-:Y:S02]  /*65070*/  LEA.HI.X.SX32 R13, R21, R3, 0x1, P5 ;  /* 0x00000003150d7211 */ /* 0x000fe400028f0eff */
[----:B--2---:R-:W-:Y:S01]  /*65080*/  ISETP.LT.AND P6, PT, R24, UR4, !P0 ;  /* 0x0000000418007c0c */ /* 0x004fe2000c7c1270 */
[----:B------:R-:W-:Y:S04]  /*65090*/  @P4 STG.E.U16 desc[UR8][R14.64], R5 ;  /* 0x000000050e004986 */ /* 0x000fe8000c101508 */
[----:B------:R-:W2:Y:S01]  /*650a0*/  LDL.LU R24, [R1+0x1ac] ;  /* 0x0001ac0001187983 */ /* 0x000ea20000300800 */
[----:B---3--:R-:W-:Y:S01]  /*650b0*/  ISETP.LT.AND P5, PT, R25, UR6, !P0 ;  /* 0x0000000619007c0c */ /* 0x008fe2000c7a1270 */
[----:B------:R-:W4:Y:S02]  /*650c0*/  LDCU UR4, c[0x0][0x39c] ;  /* 0x00007380ff0477ac */ /* 0x000f240008000800 */
[----:B------:R-:W3:Y:S01]  /*650d0*/  LDL.LU R25, [R1+0xa8] ;  /* 0x0000a80001197983 */ /* 0x000ee20000300800 */
[----:B------:R-:W-:-:S02]  /*650e0*/  LEA R16, P4, R23, R2, 0x1 ;  /* 0x0000000217107211 */ /* 0x000fc400078808ff */
[----:B------:R-:W-:Y:S01]  /*650f0*/  PRMT R4, R8, 0x7632, R4 ;  /* 0x0000763208047816 */ /* 0x000fe20000000004 */
[----:B------:R0:W-:Y:S01]  /*65100*/  @P2 STG.E.U16 desc[UR8][R12.64], R6 ;  /* 0x000000060c002986 */ /* 0x0001e2000c101508 */
[----:B------:R-:W-:Y:S01]  /*65110*/  LEA.HI.X.SX32 R17, R23, R3, 0x1, P4 ;  /* 0x0000000317117211 */ /* 0x000fe200020f0eff */
[----:B------:R-:W3:Y:S01]  /*65120*/  LDCU UR6, c[0x0][0x39c] ;  /* 0x00007380ff0677ac */ /* 0x000ee20008000800 */
[----:B-1----:R-:W-:Y:S01]  /*65130*/  ISETP.LT.AND P4, PT, R22, UR5, !P0 ;  /* 0x0000000516007c0c */ /* 0x002fe2000c781270 */
[----:B-----5:R-:W-:Y:S02]  /*65140*/  IMAD R22, R18, 0x2, R23 ;  /* 0x0000000212167824 */ /* 0x020fe400078e0217 */
[----:B------:R-:W1:Y:S01]  /*65150*/  LDC R18, c[0x0][0x3b8] ;  /* 0x0000ee00ff127b82 */ /* 0x000e620000000800 */
[----:B------:R5:W-:Y:S01]  /*65160*/  @P3 STG.E.U16 desc[UR8][R16.64], R7 ;  /* 0x0000000710003986 */ /* 0x000be2000c101508 */
[----:B------:R-:W-:Y:S01]  /*65170*/  ISETP.LT.AND P2, PT, R27, UR7, !P0 ;  /* 0x000000071b007c0c */ /* 0x000fe2000c741270 */
[----:B------:R-:W2:Y:S01]  /*65180*/  LDCU UR5, c[0x0][0x39c] ;  /* 0x00007380ff0577ac */ /* 0x000ea20008000800 */
[----:B0-----:R-:W-:-:S04]  /*65190*/  IMAD R13, R19, 0x2, R22 ;  /* 0x00000002130d7824 */ /* 0x001fc800078e0216 */
[----:B------:R-:W0:Y:S01]  /*651a0*/  LDC R19, c[0x0][0x3b8] ;  /* 0x0000ee00ff137b82 */ /* 0x000e220000000800 */
[----:B------:R-:W-:-:S04]  /*651b0*/  LEA R14, P3, R22, R2, 0x1 ;  /* 0x00000002160e7211 */ /* 0x000fc800078608ff */
[----:B------:R-:W-:-:S03]  /*651c0*/  LEA.HI.X.SX32 R15, R22, R3, 0x1, P3 ;  /* 0x00000003160f7211 */ /* 0x000fc600018f0eff */
[----:B-----5:R-:W5:Y:S01]  /*651d0*/  LDC R16, c[0x0][0x3b8] ;  /* 0x0000ee00ff107b82 */ /* 0x020f620000000800 */
[----:B------:R-:W-:Y:S01]  /*651e0*/  IMAD R17, R0, 0x2, R13 ;  /* 0x0000000200117824 */ /* 0x000fe200078e020d */
[-C--:B------:R-:W-:Y:S01]  /*651f0*/  LEA R12, P3, R13, R2.reuse, 0x1 ;  /* 0x000000020d0c7211 */ /* 0x080fe200078608ff */
[----:B------:R1:W-:Y:S02]  /*65200*/  @P6 STG.E.U16 desc[UR8][R14.64], R4 ;  /* 0x000000040e006986 */ /* 0x0003e4000c101508 */
[----:B------:R-:W-:Y:S01]  /*65210*/  IMAD R21, R20, 0x2, R17 ;  /* 0x0000000214157824 */ /* 0x000fe200078e0211 */
[----:B------:R-:W-:Y:S02]  /*65220*/  LEA R8, P6, R17, R2, 0x1 ;  /* 0x0000000211087211 */ /* 0x000fe400078c08ff */
[----:B------:R-:W2:Y:S01]  /*65230*/  LDC R0, c[0x0][0x3b8] ;  /* 0x0000ee00ff007b82 */ /* 0x000ea20000000800 */
[-C--:B------:R-:W-:Y:S02]  /*65240*/  LEA.HI.X.SX32 R13, R13, R3.reuse, 0x1, P3 ;  /* 0x000000030d0d7211 */ /* 0x080fe400018f0eff */
[----:B------:R-:W-:Y:S01]  /*65250*/  PRMT R6, R9, 0x7632, R6 ;  /* 0x0000763209067816 */ /* 0x000fe20000000006 */
[----:B-1----:R-:W-:Y:S01]  /*65260*/  IMAD R18, R18, 0x2, R21 ;  /* 0x0000000212127824 */ /* 0x002fe200078e0215 */
[----:B------:R-:W-:-:S02]  /*65270*/  LEA.HI.X.SX32 R9, R17, R3, 0x1, P6 ;  /* 0x0000000311097211 */ /* 0x000fc400030f0eff */
[----:B------:R-:W-:Y:S02]  /*65280*/  PRMT R4, R10, 0x7632, R4 ;  /* 0x000076320a047816 */ /* 0x000fe40000000004 */
[----:B----4-:R-:W-:Y:S01]  /*65290*/  ISETP.LT.AND P3, PT, R26, UR4, !P0 ;  /* 0x000000041a007c0c */ /* 0x010fe2000c761270 */
[----:B------:R1:W-:Y:S01]  /*652a0*/  @P5 STG.E.U16 desc[UR8][R12.64], R6 ;  /* 0x000000060c005986 */ /* 0x0003e2000c101508 */
[-C--:B------:R-:W-:Y:S01]  /*652b0*/  LEA R14, P6, R21, R2.reuse, 0x1 ;  /* 0x00000002150e7211 */ /* 0x080fe200078c08ff */
[----:B0-----:R-:W-:Y:S02]  /*652c0*/  IMAD R19, R19, 0x2, R18 ;  /* 0x0000000213137824 */ /* 0x001fe400078e0212 */
[----:B------:R0:W-:Y:S01]  /*652d0*/  @P2 STG.E.U16 desc[UR8][R8.64], R4 ;  /* 0x0000000408002986 */ /* 0x0001e2000c101508 */
[----:B------:R-:W-:Y:S02]  /*652e0*/  LEA R10, P2, R18, R2, 0x1 ;  /* 0x00000002120a7211 */ /* 0x000fe400078408ff */
[----:B------:R-:W-:-:S02]  /*652f0*/  LEA.HI.X.SX32 R15, R21, R3, 0x1, P6 ;  /* 0x00000003150f7211 */ /* 0x000fc400030f0eff */
[----:B------:R-:W-:Y:S01]  /*65300*/  PRMT R5, R11, 0x7632, R5 ;  /* 0x000076320b057816 */ /* 0x000fe20000000005 */
[----:B-----5:R-:W-:Y:S01]  /*65310*/  IMAD R17, R16, 0x2, R19 ;  /* 0x0000000210117824 */ /* 0x020fe200078e0213 */
[----:B------:R-:W-:Y:S02]  /*65320*/  LEA.HI.X.SX32 R11, R18, R3, 0x1, P2 ;  /* 0x00000003120b7211 */ /* 0x000fe400010f0eff */
[----:B-1----:R-:W-:Y:S02]  /*65330*/  PRMT R6, R4, 0x7632, R6 ;  /* 0x0000763204067816 */ /* 0x002fe40000000006 */
[----:B--2---:R-:W-:Y:S01]  /*65340*/  ISETP.LT.AND P5, PT, R24, UR5, !P0 ;  /* 0x0000000518007c0c */ /* 0x004fe2000c7a1270 */
[----:B------:R1:W-:Y:S01]  /*65350*/  @P4 STG.E.U16 desc[UR8][R14.64], R5 ;  /* 0x000000050e004986 */ /* 0x0003e2000c101508 */
[----:B------:R-:W-:-:S03]  /*65360*/  LEA R12, P2, R19, R2, 0x1 ;  /* 0x00000002130c7211 */ /* 0x000fc600078408ff */
[----:B------:R2:W-:Y:S01]  /*65370*/  @P3 STG.E.U16 desc[UR8][R10.64], R6 ;  /* 0x000000060a003986 */ /* 0x0005e2000c101508 */
[-C--:B0-----:R-:W-:Y:S01]  /*65380*/  LEA R4, P3, R17, R2.reuse, 0x1 ;  /* 0x0000000211047211 */ /* 0x081fe200078608ff */
[----:B------:R-:W-:Y:S01]  /*65390*/  IMAD R0, R0, 0x2, R17 ;  /* 0x0000000200007824 */ /* 0x000fe200078e0211 */
[-C--:B------:R-:W-:Y:S02]  /*653a0*/  LEA.HI.X.SX32 R13, R19, R3.reuse, 0x1, P2 ;  /* 0x00000003130d7211 */ /* 0x080fe400010f0eff */
[----:B------:R-:W-:Y:S02]  /*653b0*/  PRMT R8, R5, 0x7632, R8 ;  /* 0x0000763205087816 */ /* 0x000fe40000000008 */
[----:B------:R-:W-:Y:S02]  /*653c0*/  PRMT R9, R6, 0x7632, R9 ;  /* 0x0000763206097816 */ /* 0x000fe40000000009 */
[----:B-1----:R-:W-:Y:S01]  /*653d0*/  LEA.HI.X.SX32 R5, R17, R3, 0x1, P3 ;  /* 0x0000000311057211 */ /* 0x002fe200018f0eff */
[----:B------:R2:W-:Y:S01]  /*653e0*/  @P5 STG.E.U16 desc[UR8][R12.64], R8 ;  /* 0x000000080c005986 */ /* 0x0005e2000c101508 */
[----:B------:R-:W-:-:S04]  /*653f0*/  LEA R2, P2, R0, R2, 0x1 ;  /* 0x0000000200027211 */ /* 0x000fc800078408ff */
[----:B------:R-:W-:Y:S02]  /*65400*/  LEA.HI.X.SX32 R3, R0, R3, 0x1, P2 ;  /* 0x0000000300037211 */ /* 0x000fe400010f0eff */
[----:B---3--:R-:W-:-:S13]  /*65410*/  ISETP.LT.AND P0, PT, R25, UR6, !P0 ;  /* 0x0000000619007c0c */ /* 0x008fda000c701270 */
[----:B------:R2:W-:Y:S01]  /*65420*/  @P0 STG.E.U16 desc[UR8][R4.64], R9 ;  /* 0x0000000904000986 */ /* 0x0005e2000c101508 */
[----:B------:R-:W-:Y:S05]  /*65430*/  @!P1 EXIT ;  /* 0x000000000000994d */ /* 0x000fea0003800000 */
[----:B------:R-:W-:-:S05]  /*65440*/  PRMT R7, R7, 0x7632, R7 ;  /* 0x0000763207077816 */ /* 0x000fca0000000007 */
[----:B------:R-:W-:Y:S01]  /*65450*/  STG.E.U16 desc[UR8][R2.64], R7 ;  /* 0x0000000702007986 */ /* 0x000fe2000c101508 */
[----:B------:R-:W-:Y:S05]  /*65460*/  EXIT ;  /* 0x000000000000794d */ /* 0x000fea0003800000 */
.L_x_3:
[----:B------:R-:W-:-:S00]  /*65470*/  BRA `(.L_x_3) ;  /* 0xfffffffc00fc7947 */ /* 0x000fc0000383ffff */
[----:B------:R-:W-:-:S00]  /*65480*/  NOP ;  /* 0x0000000000007918 */ /* 0x000fc00000000000 */
[----:B------:R-:W-:-:S00]  /*65490*/  NOP ;  /* 0x0000000000007918 */ /* 0x000fc00000000000 */
[----:B------:R-:W-:-:S00]  /*654a0*/  NOP ;  /* 0x0000000000007918 */ /* 0x000fc00000000000 */
[----:B------:R-:W-:-:S00]  /*654b0*/  NOP ;  /* 0x0000000000007918 */ /* 0x000fc00000000000 */
[----:B------:R-:W-:-:S00]  /*654c0*/  NOP ;  /* 0x0000000000007918 */ /* 0x000fc00000000000 */
[----:B------:R-:W-:-:S00]  /*654d0*/  NOP ;  /* 0x0000000000007918 */ /* 0x000fc00000000000 */
[----:B------:R-:W-:-:S00]  /*654e0*/  NOP ;  /* 0x0000000000007918 */ /* 0x000fc00000000000 */
[----:B------:R-:W-:-:S00]  /*654f0*/  NOP ;  /* 0x0000000000007918 */ /* 0x000fc00000000000 */
.L_x_4:


//--------------------- .nv.shared.matmul_kernel  --------------------------
	.section	.nv.shared.matmul_kernel,"aw",@nobits
	.sectionflags	@""
	.align	16
	.zero		1024


//--------------------- .nv.shared.reserved.0     --------------------------
	.section	.nv.shared.reserved.0,"aw",@nobits
	.weak		__nv_reservedSMEM_offset_0_alias
	.size		__nv_reservedSMEM_offset_0_alias, 0, 64
	.other		__nv_reservedSMEM_offset_0_alias,@"STO_CUDA_RESERVED_SHARED STV_DEFAULT"
__nv_reservedSMEM_offset_0_alias:
	.zero		0
	.zero		64


//--------------------- .nv.constant0.matmul_kernel --------------------------
	.section	.nv.constant0.matmul_kernel,"a",@progbits
	.sectionflags	@""
	.align	4
.nv.constant0.matmul_kernel:
	.zero		976


//--------------------- SYMBOLS --------------------------

	.type		.nv.reservedSmem.offset0,@object
	.size		.nv.reservedSmem.offset0,0x4
	.type		.nv.reservedSmem.cap,@object
	.size		.nv.reservedSmem.cap,0x4
